	.target	sm_90a

	.elftype	@"ET_EXEC"


//--------------------- .note.nv.tkinfo           --------------------------
	.section	.note.nv.tkinfo,"",@"SHT_NOTE"
	.sectionflags	@"SHF_NOTE_NV_TKINFO"
	.tkinfo
        /*0018*/ 	.word	0x00000002
        /*0030*/ 	.string	""
        /*0030*/ 	.string	"ptxas"
        /*0030*/ 	.string	"Cuda compilation tools, release 13.0, V13.0.88"
        /*0030*/ 	.string	"Build cuda_13.0.r13.0/compiler.36424714_0"
        /*0030*/ 	.string	"-arch sm_90a -m 64 "



//--------------------- .note.nv.cuinfo           --------------------------
	.section	.note.nv.cuinfo,"",@"SHT_NOTE"
	.sectionflags	@"SHF_NOTE_NV_CUINFO"
        /*0018*/ 	.short	0x0002
        /*001a*/ 	.short	0x005a
        /*001c*/ 	.short	0x0082
	.zero		2


//--------------------- .nv.info                  --------------------------
	.section	.nv.info,"",@"SHT_CUDA_INFO"
	.align	4


	//----- nvinfo : EIATTR_REGCOUNT
	.align		4
        /*0000*/ 	.byte	0x04, 0x2f
        /*0002*/ 	.short	(.L_12 - .L_11)
	.align		4
.L_11:
        /*0004*/ 	.word	index@(_ZN7cutlass13device_kernelINS_4gemm6kernel13GemmUniversalIN4cute5tupleIJiiiiEEENS1_10collective13CollectiveMmaINS1_37MainloopSm90TmaGmmaWarpSpecializedFP8ILi2ENS5_IJNS4_1CILi2EEENSA_ILi1EEESC_EEENS1_35KernelTmaWarpSpecializedCooperativeEEENS5_IJNSA_ILi512EEENSA_ILi176EEENSA_ILi128EEEEEENS_12float_e4m3_tENS5_IJlSC_lEEESK_SL_NS4_8TiledMMAINS4_8MMA_AtomIJNS4_4SM904GMMA30MMA_64x16x32_F32E4M3E4M3_SS_TNILNSP_7ScaleInE1ELSR_1EEEEEENS4_6LayoutISD_NS5_IJSC_NSA_ILi0EEESV_EEEEENS5_IJNS4_10UnderscoreESY_SY_EEEEENS4_13SM90_TMA_LOADENS4_14ComposedLayoutINS4_7SwizzleILi3ELi4ELi3EEENS4_18smem_ptr_flag_bitsILi8EEENSU_INS5_IJNSA_ILi8EEESI_EEENS5_IJSI_SC_EEEEEEEvNS4_8identityENS4_23SM90_TMA_LOAD_MULTICASTES1B_vS1C_EENS_8epilogue10collective6detail29Sm90TmaWarpSpecializedAdapterINS1G_15DefaultEpilogueISK_SL_SL_NS1F_6thread17LinearCombinationISK_Li1EffLNS1K_9ScaleType4KindE0ELNS_15FloatRoundStyleE2ESK_EENS1_15EpilogueDefaultEEEEEvvEEEEvNT_6ParamsE)
        /*0008*/ 	.word	0x000000a8


	//----- nvinfo : EIATTR_FRAME_SIZE
	.align		4
.L_12:
        /*000c*/ 	.byte	0x04, 0x11
        /*000e*/ 	.short	(.L_14 - .L_13)
	.align		4
.L_13:
        /*0010*/ 	.word	index@(_ZN7cutlass13device_kernelINS_4gemm6kernel13GemmUniversalIN4cute5tupleIJiiiiEEENS1_10collective13CollectiveMmaINS1_37MainloopSm90TmaGmmaWarpSpecializedFP8ILi2ENS5_IJNS4_1CILi2EEENSA_ILi1EEESC_EEENS1_35KernelTmaWarpSpecializedCooperativeEEENS5_IJNSA_ILi512EEENSA_ILi176EEENSA_ILi128EEEEEENS_12float_e4m3_tENS5_IJlSC_lEEESK_SL_NS4_8TiledMMAINS4_8MMA_AtomIJNS4_4SM904GMMA30MMA_64x16x32_F32E4M3E4M3_SS_TNILNSP_7ScaleInE1ELSR_1EEEEEENS4_6LayoutISD_NS5_IJSC_NSA_ILi0EEESV_EEEEENS5_IJNS4_10UnderscoreESY_SY_EEEEENS4_13SM90_TMA_LOADENS4_14ComposedLayoutINS4_7SwizzleILi3ELi4ELi3EEENS4_18smem_ptr_flag_bitsILi8EEENSU_INS5_IJNSA_ILi8EEESI_EEENS5_IJSI_SC_EEEEEEEvNS4_8identityENS4_23SM90_TMA_LOAD_MULTICASTES1B_vS1C_EENS_8epilogue10collective6detail29Sm90TmaWarpSpecializedAdapterINS1G_15DefaultEpilogueISK_SL_SL_NS1F_6thread17LinearCombinationISK_Li1EffLNS1K_9ScaleType4KindE0ELNS_15FloatRoundStyleE2ESK_EENS1_15EpilogueDefaultEEEEEvvEEEEvNT_6ParamsE)
        /*0014*/ 	.word	0x00000e08


	//----- nvinfo : EIATTR_MIN_STACK_SIZE
	.align		4
.L_14:
        /*0018*/ 	.byte	0x04, 0x12
        /*001a*/ 	.short	(.L_16 - .L_15)
	.align		4
.L_15:
        /*001c*/ 	.word	index@(_ZN7cutlass13device_kernelINS_4gemm6kernel13GemmUniversalIN4cute5tupleIJiiiiEEENS1_10collective13CollectiveMmaINS1_37MainloopSm90TmaGmmaWarpSpecializedFP8ILi2ENS5_IJNS4_1CILi2EEENSA_ILi1EEESC_EEENS1_35KernelTmaWarpSpecializedCooperativeEEENS5_IJNSA_ILi512EEENSA_ILi176EEENSA_ILi128EEEEEENS_12float_e4m3_tENS5_IJlSC_lEEESK_SL_NS4_8TiledMMAINS4_8MMA_AtomIJNS4_4SM904GMMA30MMA_64x16x32_F32E4M3E4M3_SS_TNILNSP_7ScaleInE1ELSR_1EEEEEENS4_6LayoutISD_NS5_IJSC_NSA_ILi0EEESV_EEEEENS5_IJNS4_10UnderscoreESY_SY_EEEEENS4_13SM90_TMA_LOADENS4_14ComposedLayoutINS4_7SwizzleILi3ELi4ELi3EEENS4_18smem_ptr_flag_bitsILi8EEENSU_INS5_IJNSA_ILi8EEESI_EEENS5_IJSI_SC_EEEEEEEvNS4_8identityENS4_23SM90_TMA_LOAD_MULTICASTES1B_vS1C_EENS_8epilogue10collective6detail29Sm90TmaWarpSpecializedAdapterINS1G_15DefaultEpilogueISK_SL_SL_NS1F_6thread17LinearCombinationISK_Li1EffLNS1K_9ScaleType4KindE0ELNS_15FloatRoundStyleE2ESK_EENS1_15EpilogueDefaultEEEEEvvEEEEvNT_6ParamsE)
        /*0020*/ 	.word	0x00000e08
.L_16:


//--------------------- .nv.compat                --------------------------
	.section	.nv.compat,"",@"SHT_CUDA_COMPAT_INFO"
	.align	4
        /*0000*/ 	.byte	0x02, 0x09, 0x01, 0x00, 0x02, 0x02, 0x04, 0x00, 0x02, 0x05, 0x05, 0x00, 0x03, 0x07, 0x01, 0x01
        /*0010*/ 	.byte	0x02, 0x03, 0x01, 0x00, 0x02, 0x06, 0x01, 0x00, 0x04, 0x0b, 0x08, 0x00, 0x00, 0x00, 0x00, 0x00
        /*0020*/ 	.byte	0x00, 0x00, 0x00, 0x00


//--------------------- .nv.info._ZN7cutlass13device_kernelINS_4gemm6kernel13GemmUniversalIN4cute5tupleIJiiiiEEENS1_10collective13CollectiveMmaINS1_37MainloopSm90TmaGmmaWarpSpecializedFP8ILi2ENS5_IJNS4_1CILi2EEENSA_ILi1EEESC_EEENS1_35KernelTmaWarpSpecializedCooperativeEEENS5_IJNSA_ILi512EEENSA_ILi176EEENSA_ILi128EEEEEENS_12float_e4m3_tENS5_IJlSC_lEEESK_SL_NS4_8TiledMMAINS4_8MMA_AtomIJNS4_4SM904GMMA30MMA_64x16x32_F32E4M3E4M3_SS_TNILNSP_7ScaleInE1ELSR_1EEEEEENS4_6LayoutISD_NS5_IJSC_NSA_ILi0EEESV_EEEEENS5_IJNS4_10UnderscoreESY_SY_EEEEENS4_13SM90_TMA_LOADENS4_14ComposedLayoutINS4_7SwizzleILi3ELi4ELi3EEENS4_18smem_ptr_flag_bitsILi8EEENSU_INS5_IJNSA_ILi8EEESI_EEENS5_IJSI_SC_EEEEEEEvNS4_8identityENS4_23SM90_TMA_LOAD_MULTICASTES1B_vS1C_EENS_8epilogue10collective6detail29Sm90TmaWarpSpecializedAdapterINS1G_15DefaultEpilogueISK_SL_SL_NS1F_6thread17LinearCombinationISK_Li1EffLNS1K_9ScaleType4KindE0ELNS_15FloatRoundStyleE2ESK_EENS1_15EpilogueDefaultEEEEEvvEEEEvNT_6ParamsE --------------------------
	.section	.nv.info._ZN7cutlass13device_kernelINS_4gemm6kernel13GemmUniversalIN4cute5tupleIJiiiiEEENS1_10collective13CollectiveMmaINS1_37MainloopSm90TmaGmmaWarpSpecializedFP8ILi2ENS5_IJNS4_1CILi2EEENSA_ILi1EEESC_EEENS1_35KernelTmaWarpSpecializedCooperativeEEENS5_IJNSA_ILi512EEENSA_ILi176EEENSA_ILi128EEEEEENS_12float_e4m3_tENS5_IJlSC_lEEESK_SL_NS4_8TiledMMAINS4_8MMA_AtomIJNS4_4SM904GMMA30MMA_64x16x32_F32E4M3E4M3_SS_TNILNSP_7ScaleInE1ELSR_1EEEEEENS4_6LayoutISD_NS5_IJSC_NSA_ILi0EEESV_EEEEENS5_IJNS4_10UnderscoreESY_SY_EEEEENS4_13SM90_TMA_LOADENS4_14ComposedLayoutINS4_7SwizzleILi3ELi4ELi3EEENS4_18smem_ptr_flag_bitsILi8EEENSU_INS5_IJNSA_ILi8EEESI_EEENS5_IJSI_SC_EEEEEEEvNS4_8identityENS4_23SM90_TMA_LOAD_MULTICASTES1B_vS1C_EENS_8epilogue10collective6detail29Sm90TmaWarpSpecializedAdapterINS1G_15DefaultEpilogueISK_SL_SL_NS1F_6thread17LinearCombinationISK_Li1EffLNS1K_9ScaleType4KindE0ELNS_15FloatRoundStyleE2ESK_EENS1_15EpilogueDefaultEEEEEvvEEEEvNT_6ParamsE,"",@"SHT_CUDA_INFO"
	.sectionflags	@""
	.align	4


	//----- nvinfo : EIATTR_CUDA_API_VERSION
	.align		4
        /*0000*/ 	.byte	0x04, 0x37
        /*0002*/ 	.short	(.L_18 - .L_17)
.L_17:
        /*0004*/ 	.word	0x00000082


	//----- nvinfo : EIATTR_KPARAM_INFO
	.align		4
.L_18:
        /*0008*/ 	.byte	0x04, 0x17
        /*000a*/ 	.short	(.L_20 - .L_19)
.L_19:
        /*000c*/ 	.word	0x00000000
        /*0010*/ 	.short	0x0000
        /*0012*/ 	.short	0x0070
        /*0014*/ 	.byte	0x00, 0xf0, 0x01, 0x10


	//----- nvinfo : EIATTR_SPARSE_MMA_MASK
	.align		4
.L_20:
        /*0018*/ 	.byte	0x03, 0x50
        /*001a*/ 	.short	0x0000


	//----- nvinfo : EIATTR_MAXREG_COUNT
	.align		4
        /*001c*/ 	.byte	0x03, 0x1b
        /*001e*/ 	.short	0x00a8


	//----- nvinfo : EIATTR_NUM_BARRIERS
	.align		4
        /*0020*/ 	.byte	0x02, 0x4c
        /*0022*/ 	.byte	0x01
	.zero		1


	//----- nvinfo : EIATTR_ANNOTATIONS
	.align		4
        /*0024*/ 	.byte	0x04, 0x55
        /*0026*/ 	.short	(.L_22 - .L_21)


	//   ....[0]....
.L_21:
        /*0028*/ 	.word	0x00000001
        /*002c*/ 	.byte	0x50, 0x02, 0x00, 0x00, 0x01, 0x00, 0x00, 0x00, 0x10, 0x07, 0x00, 0x00, 0x01, 0x00, 0x00, 0x00
        /* <DEDUP_REMOVED lines=2782> */
        /*ae1c*/ 	.byte	0x70, 0x12, 0x05, 0x00, 0x01, 0x00, 0x00, 0x00, 0xc0, 0x12, 0x05, 0x00


	//----- nvinfo : EIATTR_MERCURY_ISA_VERSION
	.align		4
.L_22:
        /*ae28*/ 	.byte	0x03, 0x5f
        /*ae2a*/ 	.short	0x0101


	//----- nvinfo : EIATTR_INT_WARP_WIDE_INSTR_OFFSETS
	.align		4
        /*ae2c*/ 	.byte	0x04, 0x31
        /*ae2e*/ 	.short	(.L_24 - .L_23)


	//   ....[0]....
.L_23:
        /*ae30*/ 	.word	0x00000530


	//   ....[1]....
        /*ae34*/ 	.word	0x00000550


	//   ....[2]....
        /*ae38*/ 	.word	0x000006b0


	//   ....[3]....
        /*ae3c*/ 	.word	0x000243c0


	//----- nvinfo : EIATTR_COOP_GROUP_MASK_REGIDS
	.align		4
.L_24:
        /*ae40*/ 	.byte	0x04, 0x29
        /*ae42*/ 	.short	(.L_26 - .L_25)


	//   ....[0]....
.L_25:
        /*ae44*/ 	.word	0xffffffff


	//   ....[1]....
        /*ae48*/ 	.word	0xffffffff


	//   ....[2]....
        /*ae4c*/ 	.word	0xffffffff


	//   ....[3]....
        /*ae50*/ 	.word	0xffffffff


	//   ....[4]....
        /*ae54*/ 	.word	0xffffffff


	//   ....[5]....
        /*ae58*/ 	.word	0xffffffff


	//----- nvinfo : EIATTR_COOP_GROUP_INSTR_OFFSETS
	.align		4
.L_26:
        /*ae5c*/ 	.byte	0x04, 0x28
        /*ae5e*/ 	.short	(.L_28 - .L_27)


	//   ....[0]....
.L_27:
        /*ae60*/ 	.word	0x00000070


	//   ....[1]....
        /*ae64*/ 	.word	0x00000080


	//   ....[2]....
        /*ae68*/ 	.word	0x000001b0


	//   ....[3]....
        /*ae6c*/ 	.word	0x000003a0


	//   ....[4]....
        /*ae70*/ 	.word	0x00000820


	//   ....[5]....
        /*ae74*/ 	.word	0x00003250


	//----- nvinfo : EIATTR_REG_RECONFIG
	.align		4
.L_28:
        /*ae78*/ 	.byte	0x01, 0x54
	.zero		2


	//----- nvinfo : EIATTR_MBARRIER_INSTR_OFFSETS
	.align		4
        /*ae7c*/ 	.byte	0x04, 0x39
        /*ae7e*/ 	.short	(.L_30 - .L_29)


	//   ....[0]....
.L_29:
        /*ae80*/ 	.word	0x00000340
        /*ae84*/ 	.word	0x000000ff
        /*ae88*/ 	.word	0x00000000
        /*ae8c*/ 	.short	0x0100
        /*ae8e*/ 	.byte	0x09
	.zero		1


	//   ....[1]....
        /*ae90*/ 	.word	0x00000350
        /*ae94*/ 	.word	0x000000ff
        /*ae98*/ 	.word	0x00000010
        /*ae9c*/ 	.short	0x0100
        /*ae9e*/ 	.byte	0x09
	.zero		1


	//   ....[2]....
        /*aea0*/ 	.word	0x00000360
        /*aea4*/ 	.word	0x000000ff
        /*aea8*/ 	.word	0x00000008
        /*aeac*/ 	.short	0x0100
        /*aeae*/ 	.byte	0x09
	.zero		1


	//   ....[3]....
        /*aeb0*/ 	.word	0x00000370
        /*aeb4*/ 	.word	0x000000ff
        /*aeb8*/ 	.word	0x00000018
        /*aebc*/ 	.short	0x0100
        /*aebe*/ 	.byte	0x09
	.zero		1


	//   ....[4]....
        /*aec0*/ 	.word	0x00000740
        /*aec4*/ 	.word	0x000000ff
        /*aec8*/ 	.word	0x00000030
        /*aecc*/ 	.short	0x0100
        /*aece*/ 	.byte	0x06
	.zero		1


	//   ....[5]....
        /*aed0*/ 	.word	0x000007c0
        /*aed4*/ 	.word	0x000000ff
        /*aed8*/ 	.word	0x00000038
        /*aedc*/ 	.short	0x0100
        /*aede*/ 	.byte	0x06
	.zero		1


	//   ....[6]....
        /*aee0*/ 	.word	0x00003ba0
        /*aee4*/ 	.word	0x000000ff
        /*aee8*/ 	.word	0x00000000
        /*aeec*/ 	.short	0x010a
        /*aeee*/ 	.byte	0x06
	.zero		1


	//   ....[7]....
        /*aef0*/ 	.word	0x00003c10
        /*aef4*/ 	.word	0x000000ff
        /*aef8*/ 	.word	0x00000000
        /*aefc*/ 	.short	0x010a
        /*aefe*/ 	.byte	0x06
	.zero		1


	//   ....[8]....
        /*af00*/ 	.word	0x00010c60
        /*af04*/ 	.word	0x000000ff
        /*af08*/ 	.word	0x00000000
        /*af0c*/ 	.short	0x010a
        /*af0e*/ 	.byte	0x09
	.zero		1


	//   ....[9]....
        /*af10*/ 	.word	0x00010ca0
        /*af14*/ 	.word	0x000000ff
        /*af18*/ 	.word	0x00000000
        /*af1c*/ 	.short	0x010a
        /*af1e*/ 	.byte	0x09
	.zero		1


	//   ....[10]....
        /*af20*/ 	.word	0x0001f140
        /*af24*/ 	.word	0x00000006
        /*af28*/ 	.word	0x00000000
        /*af2c*/ 	.short	0x0101
        /*af2e*/ 	.byte	0x3f
	.zero		1


	//   ....[11]....
        /*af30*/ 	.word	0x00024470
        /*af34*/ 	.word	0x00000003
        /*af38*/ 	.word	0x00000000
        /*af3c*/ 	.short	0x0101
        /*af3e*/ 	.byte	0x3f
	.zero		1


	//   ....[12]....
        /*af40*/ 	.word	0x000505a0
        /*af44*/ 	.word	0x0000000c
        /*af48*/ 	.word	0x00000010
        /*af4c*/ 	.short	0x010a
        /*af4e*/ 	.byte	0x3f
	.zero		1


	//   ....[13]....
        /*af50*/ 	.word	0x000509b0
        /*af54*/ 	.word	0x00000002
        /*af58*/ 	.word	0x00000038
        /*af5c*/ 	.short	0x0101
        /*af5e*/ 	.byte	0x3f
	.zero		1


	//   ....[14]....
        /*af60*/ 	.word	0x00051120
        /*af64*/ 	.word	0x00000005
        /*af68*/ 	.word	0x00000000
        /*af6c*/ 	.short	0x010a
        /*af6e*/ 	.byte	0x3f
	.zero		1


	//   ....[15]....
        /*af70*/ 	.word	0x000511b0
        /*af74*/ 	.word	0x00000003
        /*af78*/ 	.word	0x00000000
        /*af7c*/ 	.short	0x010a
        /*af7e*/ 	.byte	0x3f
	.zero		1


	//   ....[16]....
        /*af80*/ 	.word	0x00051220
        /*af84*/ 	.word	0x00000006
        /*af88*/ 	.word	0x00000000
        /*af8c*/ 	.short	0x010a
        /*af8e*/ 	.byte	0x3f
	.zero		1


	//   ....[17]....
        /*af90*/ 	.word	0x00051290
        /*af94*/ 	.word	0x00000000
        /*af98*/ 	.word	0x00000000
        /*af9c*/ 	.short	0x010a
        /*af9e*/ 	.byte	0x3f
	.zero		1


	//   ....[18]....
        /*afa0*/ 	.word	0x00051370
        /*afa4*/ 	.word	0x0000000c
        /*afa8*/ 	.word	0x00000010
        /*afac*/ 	.short	0x010a
        /*afae*/ 	.byte	0x3f
	.zero		1


	//   ....[19]....
        /*afb0*/ 	.word	0x00051440
        /*afb4*/ 	.word	0x00000005
        /*afb8*/ 	.word	0x00000000
        /*afbc*/ 	.short	0x010a
        /*afbe*/ 	.byte	0x3f
	.zero		1


	//----- nvinfo : EIATTR_NUM_MBARRIERS
	.align		4
.L_30:
        /*afc0*/ 	.byte	0x03, 0x38
        /*afc2*/ 	.short	0x0006


	//----- nvinfo : EIATTR_EXIT_INSTR_OFFSETS
	.align		4
        /*afc4*/ 	.byte	0x04, 0x1c
        /*afc6*/ 	.short	(.L_32 - .L_31)


	//   ....[0]....
.L_31:
        /*afc8*/ 	.word	0x000009d0


	//   ....[1]....
        /*afcc*/ 	.word	0x000012b0


	//   ....[2]....
        /*afd0*/ 	.word	0x0004fc80


	//   ....[3]....
        /*afd4*/ 	.word	0x00050230


	//   ....[4]....
        /*afd8*/ 	.word	0x00051200


	//----- nvinfo : EIATTR_MAX_THREADS
	.align		4
.L_32:
        /*afdc*/ 	.byte	0x04, 0x05
        /*afde*/ 	.short	(.L_34 - .L_33)
.L_33:
        /*afe0*/ 	.word	0x00000180
        /*afe4*/ 	.word	0x00000001
        /*afe8*/ 	.word	0x00000001


	//----- nvinfo : EIATTR_CRS_STACK_SIZE
	.align		4
.L_34:
        /*afec*/ 	.byte	0x04, 0x1e
        /*afee*/ 	.short	(.L_36 - .L_35)
.L_35:
        /*aff0*/ 	.word	0x00000000


	//----- nvinfo : EIATTR_CBANK_PARAM_SIZE
	.align		4
.L_36:
        /*aff4*/ 	.byte	0x03, 0x19
        /*aff6*/ 	.short	0x0470


	//----- nvinfo : EIATTR_PARAM_CBANK
	.align		4
        /*aff8*/ 	.byte	0x04, 0x0a
        /*affa*/ 	.short	(.L_38 - .L_37)
	.align		4
.L_37:
        /*affc*/ 	.word	index@(.nv.constant0._ZN7cutlass13device_kernelINS_4gemm6kernel13GemmUniversalIN4cute5tupleIJiiiiEEENS1_10collective13CollectiveMmaINS1_37MainloopSm90TmaGmmaWarpSpecializedFP8ILi2ENS5_IJNS4_1CILi2EEENSA_ILi1EEESC_EEENS1_35KernelTmaWarpSpecializedCooperativeEEENS5_IJNSA_ILi512EEENSA_ILi176EEENSA_ILi128EEEEEENS_12float_e4m3_tENS5_IJlSC_lEEESK_SL_NS4_8TiledMMAINS4_8MMA_AtomIJNS4_4SM904GMMA30MMA_64x16x32_F32E4M3E4M3_SS_TNILNSP_7ScaleInE1ELSR_1EEEEEENS4_6LayoutISD_NS5_IJSC_NSA_ILi0EEESV_EEEEENS5_IJNS4_10UnderscoreESY_SY_EEEEENS4_13SM90_TMA_LOADENS4_14ComposedLayoutINS4_7SwizzleILi3ELi4ELi3EEENS4_18smem_ptr_flag_bitsILi8EEENSU_INS5_IJNSA_ILi8EEESI_EEENS5_IJSI_SC_EEEEEEEvNS4_8identityENS4_23SM90_TMA_LOAD_MULTICASTES1B_vS1C_EENS_8epilogue10collective6detail29Sm90TmaWarpSpecializedAdapterINS1G_15DefaultEpilogueISK_SL_SL_NS1F_6thread17LinearCombinationISK_Li1EffLNS1K_9ScaleType4KindE0ELNS_15FloatRoundStyleE2ESK_EENS1_15EpilogueDefaultEEEEEvvEEEEvNT_6ParamsE)
        /*b000*/ 	.short	0x0210
        /*b002*/ 	.short	0x0470


	//----- nvinfo : EIATTR_SW_WAR
	.align		4
.L_38:
        /*b004*/ 	.byte	0x04, 0x36
        /*b006*/ 	.short	(.L_40 - .L_39)
.L_39:
        /*b008*/ 	.word	0x00000008
.L_40:


//--------------------- .nv.callgraph             --------------------------
	.section	.nv.callgraph,"",@"SHT_CUDA_CALLGRAPH"
	.align	4
	.sectionentsize	8
	.align		4
        /*0000*/ 	.word	0x00000000
	.align		4
        /*0004*/ 	.word	0xffffffff
	.align		4
        /*0008*/ 	.word	0x00000000
	.align		4
        /*000c*/ 	.word	0xfffffffe
	.align		4
        /*0010*/ 	.word	0x00000000
	.align		4
        /*0014*/ 	.word	0xfffffffd
	.align		4
        /*0018*/ 	.word	0x00000000
	.align		4
        /*001c*/ 	.word	0xfffffffc


//--------------------- .nv.constant4             --------------------------
	.section	.nv.constant4,"a",@progbits
	.align	8
	.align		8
.nv.constant4:
        /*0000*/ 	.dword	_ZN40_INTERNAL_eca4d964_4_k_cu_93aac455_123154cuda3std3__45__cpo5beginE
	.align		8
        /*0008*/ 	.dword	_ZN40_INTERNAL_eca4d964_4_k_cu_93aac455_123154cuda3std3__45__cpo3endE
	.align		8
        /*0010*/ 	.dword	_ZN40_INTERNAL_eca4d964_4_k_cu_93aac455_123154cuda3std3__45__cpo6cbeginE
	.align		8
        /*0018*/ 	.dword	_ZN40_INTERNAL_eca4d964_4_k_cu_93aac455_123154cuda3std3__45__cpo4cendE
	.align		8
        /*0020*/ 	.dword	_ZN40_INTERNAL_eca4d964_4_k_cu_93aac455_123154cuda3std3__442_GLOBAL__N__eca4d964_4_k_cu_93aac455_123156ignoreE
	.align		8
        /*0028*/ 	.dword	_ZN40_INTERNAL_eca4d964_4_k_cu_93aac455_123154cuda3std3__419piecewise_constructE
	.align		8
        /*0030*/ 	.dword	_ZN40_INTERNAL_eca4d964_4_k_cu_93aac455_123154cuda3std3__48in_placeE
	.align		8
        /*0038*/ 	.dword	_ZN40_INTERNAL_eca4d964_4_k_cu_93aac455_123154cuda3std6ranges3__45__cpo4swapE
	.align		8
        /*0040*/ 	.dword	_ZN40_INTERNAL_eca4d964_4_k_cu_93aac455_123154cuda3std6ranges3__45__cpo9iter_moveE
	.align		8
        /*0048*/ 	.dword	_ZN40_INTERNAL_eca4d964_4_k_cu_93aac455_123154cute7productE
	.align		8
        /*0050*/ 	.dword	_ZN40_INTERNAL_eca4d964_4_k_cu_93aac455_123154cute1_E


//--------------------- .text._ZN7cutlass13device_kernelINS_4gemm6kernel13GemmUniversalIN4cute5tupleIJiiiiEEENS1_10collective13CollectiveMmaINS1_37MainloopSm90TmaGmmaWarpSpecializedFP8ILi2ENS5_IJNS4_1CILi2EEENSA_ILi1EEESC_EEENS1_35KernelTmaWarpSpecializedCooperativeEEENS5_IJNSA_ILi512EEENSA_ILi176EEENSA_ILi128EEEEEENS_12float_e4m3_tENS5_IJlSC_lEEESK_SL_NS4_8TiledMMAINS4_8MMA_AtomIJNS4_4SM904GMMA30MMA_64x16x32_F32E4M3E4M3_SS_TNILNSP_7ScaleInE1ELSR_1EEEEEENS4_6LayoutISD_NS5_IJSC_NSA_ILi0EEESV_EEEEENS5_IJNS4_10UnderscoreESY_SY_EEEEENS4_13SM90_TMA_LOADENS4_14ComposedLayoutINS4_7SwizzleILi3ELi4ELi3EEENS4_18smem_ptr_flag_bitsILi8EEENSU_INS5_IJNSA_ILi8EEESI_EEENS5_IJSI_SC_EEEEEEEvNS4_8identityENS4_23SM90_TMA_LOAD_MULTICASTES1B_vS1C_EENS_8epilogue10collective6detail29Sm90TmaWarpSpecializedAdapterINS1G_15DefaultEpilogueISK_SL_SL_NS1F_6thread17LinearCombinationISK_Li1EffLNS1K_9ScaleType4KindE0ELNS_15FloatRoundStyleE2ESK_EENS1_15EpilogueDefaultEEEEEvvEEEEvNT_6ParamsE --------------------------
	.section	.text._ZN7cutlass13device_kernelINS_4gemm6kernel13GemmUniversalIN4cute5tupleIJiiiiEEENS1_10collective13CollectiveMmaINS1_37MainloopSm90TmaGmmaWarpSpecializedFP8ILi2ENS5_IJNS4_1CILi2EEENSA_ILi1EEESC_EEENS1_35KernelTmaWarpSpecializedCooperativeEEENS5_IJNSA_ILi512EEENSA_ILi176EEENSA_ILi128EEEEEENS_12float_e4m3_tENS5_IJlSC_lEEESK_SL_NS4_8TiledMMAINS4_8MMA_AtomIJNS4_4SM904GMMA30MMA_64x16x32_F32E4M3E4M3_SS_TNILNSP_7ScaleInE1ELSR_1EEEEEENS4_6LayoutISD_NS5_IJSC_NSA_ILi0EEESV_EEEEENS5_IJNS4_10UnderscoreESY_SY_EEEEENS4_13SM90_TMA_LOADENS4_14ComposedLayoutINS4_7SwizzleILi3ELi4ELi3EEENS4_18smem_ptr_flag_bitsILi8EEENSU_INS5_IJNSA_ILi8EEESI_EEENS5_IJSI_SC_EEEEEEEvNS4_8identityENS4_23SM90_TMA_LOAD_MULTICASTES1B_vS1C_EENS_8epilogue10collective6detail29Sm90TmaWarpSpecializedAdapterINS1G_15DefaultEpilogueISK_SL_SL_NS1F_6thread17LinearCombinationISK_Li1EffLNS1K_9ScaleType4KindE0ELNS_15FloatRoundStyleE2ESK_EENS1_15EpilogueDefaultEEEEEvvEEEEvNT_6ParamsE,"ax",@progbits
	.align	128
.text._ZN7cutlass13device_kernelINS_4gemm6kernel13GemmUniversalIN4cute5tupleIJiiiiEEENS1_10collective13CollectiveMmaINS1_37MainloopSm90TmaGmmaWarpSpecializedFP8ILi2ENS5_IJNS4_1CILi2EEENSA_ILi1EEESC_EEENS1_35KernelTmaWarpSpecializedCooperativeEEENS5_IJNSA_ILi512EEENSA_ILi176EEENSA_ILi128EEEEEENS_12float_e4m3_tENS5_IJlSC_lEEESK_SL_NS4_8TiledMMAINS4_8MMA_AtomIJNS4_4SM904GMMA30MMA_64x16x32_F32E4M3E4M3_SS_TNILNSP_7ScaleInE1ELSR_1EEEEEENS4_6LayoutISD_NS5_IJSC_NSA_ILi0EEESV_EEEEENS5_IJNS4_10UnderscoreESY_SY_EEEEENS4_13SM90_TMA_LOADENS4_14ComposedLayoutINS4_7SwizzleILi3ELi4ELi3EEENS4_18smem_ptr_flag_bitsILi8EEENSU_INS5_IJNSA_ILi8EEESI_EEENS5_IJSI_SC_EEEEEEEvNS4_8identityENS4_23SM90_TMA_LOAD_MULTICASTES1B_vS1C_EENS_8epilogue10collective6detail29Sm90TmaWarpSpecializedAdapterINS1G_15DefaultEpilogueISK_SL_SL_NS1F_6thread17LinearCombinationISK_Li1EffLNS1K_9ScaleType4KindE0ELNS_15FloatRoundStyleE2ESK_EENS1_15EpilogueDefaultEEEEEvvEEEEvNT_6ParamsE:
        .type           _ZN7cutlass13device_kernelINS_4gemm6kernel13GemmUniversalIN4cute5tupleIJiiiiEEENS1_10collective13CollectiveMmaINS1_37MainloopSm90TmaGmmaWarpSpecializedFP8ILi2ENS5_IJNS4_1CILi2EEENSA_ILi1EEESC_EEENS1_35KernelTmaWarpSpecializedCooperativeEEENS5_IJNSA_ILi512EEENSA_ILi176EEENSA_ILi128EEEEEENS_12float_e4m3_tENS5_IJlSC_lEEESK_SL_NS4_8TiledMMAINS4_8MMA_AtomIJNS4_4SM904GMMA30MMA_64x16x32_F32E4M3E4M3_SS_TNILNSP_7ScaleInE1ELSR_1EEEEEENS4_6LayoutISD_NS5_IJSC_NSA_ILi0EEESV_EEEEENS5_IJNS4_10UnderscoreESY_SY_EEEEENS4_13SM90_TMA_LOADENS4_14ComposedLayoutINS4_7SwizzleILi3ELi4ELi3EEENS4_18smem_ptr_flag_bitsILi8EEENSU_INS5_IJNSA_ILi8EEESI_EEENS5_IJSI_SC_EEEEEEEvNS4_8identityENS4_23SM90_TMA_LOAD_MULTICASTES1B_vS1C_EENS_8epilogue10collective6detail29Sm90TmaWarpSpecializedAdapterINS1G_15DefaultEpilogueISK_SL_SL_NS1F_6thread17LinearCombinationISK_Li1EffLNS1K_9ScaleType4KindE0ELNS_15FloatRoundStyleE2ESK_EENS1_15EpilogueDefaultEEEEEvvEEEEvNT_6ParamsE,@function
        .size           _ZN7cutlass13device_kernelINS_4gemm6kernel13GemmUniversalIN4cute5tupleIJiiiiEEENS1_10collective13CollectiveMmaINS1_37MainloopSm90TmaGmmaWarpSpecializedFP8ILi2ENS5_IJNS4_1CILi2EEENSA_ILi1EEESC_EEENS1_35KernelTmaWarpSpecializedCooperativeEEENS5_IJNSA_ILi512EEENSA_ILi176EEENSA_ILi128EEEEEENS_12float_e4m3_tENS5_IJlSC_lEEESK_SL_NS4_8TiledMMAINS4_8MMA_AtomIJNS4_4SM904GMMA30MMA_64x16x32_F32E4M3E4M3_SS_TNILNSP_7ScaleInE1ELSR_1EEEEEENS4_6LayoutISD_NS5_IJSC_NSA_ILi0EEESV_EEEEENS5_IJNS4_10UnderscoreESY_SY_EEEEENS4_13SM90_TMA_LOADENS4_14ComposedLayoutINS4_7SwizzleILi3ELi4ELi3EEENS4_18smem_ptr_flag_bitsILi8EEENSU_INS5_IJNSA_ILi8EEESI_EEENS5_IJSI_SC_EEEEEEEvNS4_8identityENS4_23SM90_TMA_LOAD_MULTICASTES1B_vS1C_EENS_8epilogue10collective6detail29Sm90TmaWarpSpecializedAdapterINS1G_15DefaultEpilogueISK_SL_SL_NS1F_6thread17LinearCombinationISK_Li1EffLNS1K_9ScaleType4KindE0ELNS_15FloatRoundStyleE2ESK_EENS1_15EpilogueDefaultEEEEEvvEEEEvNT_6ParamsE,(.L_x_160 - _ZN7cutlass13device_kernelINS_4gemm6kernel13GemmUniversalIN4cute5tupleIJiiiiEEENS1_10collective13CollectiveMmaINS1_37MainloopSm90TmaGmmaWarpSpecializedFP8ILi2ENS5_IJNS4_1CILi2EEENSA_ILi1EEESC_EEENS1_35KernelTmaWarpSpecializedCooperativeEEENS5_IJNSA_ILi512EEENSA_ILi176EEENSA_ILi128EEEEEENS_12float_e4m3_tENS5_IJlSC_lEEESK_SL_NS4_8TiledMMAINS4_8MMA_AtomIJNS4_4SM904GMMA30MMA_64x16x32_F32E4M3E4M3_SS_TNILNSP_7ScaleInE1ELSR_1EEEEEENS4_6LayoutISD_NS5_IJSC_NSA_ILi0EEESV_EEEEENS5_IJNS4_10UnderscoreESY_SY_EEEEENS4_13SM90_TMA_LOADENS4_14ComposedLayoutINS4_7SwizzleILi3ELi4ELi3EEENS4_18smem_ptr_flag_bitsILi8EEENSU_INS5_IJNSA_ILi8EEESI_EEENS5_IJSI_SC_EEEEEEEvNS4_8identityENS4_23SM90_TMA_LOAD_MULTICASTES1B_vS1C_EENS_8epilogue10collective6detail29Sm90TmaWarpSpecializedAdapterINS1G_15DefaultEpilogueISK_SL_SL_NS1F_6thread17LinearCombinationISK_Li1EffLNS1K_9ScaleType4KindE0ELNS_15FloatRoundStyleE2ESK_EENS1_15EpilogueDefaultEEEEEvvEEEEvNT_6ParamsE)
        .other          _ZN7cutlass13device_kernelINS_4gemm6kernel13GemmUniversalIN4cute5tupleIJiiiiEEENS1_10collective13CollectiveMmaINS1_37MainloopSm90TmaGmmaWarpSpecializedFP8ILi2ENS5_IJNS4_1CILi2EEENSA_ILi1EEESC_EEENS1_35KernelTmaWarpSpecializedCooperativeEEENS5_IJNSA_ILi512EEENSA_ILi176EEENSA_ILi128EEEEEENS_12float_e4m3_tENS5_IJlSC_lEEESK_SL_NS4_8TiledMMAINS4_8MMA_AtomIJNS4_4SM904GMMA30MMA_64x16x32_F32E4M3E4M3_SS_TNILNSP_7ScaleInE1ELSR_1EEEEEENS4_6LayoutISD_NS5_IJSC_NSA_ILi0EEESV_EEEEENS5_IJNS4_10UnderscoreESY_SY_EEEEENS4_13SM90_TMA_LOADENS4_14ComposedLayoutINS4_7SwizzleILi3ELi4ELi3EEENS4_18smem_ptr_flag_bitsILi8EEENSU_INS5_IJNSA_ILi8EEESI_EEENS5_IJSI_SC_EEEEEEEvNS4_8identityENS4_23SM90_TMA_LOAD_MULTICASTES1B_vS1C_EENS_8epilogue10collective6detail29Sm90TmaWarpSpecializedAdapterINS1G_15DefaultEpilogueISK_SL_SL_NS1F_6thread17LinearCombinationISK_Li1EffLNS1K_9ScaleType4KindE0ELNS_15FloatRoundStyleE2ESK_EENS1_15EpilogueDefaultEEEEEvvEEEEvNT_6ParamsE,@"STO_CUDA_ENTRY STV_DEFAULT"
_ZN7cutlass13device_kernelINS_4gemm6kernel13GemmUniversalIN4cute5tupleIJiiiiEEENS1_10collective13CollectiveMmaINS1_37MainloopSm90TmaGmmaWarpSpecializedFP8ILi2ENS5_IJNS4_1CILi2EEENSA_ILi1EEESC_EEENS1_35KernelTmaWarpSpecializedCooperativeEEENS5_IJNSA_ILi512EEENSA_ILi176EEENSA_ILi128EEEEEENS_12float_e4m3_tENS5_IJlSC_lEEESK_SL_NS4_8TiledMMAINS4_8MMA_AtomIJNS4_4SM904GMMA30MMA_64x16x32_F32E4M3E4M3_SS_TNILNSP_7ScaleInE1ELSR_1EEEEEENS4_6LayoutISD_NS5_IJSC_NSA_ILi0EEESV_EEEEENS5_IJNS4_10UnderscoreESY_SY_EEEEENS4_13SM90_TMA_LOADENS4_14ComposedLayoutINS4_7SwizzleILi3ELi4ELi3EEENS4_18smem_ptr_flag_bitsILi8EEENSU_INS5_IJNSA_ILi8EEESI_EEENS5_IJSI_SC_EEEEEEEvNS4_8identityENS4_23SM90_TMA_LOAD_MULTICASTES1B_vS1C_EENS_8epilogue10collective6detail29Sm90TmaWarpSpecializedAdapterINS1G_15DefaultEpilogueISK_SL_SL_NS1F_6thread17LinearCombinationISK_Li1EffLNS1K_9ScaleType4KindE0ELNS_15FloatRoundStyleE2ESK_EENS1_15EpilogueDefaultEEEEEvvEEEEvNT_6ParamsE:
[----:B------:R-:W0:Y:S02]  /*0000*/  LDC R1, c[0x0][0x28] ;  /* 0x00000a00ff017b82 */ /* 0x000e240000000800 */
[----:B0-----:R-:W-:Y:S01]  /*0010*/  VIADD R1, R1, 0xfffff1f8 ;  /* 0xfffff1f801017836 */ /* 0x001fe20000000000 */
[----:B------:R-:W0:Y:S01]  /*0020*/  S2R R4, SR_TID.X ;  /* 0x0000000000047919 */ /* 0x000e220000002100 */
[----:B------:R-:W-:Y:S01]  /*0030*/  ELECT P0, URZ, PT ;  /* 0x00000000003f782f */ /* 0x000fe20003800000 */
[----:B------:R-:W-:Y:S01]  /*0040*/  BSSY B0, `(.L_x_0) ;  /* 0x0000015000007945 */ /* 0x000fe20003800000 */
[--C-:B0-----:R-:W-:Y:S02]  /*0050*/  SHF.R.U32.HI R0, RZ, 0x5, R4.reuse ;  /* 0x00000005ff007819 */ /* 0x101fe40000011604 */
[----:B------:R-:W-:-:S03]  /*0060*/  SHF.R.U32.HI R2, RZ, 0x7, R4 ;  /* 0x00000007ff027819 */ /* 0x000fc60000011604 */
[----:B------:R-:W0:Y:S04]  /*0070*/  SHFL.IDX PT, R3, R0, RZ, 0x1f ;  /* 0x00001fff00037589 */ /* 0x000e2800000e0000 */
[----:B------:R-:W1:Y:S01]  /*0080*/  SHFL.IDX PT, R2, R2, RZ, 0x1f ;  /* 0x00001fff02027589 */ /* 0x000e6200000e0000 */
[----:B0-----:R-:W-:Y:S02]  /*0090*/  R2UR UR4, R3 ;  /* 0x00000000030472ca */ /* 0x001fe400000e0000 */
[----:B-1----:R-:W-:-:S11]  /*00a0*/  R2UR UR6, R2 ;  /* 0x00000000020672ca */ /* 0x002fd600000e0000 */
[----:B------:R-:W-:Y:S02]  /*00b0*/  USHF.R.S32.HI UR5, URZ, 0x1f, UR4 ;  /* 0x0000001f3f057899 */ /* 0x000fe40008011404 */
[----:B------:R-:W-:Y:S02]  /*00c0*/  ISETP.NE.OR P0, PT, RZ, UR4, !P0 ;  /* 0x00000004ff007c0c */ /* 0x000fe4000c705670 */
[----:B------:R-:W-:-:S04]  /*00d0*/  ULEA.HI UR5, UR5, UR4, URZ, 0x2 ;  /* 0x0000000405057291 */ /* 0x000fc8000f8f103f */
[----:B------:R-:W-:-:S04]  /*00e0*/  ULOP3.LUT UR5, UR5, 0xfffffffc, URZ, 0xc0, !UPT ;  /* 0xfffffffc05057892 */ /* 0x000fc8000f8ec03f */
[----:B------:R-:W-:-:S03]  /*00f0*/  UIADD3 UR8, UR4, -UR5, URZ ;  /* 0x8000000504087290 */ /* 0x000fc6000fffe03f */
[----:B------:R-:W-:Y:S09]  /*0100*/  @P0 BRA `(.L_x_1) ;  /* 0x0000000000200947 */ /* 0x000ff20003800000 */
[----:B------:R-:W-:Y:S02]  /*0110*/  ULDC.64 UR4, c[0x0][0x198] ;  /* 0x0000660000047ab9 */ /* 0x000fe40000000a00 */
[----:B------:R-:W-:Y:S02]  /*0120*/  UIADD3 UR10, UP0, UR4, 0xf0, URZ ;  /* 0x000000f0040a7890 */ /* 0x000fe4000ff1e03f */
[----:B------:R-:W-:Y:S02]  /*0130*/  UIADD3 UR4, UP1, UR4, 0x1f0, URZ ;  /* 0x000001f004047890 */ /* 0x000fe4000ff3e03f */
[----:B------:R-:W-:Y:S02]  /*0140*/  UIADD3.X UR11, URZ, UR5, URZ, UP0, !UPT ;  /* 0x000000053f0b7290 */ /* 0x000fe400087fe43f */
[----:B------:R-:W-:-:S07]  /*0150*/  UIADD3.X UR5, URZ, UR5, URZ, UP1, !UPT ;  /* 0x000000053f057290 */ /* 0x000fce0008ffe43f */
[----:B------:R0:W-:Y:S02]  /*0160*/  UTMACCTL.PF [UR10] ;  /* 0x000000000a0079b9 */ /* 0x0001e40008040000 */
[----:B------:R0:W-:Y:S02]  /*0170*/  UTMACCTL.PF [UR4] ;  /* 0x00000000040079b9 */ /* 0x0001e40008040000 */
[----:B0-----:R-:W-:Y:S01]  /*0180*/  NOP ;  /* 0x0000000000007918 */ /* 0x001fe20000000000 */
.L_x_1:
[----:B------:R-:W-:Y:S05]  /*0190*/  BSYNC B0 ;  /* 0x0000000000007941 */ /* 0x000fea0003800000 */
.L_x_0:
[----:B------:R-:W-:Y:S01]  /*01a0*/  UISETP.NE.AND UP0, UPT, UR8, 0x3, UPT ;  /* 0x000000030800788c */ /* 0x000fe2000bf05270 */
[----:B------:R-:W0:Y:S01]  /*01b0*/  SHFL.IDX PT, R2, R0, RZ, 0x1f ;  /* 0x00001fff00027589 */ /* 0x000e2200000e0000 */
[----:B------:R-:W-:Y:S02]  /*01c0*/  UIADD3 UR10, UR6, -0x1, URZ ;  /* 0xffffffff060a7890 */ /* 0x000fe4000fffe03f */
[----:B------:R-:W-:Y:S01]  /*01d0*/  ISETP.NE.AND P1, PT, RZ, UR6, PT ;  /* 0x00000006ff007c0c */ /* 0x000fe2000bf25270 */
[----:B------:R-:W-:Y:S02]  /*01e0*/  UISETP.EQ.OR UP0, UPT, UR8, URZ, !UP0 ;  /* 0x0000003f0800728c */ /* 0x000fe4000c702670 */
[----:B------:R-:W-:Y:S02]  /*01f0*/  UISETP.GE.U32.AND UP1, UPT, UR10, 0x2, UPT ;  /* 0x000000020a00788c */ /* 0x000fe4000bf26070 */
[----:B------:R-:W-:-:S04]  /*0200*/  UISETP.EQ.AND UP0, UPT, UR6, URZ, UP0 ;  /* 0x0000003f0600728c */ /* 0x000fc80008702270 */
[----:B------:R-:W-:-:S04]  /*0210*/  USEL UR4, URZ, 0x1, !UP0 ;  /* 0x000000013f047887 */ /* 0x000fc8000c000000 */
[----:B------:R-:W-:-:S06]  /*0220*/  USEL UR4, UR4, 0x2, UP1 ;  /* 0x0000000204047887 */ /* 0x000fcc0008800000 */
[----:B------:R-:W-:Y:S01]  /*0230*/  IMAD.U32 R3, RZ, RZ, UR4 ;  /* 0x00000004ff037e24 */ /* 0x000fe2000f8e00ff */
[----:B0-----:R-:W-:-:S04]  /*0240*/  ISETP.NE.AND P0, PT, R2, RZ, PT ;  /* 0x000000ff0200720c */ /* 0x001fc80003f05270 */
[----:B------:R0:W-:Y:S09]  /*0250*/  STL [R1+0x784], R3 ;  /* 0x0007840301007387 */ /* 0x0001f20000100800 */
[----:B0-----:R-:W-:Y:S05]  /*0260*/  @P0 BRA `(.L_x_2) ;  /* 0x0000000000480947 */ /* 0x001fea0003800000 */
[----:B------:R-:W0:Y:S01]  /*0270*/  S2UR UR9, SR_CgaCtaId ;  /* 0x00000000000979c3 */ /* 0x000e220000008800 */
[----:B------:R-:W-:Y:S01]  /*0280*/  UMOV UR4, 0x400 ;  /* 0x0000040000047882 */ /* 0x000fe20000000000 */
[----:B------:R-:W-:Y:S01]  /*0290*/  UMOV UR5, 0x1 ;  /* 0x0000000100057882 */ /* 0x000fe20000000000 */
[----:B------:R-:W-:Y:S01]  /*02a0*/  UMOV UR6, 0x4 ;  /* 0x0000000400067882 */ /* 0x000fe20000000000 */
[----:B------:R-:W-:Y:S01]  /*02b0*/  ELECT P0, URZ, PT ;  /* 0x00000000003f782f */ /* 0x000fe20003800000 */
[----:B------:R-:W-:-:S04]  /*02c0*/  UIADD3 UR6, -UR6, 0x100000, URZ ;  /* 0x0010000006067890 */ /* 0x000fc8000fffe13f */
[----:B------:R-:W-:Y:S02]  /*02d0*/  USHF.L.U32 UR7, UR6, 0xb, URZ ;  /* 0x0000000b06077899 */ /* 0x000fe4000800063f */
[----:B------:R-:W-:Y:S02]  /*02e0*/  USHF.L.U32 UR6, UR6, 0x1, URZ ;  /* 0x0000000106067899 */ /* 0x000fe4000800063f */
[----:B0-----:R-:W-:Y:S02]  /*02f0*/  ULEA UR9, UR9, UR4, 0x18 ;  /* 0x0000000409097291 */ /* 0x001fe4000f8ec03f */
[----:B------:R-:W-:-:S04]  /*0300*/  UIADD3 UR4, -UR5, 0x100000, URZ ;  /* 0x0010000005047890 */ /* 0x000fc8000fffe13f */
[----:B------:R-:W-:Y:S02]  /*0310*/  USHF.L.U32 UR5, UR4, 0xb, URZ ;  /* 0x0000000b04057899 */ /* 0x000fe4000800063f */
[----:B------:R-:W-:Y:S01]  /*0320*/  USHF.L.U32 UR4, UR4, 0x1, URZ ;  /* 0x0000000104047899 */ /* 0x000fe2000800063f */
[----:B------:R-:W0:Y:S11]  /*0330*/  FENCE.VIEW.ASYNC.S ;  /* 0x00000000000073c6 */ /* 0x000e360000000000 */
[----:B0-----:R0:W1:Y:S01]  /*0340*/  SYNCS.EXCH.64 URZ, [UR9], UR4 ;  /* 0x00000004093f75b2 */ /* 0x0010620008000100 */
[----:B------:R0:W2:Y:S01]  /*0350*/  SYNCS.EXCH.64 URZ, [UR9+0x10], UR6 ;  /* 0x00001006093f75b2 */ /* 0x0000a20008000100 */
[----:B------:R0:W3:Y:S01]  /*0360*/  SYNCS.EXCH.64 URZ, [UR9+0x8], UR4 ;  /* 0x00000804093f75b2 */ /* 0x0000e20008000100 */
[----:B------:R0:W4:Y:S01]  /*0370*/  SYNCS.EXCH.64 URZ, [UR9+0x18], UR6 ;  /* 0x00001806093f75b2 */ /* 0x0001220008000100 */
[----:B------:R-:W-:Y:S01]  /*0380*/  NOP ;  /* 0x0000000000007918 */ /* 0x000fe20000000000 */
.L_x_2:
[----:B------:R-:W-:Y:S01]  /*0390*/  SHF.R.S32.HI R3, RZ, 0x1f, R4 ;  /* 0x0000001fff037819 */ /* 0x000fe20000011404 */
[----:B------:R-:W5:Y:S01]  /*03a0*/  SHFL.IDX PT, R0, R0, RZ, 0x1f ;  /* 0x00001fff00007589 */ /* 0x000f6200000e0000 */
[----:B0-----:R-:W0:Y:S01]  /*03b0*/  S2UR UR9, SR_CTAID.X ;  /* 0x00000000000979c3 */ /* 0x001e220000002500 */
[----:B------:R-:W-:Y:S02]  /*03c0*/  ELECT P0, URZ, PT ;  /* 0x00000000003f782f */ /* 0x000fe40003800000 */
[----:B------:R-:W-:Y:S01]  /*03d0*/  LEA.HI R3, R3, R4, RZ, 0x7 ;  /* 0x0000000403037211 */ /* 0x000fe200078f38ff */
[----:B------:R-:W-:Y:S01]  /*03e0*/  ULDC UR4, c[0x0][0x150] ;  /* 0x0000540000047ab9 */ /* 0x000fe20000000800 */
[----:B------:R-:W-:Y:S01]  /*03f0*/  SHF.R.S32.HI R9, RZ, 0x1f, R2 ;  /* 0x0000001fff097819 */ /* 0x000fe20000011402 */
[----:B------:R-:W-:Y:S01]  /*0400*/  NOP ;  /* 0x0000000000007918 */ /* 0x000fe20000000000 */
[----:B------:R-:W-:Y:S01]  /*0410*/  LOP3.LUT R3, R3, 0xffffff80, RZ, 0xc0, !PT ;  /* 0xffffff8003037812 */ /* 0x000fe200078ec0ff */
[----:B------:R-:W-:Y:S01]  /*0420*/  NOP ;  /* 0x0000000000007918 */ /* 0x000fe20000000000 */
[----:B------:R-:W-:Y:S01]  /*0430*/  LEA.HI R9, R9, R2, RZ, 0x2 ;  /* 0x0000000209097211 */ /* 0x000fe200078f10ff */
[----:B------:R-:W1:Y:S02]  /*0440*/  LDC R8, c[0x0][0x144] ;  /* 0x00005100ff087b82 */ /* 0x000e640000000800 */
[----:B------:R-:W-:Y:S01]  /*0450*/  IMAD.IADD R3, R4, 0x1, -R3 ;  /* 0x0000000104037824 */ /* 0x000fe200078e0a03 */
[----:B------:R-:W-:Y:S01]  /*0460*/  LOP3.LUT R9, R9, 0x3ffffffc, RZ, 0xc0, !PT ;  /* 0x3ffffffc09097812 */ /* 0x000fe200078ec0ff */
[----:B------:R-:W2:Y:S03]  /*0470*/  S2R R4, SR_CTAID.Y ;  /* 0x0000000000047919 */ /* 0x000ea60000002600 */
[----:B------:R-:W-:Y:S01]  /*0480*/  SHF.R.S32.HI R6, RZ, 0x1f, R3 ;  /* 0x0000001fff067819 */ /* 0x000fe20000011403 */
[----:B------:R-:W-:Y:S01]  /*0490*/  IMAD.IADD R2, R2, 0x1, -R9 ;  /* 0x0000000102027824 */ /* 0x000fe200078e0a09 */
[----:B------:R-:W3:Y:S02]  /*04a0*/  LDC R13, c[0x0][0x148] ;  /* 0x00005200ff0d7b82 */ /* 0x000ee40000000800 */
[----:B------:R-:W-:-:S02]  /*04b0*/  LEA.HI R6, R6, R3, RZ, 0x3 ;  /* 0x0000000306067211 */ /* 0x000fc400078f18ff */
[----:B-----5:R-:W-:Y:S02]  /*04c0*/  ISETP.NE.OR P0, PT, R0, RZ, !P0 ;  /* 0x000000ff0000720c */ /* 0x020fe40004705670 */
[--C-:B------:R-:W-:Y:S02]  /*04d0*/  SHF.R.S32.HI R0, RZ, 0x3, R6.reuse ;  /* 0x00000003ff007819 */ /* 0x100fe40000011406 */
[----:B------:R-:W-:Y:S02]  /*04e0*/  SHF.R.S32.HI R7, RZ, 0x1f, R6 ;  /* 0x0000001fff077819 */ /* 0x000fe40000011406 */
[----:B0-----:R-:W-:Y:S02]  /*04f0*/  I2FP.F32.U32 R6, UR9 ;  /* 0x0000000900067c45 */ /* 0x001fe40008201000 */
[----:B------:R-:W-:-:S03]  /*0500*/  LEA.HI R7, R7, R0, RZ, 0x2 ;  /* 0x0000000007077211 */ /* 0x000fc600078f10ff */
[----:B------:R-:W-:Y:S01]  /*0510*/  FMUL R6, R6, UR4 ;  /* 0x0000000406067c20 */ /* 0x000fe20008400000 */
[----:B------:R-:W-:Y:S01]  /*0520*/  LOP3.LUT R7, R7, 0xfffffffc, RZ, 0xc0, !PT ;  /* 0xfffffffc07077812 */ /* 0x000fe200078ec0ff */
[----:B------:R-:W-:Y:S01]  /*0530*/  VOTEU.ALL UP0, P0 ;  /* 0x00000000003f7886 */ /* 0x000fe20000000000 */
[----:B------:R-:W-:Y:S01]  /*0540*/  ULDC UR4, c[0x0][0x154] ;  /* 0x0000550000047ab9 */ /* 0x000fe20000000800 */
[----:B------:R-:W-:Y:S02]  /*0550*/  VOTEU.ALL UP1, P0 ;  /* 0x00000000003f7886 */ /* 0x000fe40000020000 */
[----:B------:R-:W0:Y:S01]  /*0560*/  F2I.U32.TRUNC.NTZ R6, R6 ;  /* 0x0000000600067305 */ /* 0x000e22000020f000 */
[----:B------:R-:W-:Y:S01]  /*0570*/  IMAD.IADD R7, R0, 0x1, -R7 ;  /* 0x0000000100077824 */ /* 0x000fe200078e0a07 */
[----:B------:R-:W5:Y:S01]  /*0580*/  @!UP0 S2UR UR7, SR_CgaCtaId ;  /* 0x00000000000789c3 */ /* 0x000f620000008800 */
[----:B------:R-:W-:Y:S02]  /*0590*/  @!UP0 UMOV UR6, 0x400 ;  /* 0x0000040000068882 */ /* 0x000fe40000000000 */
[----:B------:R-:W-:Y:S01]  /*05a0*/  IMAD R2, R2, 0x4, R7 ;  /* 0x0000000402027824 */ /* 0x000fe200078e0207 */
[----:B--2---:R-:W-:-:S04]  /*05b0*/  I2FP.F32.U32 R9, R4 ;  /* 0x0000000400097245 */ /* 0x004fc80000201000 */
[----:B------:R-:W-:Y:S01]  /*05c0*/  LEA.HI R0, R2, R2, RZ, 0x1 ;  /* 0x0000000202007211 */ /* 0x000fe200078f08ff */
[----:B------:R-:W-:Y:S01]  /*05d0*/  FMUL R9, R9, UR4 ;  /* 0x0000000409097c20 */ /* 0x000fe20008400000 */
[----:B------:R-:W-:Y:S02]  /*05e0*/  UMOV UR4, 0x20 ;  /* 0x0000002000047882 */ /* 0x000fe40000000000 */
[----:B------:R-:W-:Y:S01]  /*05f0*/  LOP3.LUT R7, R0, 0xfffffffe, RZ, 0xc0, !PT ;  /* 0xfffffffe00077812 */ /* 0x000fe200078ec0ff */
[----:B0-----:R-:W-:Y:S01]  /*0600*/  IMAD.MOV R11, RZ, RZ, -R6 ;  /* 0x000000ffff0b7224 */ /* 0x001fe200078e0a06 */
[----:B------:R-:W-:-:S04]  /*0610*/  @!UP0 UIADD3 UR4, -UR4, 0x100000, URZ ;  /* 0x0010000004048890 */ /* 0x000fc8000fffe13f */
[----:B------:R-:W-:Y:S02]  /*0620*/  @!UP0 USHF.L.U32 UR5, UR4, 0xb, URZ ;  /* 0x0000000b04058899 */ /* 0x000fe4000800063f */
[----:B------:R-:W-:Y:S01]  /*0630*/  @!UP0 USHF.L.U32 UR4, UR4, 0x1, URZ ;  /* 0x0000000104048899 */ /* 0x000fe2000800063f */
[----:B------:R-:W0:Y:S01]  /*0640*/  F2I.U32.TRUNC.NTZ R9, R9 ;  /* 0x0000000900097305 */ /* 0x000e22000020f000 */
[----:B------:R-:W2:Y:S01]  /*0650*/  LDC R6, c[0x0][0x140] ;  /* 0x00005000ff067b82 */ /* 0x000ea20000000800 */
[----:B-1----:R-:W-:Y:S02]  /*0660*/  IMAD R0, R8, R11, UR9 ;  /* 0x0000000908007e24 */ /* 0x002fe4000f8e020b */
[----:B------:R-:W-:-:S05]  /*0670*/  IMAD.IADD R7, R2, 0x1, -R7 ;  /* 0x0000000102077824 */ /* 0x000fca00078e0a07 */
[----:B------:R-:W-:Y:S01]  /*0680*/  ISETP.NE.AND P2, PT, R7, R0, PT ;  /* 0x000000000700720c */ /* 0x000fe20003f45270 */
[C---:B------:R-:W-:Y:S01]  /*0690*/  IMAD.SHL.U32 R7, R2.reuse, 0x4, RZ ;  /* 0x0000000402077824 */ /* 0x040fe200078e00ff */
[----:B-----5:R-:W-:Y:S01]  /*06a0*/  @!UP0 ULEA UR6, UR7, UR6, 0x18 ;  /* 0x0000000607068291 */ /* 0x020fe2000f8ec03f */
[----:B------:R-:W-:Y:S01]  /*06b0*/  VOTEU.ALL UP0, P0 ;  /* 0x00000000003f7886 */ /* 0x000fe20000000000 */
[----:B------:R-:W-:Y:S01]  /*06c0*/  LOP3.LUT P0, RZ, R3, 0x7, RZ, 0xc0, !PT ;  /* 0x0000000703ff7812 */ /* 0x000fe2000780c0ff */
[----:B0-----:R-:W-:Y:S01]  /*06d0*/  IMAD.MOV R14, RZ, RZ, -R9 ;  /* 0x000000ffff0e7224 */ /* 0x001fe200078e0a09 */
[----:B------:R-:W-:-:S03]  /*06e0*/  LOP3.LUT R10, R2, 0xc, R7, 0x78, !PT ;  /* 0x0000000c020a7812 */ /* 0x000fc600078e7807 */
[----:B---3--:R-:W-:Y:S01]  /*06f0*/  IMAD R7, R13, R14, R4 ;  /* 0x0000000e0d077224 */ /* 0x008fe200078e0204 */
[C---:B------:R-:W-:Y:S01]  /*0700*/  ISETP.LT.U32.AND P0, PT, R10.reuse, 0x2, !P0 ;  /* 0x000000020a00780c */ /* 0x040fe20004701070 */
[----:B------:R0:W-:Y:S02]  /*0710*/  STL [R1+0x780], R10 ;  /* 0x0007800a01007387 */ /* 0x0001e40000100800 */
[----:B------:R-:W-:Y:S02]  /*0720*/  @P2 LEA.HI R2, R10, R10, RZ, 0x1 ;  /* 0x0000000a0a022211 */ /* 0x000fe400078f08ff */
[----:B------:R-:W1:Y:S02]  /*0730*/  FENCE.VIEW.ASYNC.S ;  /* 0x00000000000073c6 */ /* 0x000e640000000000 */
[----:B-1----:R0:W1:Y:S01]  /*0740*/  @!UP0 SYNCS.EXCH.64 URZ, [UR6+0x30], UR4 ;  /* 0x00003004063f85b2 */ /* 0x0020620008000100 */
[----:B------:R-:W-:Y:S02]  /*0750*/  SEL R3, RZ, 0x1, !P0 ;  /* 0x00000001ff037807 */ /* 0x000fe40004000000 */
[----:B------:R-:W-:-:S02]  /*0760*/  @P2 SHF.R.S32.HI R2, RZ, 0x1, R2 ;  /* 0x00000001ff022819 */ /* 0x000fc40000011402 */
[----:B--2---:R-:W-:Y:S02]  /*0770*/  ISETP.EQ.U32.AND P4, PT, R6, 0x1, PT ;  /* 0x000000010600780c */ /* 0x004fe40003f82070 */
[----:B------:R-:W-:Y:S01]  /*0780*/  @P2 ISETP.NE.AND P3, PT, R2, R7, PT ;  /* 0x000000070200220c */ /* 0x000fe20003f65270 */
[----:B------:R-:W-:-:S03]  /*0790*/  IMAD.MOV.U32 R2, RZ, RZ, 0x1 ;  /* 0x00000001ff027424 */ /* 0x000fc600078e00ff */
[----:B------:R-:W-:-:S04]  /*07a0*/  @P2 SEL R2, RZ, 0x1, P3 ;  /* 0x00000001ff022807 */ /* 0x000fc80001800000 */
[----:B------:R-:W-:Y:S01]  /*07b0*/  LOP3.LUT R2, R2, R3, RZ, 0xc0, !PT ;  /* 0x0000000302027212 */ /* 0x000fe200078ec0ff */
[----:B------:R0:W2:Y:S01]  /*07c0*/  @!UP1 SYNCS.EXCH.64 URZ, [UR6+0x38], UR4 ;  /* 0x00003804063f95b2 */ /* 0x0000a20008000100 */
[----:B------:R-:W-:-:S03]  /*07d0*/  NOP ;  /* 0x0000000000007918 */ /* 0x000fc60000000000 */
[----:B------:R0:W-:Y:S01]  /*07e0*/  STL [R1+0x774], R2 ;  /* 0x0007740201007387 */ /* 0x0001e20000100800 */
[----:B-1----:R-:W-:Y:S05]  /*07f0*/  @!P4 BRA `(.L_x_3) ;  /* 0x000000000008c947 */ /* 0x002fea0003800000 */
[----:B--2-4-:R-:W-:Y:S01]  /*0800*/  UCGABAR_ARV ;  /* 0x00000000000079c7 */ /* 0x014fe20008000000 */
[----:B------:R-:W-:Y:S05]  /*0810*/  BRA `(.L_x_4) ;  /* 0x0000000000047947 */ /* 0x000fea0003800000 */
.L_x_3:
[----:B--2-4-:R-:W-:Y:S01]  /*0820*/  NOP ;  /* 0x0000000000007918 */ /* 0x014fe20000000000 */
.L_x_4:
[----:B------:R-:W1:Y:S01]  /*0830*/  LDC R3, c[0x0][0x65c] ;  /* 0x00019700ff037b82 */ /* 0x000e620000000800 */
[----:B------:R-:W-:Y:S01]  /*0840*/  IMAD.U32 R6, RZ, RZ, UR9 ;  /* 0x00000009ff067e24 */ /* 0x000fe2000f8e00ff */
[----:B0-----:R-:W-:Y:S01]  /*0850*/  LOP3.LUT R2, R2, 0xfff7ffff, RZ, 0xc0, !PT ;  /* 0xfff7ffff02027812 */ /* 0x001fe200078ec0ff */
[----:B------:R-:W-:Y:S01]  /*0860*/  IMAD.MOV.U32 R7, RZ, RZ, RZ ;  /* 0x000000ffff077224 */ /* 0x000fe200078e00ff */
[----:B-1----:R-:W-:-:S13]  /*0870*/  ISETP.NE.AND P2, PT, R3, 0x1, PT ;  /* 0x000000010300780c */ /* 0x002fda0003f45270 */
[----:B------:R-:W0:Y:S01]  /*0880*/  @P2 LDC R9, c[0x0][0x10] ;  /* 0x00000400ff092b82 */ /* 0x000e220000000800 */
[----:B------:R-:W-:Y:S01]  /*0890*/  @P2 IMAD.MOV.U32 R5, RZ, RZ, RZ ;  /* 0x000000ffff052224 */ /* 0x000fe200078e00ff */
[----:B------:R-:W-:Y:S01]  /*08a0*/  @P2 LOP3.LUT R2, R2, 0x80000, RZ, 0xfc, !PT ;  /* 0x0008000002022812 */ /* 0x000fe200078efcff */
[----:B------:R-:W-:-:S05]  /*08b0*/  @P2 IMAD.MOV.U32 R11, RZ, RZ, RZ ;  /* 0x000000ffff0b2224 */ /* 0x000fca00078e00ff */
[----:B------:R-:W1:Y:S01]  /*08c0*/  @!P2 LDC R3, c[0x0][0xc] ;  /* 0x00000300ff03ab82 */ /* 0x000e620000000800 */
[----:B0-----:R-:W-:-:S04]  /*08d0*/  @P2 IMAD.WIDE.U32 R8, R9, UR9, R4 ;  /* 0x0000000909082c25 */ /* 0x001fc8000f8e0004 */
[----:B------:R-:W-:Y:S02]  /*08e0*/  @P2 IMAD.MOV.U32 R21, RZ, RZ, R8 ;  /* 0x000000ffff152224 */ /* 0x000fe400078e0008 */
[----:B------:R-:W-:Y:S02]  /*08f0*/  @P2 IMAD.IADD R25, R9, 0x1, R11 ;  /* 0x0000000109192824 */ /* 0x000fe400078e020b */
[----:B-1----:R-:W-:-:S04]  /*0900*/  @!P2 IMAD.WIDE.U32 R6, R4, R3, R6 ;  /* 0x000000030406a225 */ /* 0x002fc800078e0006 */
[----:B------:R-:W-:Y:S02]  /*0910*/  @!P2 IMAD.MOV.U32 R21, RZ, RZ, R6 ;  /* 0x000000ffff15a224 */ /* 0x000fe400078e0006 */
[----:B------:R-:W-:-:S03]  /*0920*/  @!P2 IMAD.MOV.U32 R25, RZ, RZ, R7 ;  /* 0x000000ffff19a224 */ /* 0x000fc600078e0007 */
[----:B------:R0:W-:Y:S04]  /*0930*/  STL [R1+0x78c], R21 ;  /* 0x00078c1501007387 */ /* 0x0001e80000100800 */
[----:B------:R0:W-:Y:S01]  /*0940*/  STL [R1+0x788], R25 ;  /* 0x0007881901007387 */ /* 0x0001e20000100800 */
[----:B------:R-:W-:Y:S05]  /*0950*/  @!P4 BRA `(.L_x_5) ;  /* 0x00000000000cc947 */ /* 0x000fea0003800000 */
[----:B------:R-:W-:Y:S01]  /*0960*/  UCGABAR_WAIT ;  /* 0x0000000000007dc7 */ /* 0x000fe20008000000 */
[----:B------:R-:W-:Y:S01]  /*0970*/  CCTL.IVALL ;  /* 0x00000000ff00798f */ /* 0x000fe20002000000 */
[----:B------:R-:W-:Y:S05]  /*0980*/  BRA `(.L_x_6) ;  /* 0x0000000000047947 */ /* 0x000fea0003800000 */
.L_x_5:
[----:B------:R-:W-:Y:S06]  /*0990*/  BAR.SYNC.DEFER_BLOCKING 0x0 ;  /* 0x0000000000007b1d */ /* 0x000fec0000010000 */
.L_x_6:
[----:B------:R-:W-:Y:S05]  /*09a0*/  @!P1 BRA `(.L_x_7) ;  /* 0x000004f000b89947 */ /* 0x000fea0003800000 */
[----:B------:R-:W-:-:S06]  /*09b0*/  UISETP.GT.U32.AND UP0, UPT, UR10, 0x1, UPT ;  /* 0x000000010a00788c */ /* 0x000fcc000bf04070 */
[----:B------:R-:W-:-:S13]  /*09c0*/  PLOP3.LUT P0, PT, PT, PT, UP0, 0x80, 0x0 ;  /* 0x000000000000781c */ /* 0x000fda0003f0f008 */
[----:B------:R-:W-:Y:S05]  /*09d0*/  @P0 EXIT ;  /* 0x000000000000094d */ /* 0x000fea0003800000 */
[----:B------:R-:W-:Y:S01]  /*09e0*/  IMAD.MOV.U32 R6, RZ, RZ, -0x1 ;  /* 0xffffffffff067424 */ /* 0x000fe200078e00ff */
[----:B------:R-:W-:Y:S01]  /*09f0*/  ULDC.64 UR4, c[0x0][0x650] ;  /* 0x0001940000047ab9 */ /* 0x000fe20000000a00 */
[----:B------:R-:W-:Y:S01]  /*0a00*/  IMAD.MOV.U32 R7, RZ, RZ, -0x1 ;  /* 0xffffffffff077424 */ /* 0x000fe200078e00ff */
[----:B------:R-:W-:Y:S01]  /*0a10*/  ISETP.GE.U32.AND P0, PT, R21, UR4, PT ;  /* 0x0000000415007c0c */ /* 0x000fe2000bf06070 */
[----:B------:R-:W-:Y:S01]  /*0a20*/  UMOV UR4, 0xffffffff ;  /* 0xffffffff00047882 */ /* 0x000fe20000000000 */
[----:B------:R1:W-:Y:S01]  /*0a30*/  STL [R1+0x770], R6 ;  /* 0x0007700601007387 */ /* 0x0003e20000100800 */
[----:B------:R-:W-:Y:S02]  /*0a40*/  PRMT R3, RZ, 0x7610, R3 ;  /* 0x00007610ff037816 */ /* 0x000fe40000000003 */
[----:B------:R-:W-:Y:S01]  /*0a50*/  ISETP.GE.U32.AND.EX P0, PT, R25, UR5, PT, P0 ;  /* 0x0000000519007c0c */ /* 0x000fe2000bf06100 */
[----:B------:R2:W-:Y:S01]  /*0a60*/  STL [R1+0x778], R7 ;  /* 0x0007780701007387 */ /* 0x0005e20000100800 */
[----:B-1----:R-:W-:-:S05]  /*0a70*/  IMAD.U32 R6, RZ, RZ, UR4 ;  /* 0x00000004ff067e24 */ /* 0x002fca000f8e00ff */
[----:B------:R2:W-:Y:S06]  /*0a80*/  STL [R1+0x76c], R6 ;  /* 0x00076c0601007387 */ /* 0x0005ec0000100800 */
[----:B------:R-:W-:Y:S05]  /*0a90*/  @P0 BRA `(.L_x_8) ;  /* 0x0000000400440947 */ /* 0x000fea0003800000 */
[----:B------:R-:W1:Y:S01]  /*0aa0*/  LDC.64 R16, c[0x0][0x628] ;  /* 0x00018a00ff107b82 */ /* 0x000e620000000a00 */
[----:B--2---:R-:W-:Y:S02]  /*0ab0*/  IMAD.MOV.U32 R6, RZ, RZ, R21 ;  /* 0x000000ffff067224 */ /* 0x004fe400078e0015 */
[----:B------:R-:W-:-:S05]  /*0ac0*/  IMAD.MOV.U32 R7, RZ, RZ, R25 ;  /* 0x000000ffff077224 */ /* 0x000fca00078e0019 */
[----:B------:R-:W2:Y:S08]  /*0ad0*/  LDC R12, c[0x0][0x630] ;  /* 0x00018c00ff0c7b82 */ /* 0x000eb00000000800 */
[----:B------:R-:W3:Y:S01]  /*0ae0*/  LDC.64 R18, c[0x0][0x620] ;  /* 0x00018800ff127b82 */ /* 0x000ee20000000a00 */
[----:B-1----:R-:W-:-:S04]  /*0af0*/  ISETP.NE.U32.AND P0, PT, R16, RZ, PT ;  /* 0x000000ff1000720c */ /* 0x002fc80003f05070 */
[----:B------:R-:W-:-:S13]  /*0b00*/  ISETP.NE.AND.EX P0, PT, R17, RZ, PT, P0 ;  /* 0x000000ff1100720c */ /* 0x000fda0003f05300 */
[----:B--23--:R-:W-:Y:S05]  /*0b10*/  @!P0 BRA `(.L_x_9) ;  /* 0x0000000000288947 */ /* 0x00cfea0003800000 */
[----:B------:R-:W1:Y:S02]  /*0b20*/  LDC R3, c[0x0][0x634] ;  /* 0x00018d00ff037b82 */ /* 0x000e640000000800 */
[----:B-1----:R-:W-:-:S05]  /*0b30*/  IADD3 R3, P0, R21, R3, RZ ;  /* 0x0000000315037210 */ /* 0x002fca0007f1e0ff */
[----:B------:R-:W-:-:S04]  /*0b40*/  IMAD.X R15, RZ, RZ, R25, P0 ;  /* 0x000000ffff0f7224 */ /* 0x000fc800000e0619 */
[----:B------:R-:W-:-:S04]  /*0b50*/  IMAD.WIDE.U32 R6, R15, R16, RZ ;  /* 0x000000100f067225 */ /* 0x000fc800078e00ff */
[----:B------:R-:W-:-:S04]  /*0b60*/  IMAD.WIDE.U32 R8, P0, R3, R17, R6 ;  /* 0x0000001103087225 */ /* 0x000fc80007800006 */
[----:B------:R-:W-:-:S04]  /*0b70*/  IMAD.WIDE.U32 R6, R3, R16, RZ ;  /* 0x0000001003067225 */ /* 0x000fc800078e00ff */
[----:B------:R-:W-:Y:S01]  /*0b80*/  IMAD.X R11, RZ, RZ, RZ, P0 ;  /* 0x000000ffff0b7224 */ /* 0x000fe200000e06ff */
[----:B------:R-:W-:Y:S01]  /*0b90*/  IADD3 RZ, P0, R7, R8, RZ ;  /* 0x0000000807ff7210 */ /* 0x000fe20007f1e0ff */
[----:B------:R-:W-:-:S04]  /*0ba0*/  IMAD.MOV.U32 R10, RZ, RZ, R9 ;  /* 0x000000ffff0a7224 */ /* 0x000fc800078e0009 */
[----:B------:R-:W-:-:S08]  /*0bb0*/  IMAD.WIDE.U32.X R6, R15, R17, R10, P0 ;  /* 0x000000110f067225 */ /* 0x000fd000000e040a */
.L_x_9:
[----:B------:R-:W1:Y:S01]  /*0bc0*/  LDC.64 R22, c[0x0][0x640] ;  /* 0x00019000ff167b82 */ /* 0x000e620000000a00 */
[-C--:B------:R-:W-:Y:S01]  /*0bd0*/  SHF.R.U64 R24, R6, R12.reuse, R7 ;  /* 0x0000000c06187219 */ /* 0x080fe20000001207 */
[----:B------:R-:W-:Y:S01]  /*0be0*/  IMAD.MOV.U32 R6, RZ, RZ, R21 ;  /* 0x000000ffff067224 */ /* 0x000fe200078e0015 */
[----:B------:R-:W-:Y:S01]  /*0bf0*/  SHF.R.U32.HI R3, RZ, R12, R7 ;  /* 0x0000000cff037219 */ /* 0x000fe20000011607 */
[----:B------:R-:W-:Y:S01]  /*0c00*/  IMAD.MOV.U32 R7, RZ, RZ, R25 ;  /* 0x000000ffff077224 */ /* 0x000fe200078e0019 */
[----:B------:R-:W-:Y:S01]  /*0c10*/  IADD3 R5, P0, RZ, -R24, RZ ;  /* 0x80000018ff057210 */ /* 0x000fe20007f1e0ff */
[----:B0-----:R-:W-:Y:S02]  /*0c20*/  IMAD R25, R13, R14, R4 ;  /* 0x0000000e0d197224 */ /* 0x001fe400078e0204 */
[----:B------:R-:W0:Y:S01]  /*0c30*/  LDC R10, c[0x0][0x618] ;  /* 0x00018600ff0a7b82 */ /* 0x000e220000000800 */
[----:B------:R-:W-:Y:S02]  /*0c40*/  IMAD.MOV.U32 R13, RZ, RZ, 0x1 ;  /* 0x00000001ff0d7424 */ /* 0x000fe400078e00ff */
[----:B------:R-:W-:-:S02]  /*0c50*/  IMAD.X R3, RZ, RZ, ~R3, P0 ;  /* 0x000000ffff037224 */ /* 0x000fc400000e0e03 */
[----:B------:R-:W-:-:S03]  /*0c60*/  IMAD.WIDE.U32 R6, R5, R18, R6 ;  /* 0x0000001205067225 */ /* 0x000fc600078e0006 */
[----:B------:R-:W2:Y:S01]  /*0c70*/  LDC R16, c[0x0][0x608] ;  /* 0x00018200ff107b82 */ /* 0x000ea20000000800 */
[----:B------:R-:W-:Y:S02]  /*0c80*/  IMAD R8, R3, R18, RZ ;  /* 0x0000001203087224 */ /* 0x000fe400078e02ff */
[----:B------:R-:W-:Y:S02]  /*0c90*/  IMAD.MOV.U32 R3, RZ, RZ, -0x1 ;  /* 0xffffffffff037424 */ /* 0x000fe400078e00ff */
[----:B------:R-:W-:-:S03]  /*0ca0*/  IMAD R5, R5, R19, R8 ;  /* 0x0000001305057224 */ /* 0x000fc600078e0208 */
[----:B------:R-:W3:Y:S01]  /*0cb0*/  LDC R20, c[0x0][0x658] ;  /* 0x00019600ff147b82 */ /* 0x000ee20000000800 */
[----:B------:R-:W-:Y:S01]  /*0cc0*/  IMAD.IADD R5, R7, 0x1, R5 ;  /* 0x0000000107057824 */ /* 0x000fe200078e0205 */
[----:B-1----:R-:W-:-:S04]  /*0cd0*/  ISETP.NE.U32.AND P0, PT, R22, RZ, PT ;  /* 0x000000ff1600720c */ /* 0x002fc80003f05070 */
[----:B------:R-:W-:Y:S02]  /*0ce0*/  ISETP.NE.AND.EX P0, PT, R23, RZ, PT, P0 ;  /* 0x000000ff1700720c */ /* 0x000fe40003f05300 */
[----:B------:R-:W1:Y:S01]  /*0cf0*/  LDC R18, c[0x0][0x600] ;  /* 0x00018000ff127b82 */ /* 0x000e620000000800 */
[-CC-:B0-----:R-:W-:Y:S02]  /*0d00*/  SHF.R.U64 R12, R6, R10.reuse, R5.reuse ;  /* 0x0000000a060c7219 */ /* 0x181fe40000001205 */
[----:B------:R-:W-:-:S05]  /*0d10*/  SHF.R.U32.HI R5, RZ, R10, R5 ;  /* 0x0000000aff057219 */ /* 0x000fca0000011605 */
[----:B------:R-:W0:Y:S01]  /*0d20*/  LDC R15, c[0x0][0x648] ;  /* 0x00019200ff0f7b82 */ /* 0x000e220000000800 */
[-CC-:B--2---:R-:W-:Y:S02]  /*0d30*/  SHF.R.U64 R21, R12, R16.reuse, R5.reuse ;  /* 0x000000100c157219 */ /* 0x184fe40000001205 */
[----:B------:R-:W-:-:S05]  /*0d40*/  SHF.R.U32.HI R5, RZ, R16, R5 ;  /* 0x00000010ff057219 */ /* 0x000fca0000011605 */
[----:B------:R-:W2:Y:S01]  /*0d50*/  LDC R17, c[0x0][0x638] ;  /* 0x00018e00ff117b82 */ /* 0x000ea20000000800 */
[-CC-:B---3--:R-:W-:Y:S02]  /*0d60*/  SHF.R.U64 R14, R21, R20.reuse, R5.reuse ;  /* 0x00000014150e7219 */ /* 0x188fe40000001205 */
[-C--:B------:R-:W-:Y:S02]  /*0d70*/  SHF.L.U32 R3, R3, R20.reuse, RZ ;  /* 0x0000001403037219 */ /* 0x080fe400000006ff */
[----:B------:R-:W-:Y:S01]  /*0d80*/  SHF.R.U32.HI R5, RZ, R20, R5 ;  /* 0x00000014ff057219 */ /* 0x000fe20000011605 */
[----:B------:R-:W-:Y:S01]  /*0d90*/  IMAD.MOV.U32 R4, RZ, RZ, R14 ;  /* 0x000000ffff047224 */ /* 0x000fe200078e000e */
[----:B------:R-:W-:Y:S01]  /*0da0*/  LOP3.LUT R10, RZ, R3, RZ, 0x33, !PT ;  /* 0x00000003ff0a7212 */ /* 0x000fe200078e33ff */
[----:B------:R-:W3:Y:S01]  /*0db0*/  LDC R19, c[0x0][0x610] ;  /* 0x00018400ff137b82 */ /* 0x000ee20000000800 */
[----:B------:R-:W-:Y:S05]  /*0dc0*/  @!P0 BRA `(.L_x_10) ;  /* 0x0000000000288947 */ /* 0x000fea0003800000 */
[----:B------:R-:W4:Y:S02]  /*0dd0*/  LDC R3, c[0x0][0x64c] ;  /* 0x00019300ff037b82 */ /* 0x000f240000000800 */
[----:B----4-:R-:W-:-:S05]  /*0de0*/  IADD3 R3, P0, R14, R3, RZ ;  /* 0x000000030e037210 */ /* 0x010fca0007f1e0ff */
        /* <DEDUP_REMOVED lines=8> */
.L_x_10:
[----:B0-----:R-:W-:Y:S01]  /*0e70*/  SHF.R.U64 R4, R4, R15, R5 ;  /* 0x0000000f04047219 */ /* 0x001fe20000001205 */
[----:B-1----:R-:W-:Y:S01]  /*0e80*/  VIADD R5, R18, 0xffffffff ;  /* 0xffffffff12057836 */ /* 0x002fe20000000000 */
[----:B------:R-:W-:Y:S02]  /*0e90*/  SHF.L.U32 R3, R13, R20, RZ ;  /* 0x000000140d037219 */ /* 0x000fe400000006ff */
[----:B------:R-:W-:Y:S01]  /*0ea0*/  LOP3.LUT R10, R21, R10, RZ, 0xc0, !PT ;  /* 0x0000000a150a7212 */ /* 0x000fe200078ec0ff */
[----:B------:R-:W-:Y:S01]  /*0eb0*/  IMAD.MOV R6, RZ, RZ, -R4 ;  /* 0x000000ffff067224 */ /* 0x000fe200078e0a04 */
[----:B------:R-:W-:Y:S02]  /*0ec0*/  R2UR UR4, R24 ;  /* 0x00000000180472ca */ /* 0x000fe400000e0000 */
[----:B------:R-:W-:Y:S01]  /*0ed0*/  LOP3.LUT R12, R12, R5, RZ, 0xc0, !PT ;  /* 0x000000050c0c7212 */ /* 0x000fe200078ec0ff */
[----:B------:R-:W-:Y:S01]  /*0ee0*/  IMAD R5, R3, R4, R10 ;  /* 0x0000000403057224 */ /* 0x000fe200078e020a */
[----:B------:R-:W-:Y:S01]  /*0ef0*/  SEL R0, R0, R25, !P2 ;  /* 0x0000001900007207 */ /* 0x000fe20005000000 */
[----:B--2---:R-:W-:-:S02]  /*0f00*/  IMAD R3, R6, R17, R14 ;  /* 0x0000001106037224 */ /* 0x004fc400078e020e */
[----:B------:R-:W-:Y:S02]  /*0f10*/  IMAD.MOV.U32 R4, RZ, RZ, 0x1 ;  /* 0x00000001ff047424 */ /* 0x000fe400078e00ff */
[----:B---3--:R-:W-:Y:S02]  /*0f20*/  IMAD R0, R5, R19, R0 ;  /* 0x0000001305007224 */ /* 0x008fe400078e0200 */
[----:B------:R-:W-:Y:S02]  /*0f30*/  IMAD R3, R3, R18, R12 ;  /* 0x0000001203037224 */ /* 0x000fe400078e020c */
[----:B------:R-:W-:-:S03]  /*0f40*/  IMAD.U32 R6, RZ, RZ, UR4 ;  /* 0x00000004ff067e24 */ /* 0x000fc6000f8e00ff */
[----:B------:R-:W-:Y:S02]  /*0f50*/  SEL R5, R3, R0, !P2 ;  /* 0x0000000003057207 */ /* 0x000fe40005000000 */
[----:B------:R-:W-:Y:S01]  /*0f60*/  SEL R0, R0, R3, !P2 ;  /* 0x0000000300007207 */ /* 0x000fe20005000000 */
[----:B------:R1:W-:Y:S01]  /*0f70*/  STL [R1+0x76c], R6 ;  /* 0x00076c0601007387 */ /* 0x0003e20000100800 */
[----:B------:R-:W-:-:S03]  /*0f80*/  PRMT R3, R4, 0x7610, R3 ;  /* 0x0000761004037816 */ /* 0x000fc60000000003 */
[----:B------:R1:W-:Y:S04]  /*0f90*/  STL [R1+0x778], R5 ;  /* 0x0007780501007387 */ /* 0x0003e80000100800 */
[----:B------:R1:W-:Y:S02]  /*0fa0*/  STL [R1+0x770], R0 ;  /* 0x0007700001007387 */ /* 0x0003e40000100800 */
.L_x_8:
[----:B------:R-:W-:-:S08]  /*0fb0*/  NOP ;  /* 0x0000000000007918 */ /* 0x000fd00000000000 */
[----:B------:R-:W3:Y:S02]  /*0fc0*/  USETMAXREG.TRY_ALLOC.CTAPOOL UP0, 0xf0 ;  /* 0x000000f0000079c8 */ /* 0x000ee40008000600 */
[----:B---3--:R-:W-:-:S13]  /*0fd0*/  PLOP3.LUT P0, PT, PT, PT, UP0, 0x80, 0x0 ;  /* 0x000000000000781c */ /* 0x008fda0003f0f008 */
[----:B------:R-:W-:Y:S05]  /*0fe0*/  @!P0 BRA `(.L_x_8) ;  /* 0xfffffffc00f08947 */ /* 0x000fea000383ffff */
[----:B------:R-:W-:Y:S01]  /*0ff0*/  ULDC.64 UR4, c[0x0][0x598] ;  /* 0x0001660000047ab9 */ /* 0x000fe20000000a00 */
[----:B------:R-:W-:Y:S01]  /*1000*/  ULDC.64 UR54, c[0x0][0x208] ;  /* 0x0000820000367ab9 */ /* 0x000fe20000000a00 */
[----:B------:R-:W-:-:S04]  /*1010*/  ISETP.NE.U32.AND P0, PT, RZ, UR4, PT ;  /* 0x00000004ff007c0c */ /* 0x000fc8000bf05070 */
[----:B------:R-:W-:-:S13]  /*1020*/  ISETP.NE.AND.EX P0, PT, RZ, UR5, PT, P0 ;  /* 0x00000005ff007c0c */ /* 0x000fda000bf05300 */
[----:B------:R-:W-:Y:S05]  /*1030*/  @!P0 BRA `(.L_x_11) ;  /* 0x0000000000208947 */ /* 0x000fea0003800000 */
[----:B-1----:R-:W1:Y:S02]  /*1040*/  LDC.64 R4, c[0x0][0x598] ;  /* 0x00016600ff047b82 */ /* 0x002e640000000a00 */
[----:B-1----:R-:W3:Y:S02]  /*1050*/  LDG.E.64 R4, desc[UR54][R4.64] ;  /* 0x0000003604047981 */ /* 0x002ee4000c1e1b00 */
[----:B---3--:R-:W-:-:S04]  /*1060*/  ISETP.NE.U32.AND P0, PT, R4, RZ, PT ;  /* 0x000000ff0400720c */ /* 0x008fc80003f05070 */
[----:B------:R-:W-:-:S13]  /*1070*/  ISETP.NE.AND.EX P0, PT, R5, RZ, PT, P0 ;  /* 0x000000ff0500720c */ /* 0x000fda0003f05300 */
[----:B------:R-:W-:Y:S05]  /*1080*/  @!P0 BRA `(.L_x_11) ;  /* 0x00000000000c8947 */ /* 0x000fea0003800000 */
[----:B------:R-:W3:Y:S02]  /*1090*/  LD.E R4, desc[UR54][R4.64] ;  /* 0x0000003604047980 */ /* 0x000ee4000c101900 */
[----:B---3--:R-:W-:Y:S01]  /*10a0*/  R2UR UR4, R4 ;  /* 0x00000000040472ca */ /* 0x008fe200000e0000 */
[----:B------:R-:W-:-:S14]  /*10b0*/  BRA `(.L_x_12) ;  /* 0x0000000000247947 */ /* 0x000fdc0003800000 */
.L_x_11:
[----:B------:R-:W-:Y:S02]  /*10c0*/  ULDC.64 UR4, c[0x0][0x588] ;  /* 0x0001620000047ab9 */ /* 0x000fe40000000a00 */
[----:B------:R-:W-:-:S04]  /*10d0*/  ISETP.NE.U32.AND P0, PT, RZ, UR4, PT ;  /* 0x00000004ff007c0c */ /* 0x000fc8000bf05070 */
[----:B------:R-:W-:-:S13]  /*10e0*/  ISETP.NE.AND.EX P0, PT, RZ, UR5, PT, P0 ;  /* 0x00000005ff007c0c */ /* 0x000fda000bf05300 */
[----:B------:R-:W-:Y:S05]  /*10f0*/  @!P0 BRA `(.L_x_13) ;  /* 0x0000000000108947 */ /* 0x000fea0003800000 */
[----:B-1----:R-:W1:Y:S02]  /*1100*/  LDC.64 R4, c[0x0][0x588] ;  /* 0x00016200ff047b82 */ /* 0x002e640000000a00 */
[----:B-1----:R-:W3:Y:S02]  /*1110*/  LDG.E R4, desc[UR54][R4.64] ;  /* 0x0000003604047981 */ /* 0x002ee4000c1e1900 */
[----:B---3--:R-:W-:Y:S01]  /*1120*/  R2UR UR4, R4 ;  /* 0x00000000040472ca */ /* 0x008fe200000e0000 */
[----:B------:R-:W-:-:S14]  /*1130*/  BRA `(.L_x_12) ;  /* 0x0000000000047947 */ /* 0x000fdc0003800000 */
.L_x_13:
[----:B------:R-:W-:-:S05]  /*1140*/  ULDC UR4, c[0x0][0x580] ;  /* 0x0001600000047ab9 */ /* 0x000fca0000000800 */
.L_x_12:
[----:B------:R-:W-:Y:S02]  /*1150*/  ULDC.64 UR6, c[0x0][0x5a0] ;  /* 0x0001680000067ab9 */ /* 0x000fe40000000a00 */
        /* <DEDUP_REMOVED lines=11> */
.L_x_14:
        /* <DEDUP_REMOVED lines=8> */
.L_x_16:
[----:B------:R-:W-:-:S05]  /*1290*/  ULDC UR5, c[0x0][0x584] ;  /* 0x0001610000057ab9 */ /* 0x000fca0000000800 */
.L_x_15:
[----:B------:R-:W-:-:S13]  /*12a0*/  LOP3.LUT P0, RZ, R3, 0xff, RZ, 0xc0, !PT ;  /* 0x000000ff03ff7812 */ /* 0x000fda000780c0ff */
[----:B------:R-:W-:Y:S05]  /*12b0*/  @!P0 EXIT ;  /* 0x000000000000894d */ /* 0x000fea0003800000 */
[----:B-1----:R-:W3:Y:S01]  /*12c0*/  LDL R0, [R1+0x784] ;  /* 0x0007840001007983 */ /* 0x002ee20000100800 */
[----:B------:R-:W-:Y:S01]  /*12d0*/  ULDC UR6, c[0x0][0x28c] ;  /* 0x0000a30000067ab9 */ /* 0x000fe20000000800 */
[----:B------:R-:W-:Y:S01]  /*12e0*/  ULDC.64 UR10, c[0x0][0x5c8] ;  /* 0x00017200000a7ab9 */ /* 0x000fe20000000a00 */
[----:B------:R-:W-:Y:S02]  /*12f0*/  UIADD3 UR6, UR6, 0x7f, URZ ;  /* 0x0000007f06067890 */ /* 0x000fe4000fffe03f */
[----:B------:R-:W-:Y:S02]  /*1300*/  USHF.L.U64.HI UR56, UR10, 0x7, UR11 ;  /* 0x000000070a387899 */ /* 0x000fe4000801020b */
[----:B------:R-:W-:Y:S02]  /*1310*/  USHF.R.S32.HI UR8, URZ, 0x1f, UR6 ;  /* 0x0000001f3f087899 */ /* 0x000fe40008011406 */
[----:B------:R-:W-:Y:S02]  /*1320*/  USHF.L.U32 UR57, UR10, 0x7, URZ ;  /* 0x000000070a397899 */ /* 0x000fe4000800063f */
[----:B------:R-:W-:-:S02]  /*1330*/  ULEA.HI UR8, UR8, UR6, URZ, 0x7 ;  /* 0x0000000608087291 */ /* 0x000fc4000f8f383f */
[----:B------:R-:W-:Y:S02]  /*1340*/  USHF.L.U64.HI UR7, UR10, 0x3, UR11 ;  /* 0x000000030a077899 */ /* 0x000fe4000801020b */
[----:B------:R-:W-:Y:S02]  /*1350*/  USHF.L.U32 UR52, UR10, 0x3, URZ ;  /* 0x000000030a347899 */ /* 0x000fe4000800063f */
[----:B------:R-:W-:Y:S02]  /*1360*/  USHF.L.U64.HI UR58, UR10, 0x8, UR11 ;  /* 0x000000080a3a7899 */ /* 0x000fe4000801020b */
[----:B------:R-:W-:Y:S01]  /*1370*/  USHF.L.U32 UR59, UR10, 0x8, URZ ;  /* 0x000000080a3b7899 */ /* 0x000fe2000800063f */
[----:B---3--:R-:W-:-:S13]  /*1380*/  R2UR UR9, R0 ;  /* 0x00000000000972ca */ /* 0x008fda00000e0000 */
[----:B------:R-:W-:Y:S02]  /*1390*/  ULOP3.LUT UR6, UR9, 0x1, URZ, 0xfc, !UPT ;  /* 0x0000000109067892 */ /* 0x000fe4000f8efc3f */
[----:B------:R-:W-:-:S03]  /*13a0*/  USHF.R.S32.HI UR9, URZ, 0x7, UR8 ;  /* 0x000000073f097899 */ /* 0x000fc60008011408 */
[----:B------:R-:W-:Y:S01]  /*13b0*/  UMOV UR8, URZ ;  /* 0x0000003f00087c82 */ /* 0x000fe20008000000 */
[----:B------:R-:W-:Y:S01]  /*13c0*/  IMAD.U32 R0, RZ, RZ, UR6 ;  /* 0x00000006ff007e24 */ /* 0x000fe2000f8e00ff */
[----:B------:R-:W-:Y:S01]  /*13d0*/  UMOV UR6, URZ ;  /* 0x0000003f00067c82 */ /* 0x000fe20008000000 */
[----:B------:R-:W-:Y:S02]  /*13e0*/  IMAD.U32 R4, RZ, RZ, UR9 ;  /* 0x00000009ff047e24 */ /* 0x000fe4000f8e00ff */
[----:B------:R-:W-:Y:S01]  /*13f0*/  IMAD.U32 R3, RZ, RZ, UR6 ;  /* 0x00000006ff037e24 */ /* 0x000fe2000f8e00ff */
[----:B------:R1:W-:Y:S04]  /*1400*/  STL [R1+0x77c], R0 ;  /* 0x00077c0001007387 */ /* 0x0003e80000100800 */
[----:B------:R3:W-:Y:S01]  /*1410*/  STL [R1+0x798], R4 ;  /* 0x0007980401007387 */ /* 0x0007e20000100800 */
[----:B-1----:R-:W-:-:S05]  /*1420*/  IMAD.U32 R0, RZ, RZ, UR8 ;  /* 0x00000008ff007e24 */ /* 0x002fca000f8e00ff */
[----:B------:R3:W-:Y:S04]  /*1430*/  STL [R1+0x794], R0 ;  /* 0x0007940001007387 */ /* 0x0007e80000100800 */
[----:B------:R3:W-:Y:S02]  /*1440*/  STL [R1+0x790], R3 ;  /* 0x0007900301007387 */ /* 0x0007e40000100800 */
.L_x_129:
[----:B--2---:R-:W2:Y:S01]  /*1450*/  LDL R6, [R1+0x790] ;  /* 0x0007900001067983 */ /* 0x004ea20000100800 */
[----:B-1-34-:R-:W1:Y:S03]  /*1460*/  LDC R4, c[0x0][0x28c] ;  /* 0x0000a300ff047b82 */ /* 0x01ae660000000800 */
[----:B------:R-:W-:Y:S04]  /*1470*/  STL [R1+0x760], RZ ;  /* 0x000760ff01007387 */ /* 0x000fe80000100800 */
        /* <DEDUP_REMOVED lines=464> */
[----:B------:R-:W-:Y:S04]  /*3180*/  STL [R1], RZ ;  /* 0x000000ff01007387 */ /* 0x000fe80000100800 */
[----:B------:R-:W-:Y:S04]  /*3190*/  STL [R1+0x4], RZ ;  /* 0x000004ff01007387 */ /* 0x000fe80000100800 */
[----:B------:R-:W-:Y:S04]  /*31a0*/  STL [R1+0x8], RZ ;  /* 0x000008ff01007387 */ /* 0x000fe80000100800 */
[----:B------:R-:W-:Y:S04]  /*31b0*/  STL [R1+0xc], RZ ;  /* 0x00000cff01007387 */ /* 0x000fe80000100800 */
[----:B------:R-:W-:Y:S04]  /*31c0*/  STL [R1+0x10], RZ ;  /* 0x000010ff01007387 */ /* 0x000fe80000100800 */
[----:B------:R-:W-:Y:S04]  /*31d0*/  STL [R1+0x14], RZ ;  /* 0x000014ff01007387 */ /* 0x000fe80000100800 */
[----:B------:R-:W-:Y:S04]  /*31e0*/  STL [R1+0x18], RZ ;  /* 0x000018ff01007387 */ /* 0x000fe80000100800 */
[----:B------:R-:W-:Y:S04]  /*31f0*/  STL [R1+0x1c], RZ ;  /* 0x00001cff01007387 */ /* 0x000fe80000100800 */
[----:B------:R-:W3:Y:S01]  /*3200*/  LDL R5, [R1+0x794] ;  /* 0x0007940001057983 */ /* 0x000ee20000100800 */
[----:B------:R-:W4:Y:S01]  /*3210*/  S2R R3, SR_TID.X ;  /* 0x0000000000037919 */ /* 0x000f220000002100 */
[----:B------:R-:W5:Y:S01]  /*3220*/  S2UR UR12, SR_CgaCtaId ;  /* 0x00000000000c79c3 */ /* 0x000f620000008800 */
[----:B----4-:R-:W-:-:S04]  /*3230*/  LOP3.LUT R3, R3, 0x80, RZ, 0xc0, !PT ;  /* 0x0000008003037812 */ /* 0x010fc800078ec0ff */
[----:B------:R-:W-:-:S06]  /*3240*/  SHF.R.U32.HI R3, RZ, 0x7, R3 ;  /* 0x00000007ff037819 */ /* 0x000fcc0000011603 */
[----:B------:R-:W4:Y:S01]  /*3250*/  SHFL.IDX PT, R3, R3, RZ, 0x1f ;  /* 0x00001fff03037589 */ /* 0x000f2200000e0000 */
[----:B------:R-:W-:Y:S02]  /*3260*/  UMOV UR11, 0x400 ;  /* 0x00000400000b7882 */ /* 0x000fe40000000000 */
[----:B-----5:R-:W-:Y:S01]  /*3270*/  ULEA UR11, UR12, UR11, 0x18 ;  /* 0x0000000b0c0b7291 */ /* 0x020fe2000f8ec03f */
[----:B----4-:R-:W-:-:S13]  /*3280*/  R2UR UR9, R3 ;  /* 0x00000000030972ca */ /* 0x010fda00000e0000 */
[----:B------:R-:W-:-:S04]  /*3290*/  ULEA.HI UR10, UR9, UR9, URZ, 0x1 ;  /* 0x00000009090a7291 */ /* 0x000fc8000f8f083f */
[----:B------:R-:W-:-:S04]  /*32a0*/  ULOP3.LUT UR10, UR10, 0x7fffe, URZ, 0xc0, !UPT ;  /* 0x0007fffe0a0a7892 */ /* 0x000fc8000f8ec03f */
[----:B------:R-:W-:-:S04]  /*32b0*/  UIADD3 UR10, UR9, -UR10, URZ ;  /* 0x8000000a090a7290 */ /* 0x000fc8000fffe03f */
[----:B------:R-:W-:-:S04]  /*32c0*/  ULEA UR10, UR10, UR11, 0xd ;  /* 0x0000000b0a0a7291 */ /* 0x000fc8000f8e683f */
[----:B------:R-:W-:Y:S01]  /*32d0*/  UIADD3 UR10, UR10, 0x100, URZ ;  /* 0x000001000a0a7890 */ /* 0x000fe2000fffe03f */
[----:B-1----:R-:W-:-:S03]  /*32e0*/  ISETP.GE.AND P0, PT, R4, 0x1, PT ;  /* 0x000000010400780c */ /* 0x002fc60003f06270 */
[----:B------:R-:W-:-:S04]  /*32f0*/  USHF.R.U32.HI UR10, URZ, 0x4, UR10 ;  /* 0x000000043f0a7899 */ /* 0x000fc8000801160a */
[----:B------:R-:W-:Y:S01]  /*3300*/  ULOP3.LUT UR9, UR10, 0x3fff, URZ, 0xc0, !UPT ;  /* 0x00003fff0a097892 */ /* 0x000fe2000f8ec03f */
[----:B------:R-:W-:Y:S01]  /*3310*/  UMOV UR6, URZ ;  /* 0x0000003f00067c82 */ /* 0x000fe20008000000 */
[----:B------:R-:W-:-:S04]  /*3320*/  UMOV UR8, URZ ;  /* 0x0000003f00087c82 */ /* 0x000fc80008000000 */
[----:B------:R-:W-:Y:S01]  /*3330*/  IMAD.U32 R24, RZ, RZ, UR9 ;  /* 0x00000009ff187e24 */ /* 0x000fe2000f8e00ff */
[----:B--2---:R-:W-:Y:S01]  /*3340*/  R2UR UR60, R6 ;  /* 0x00000000063c72ca */ /* 0x004fe200000e0000 */
[----:B------:R-:W-:Y:S02]  /*3350*/  IMAD.U32 R4, RZ, RZ, UR6 ;  /* 0x00000006ff047e24 */ /* 0x000fe4000f8e00ff */
[----:B------:R-:W-:Y:S01]  /*3360*/  IMAD.U32 R3, RZ, RZ, UR11 ;  /* 0x0000000bff037e24 */ /* 0x000fe2000f8e00ff */
[----:B------:R1:W-:Y:S01]  /*3370*/  STL [R1+0x768], R24 ;  /* 0x0007681801007387 */ /* 0x0003e20000100800 */
[----:B------:R-:W-:Y:S02]  /*3380*/  CS2R R236, SRZ ;  /* 0x0000000000ec7805 */ /* 0x000fe4000001ff00 */
[----:B------:R-:W-:Y:S02]  /*3390*/  CS2R R234, SRZ ;  /* 0x0000000000ea7805 */ /* 0x000fe4000001ff00 */
[----:B------:R-:W-:-:S02]  /*33a0*/  CS2R R232, SRZ ;  /* 0x0000000000e87805 */ /* 0x000fc4000001ff00 */
[----:B------:R-:W-:Y:S02]  /*33b0*/  CS2R R22, SRZ ;  /* 0x0000000000167805 */ /* 0x000fe4000001ff00 */
[----:B0-----:R-:W-:Y:S02]  /*33c0*/  CS2R R20, SRZ ;  /* 0x0000000000147805 */ /* 0x001fe4000001ff00 */
[----:B------:R-:W-:Y:S02]  /*33d0*/  CS2R R18, SRZ ;  /* 0x0000000000127805 */ /* 0x000fe4000001ff00 */
[----:B------:R-:W-:Y:S02]  /*33e0*/  CS2R R16, SRZ ;  /* 0x0000000000107805 */ /* 0x000fe4000001ff00 */
[----:B------:R-:W-:Y:S02]  /*33f0*/  CS2R R14, SRZ ;  /* 0x00000000000e7805 */ /* 0x000fe4000001ff00 */
[----:B------:R-:W-:-:S02]  /*3400*/  CS2R R12, SRZ ;  /* 0x00000000000c7805 */ /* 0x000fc4000001ff00 */
[----:B------:R-:W-:Y:S02]  /*3410*/  CS2R R10, SRZ ;  /* 0x00000000000a7805 */ /* 0x000fe4000001ff00 */
[----:B------:R-:W-:Y:S01]  /*3420*/  CS2R R8, SRZ ;  /* 0x0000000000087805 */ /* 0x000fe2000001ff00 */
[----:B------:R-:W-:Y:S01]  /*3430*/  IMAD.MOV.U32 R7, RZ, RZ, RZ ;  /* 0x000000ffff077224 */ /* 0x000fe200078e00ff */
[----:B------:R-:W-:Y:S02]  /*3440*/  CS2R R224, SRZ ;  /* 0x0000000000e07805 */ /* 0x000fe4000001ff00 */
[----:B------:R-:W-:Y:S02]  /*3450*/  CS2R R226, SRZ ;  /* 0x0000000000e27805 */ /* 0x000fe4000001ff00 */
[----:B------:R-:W-:Y:S02]  /*3460*/  CS2R R228, SRZ ;  /* 0x0000000000e47805 */ /* 0x000fe4000001ff00 */
[----:B------:R-:W-:-:S02]  /*3470*/  CS2R R230, SRZ ;  /* 0x0000000000e67805 */ /* 0x000fc4000001ff00 */
[----:B------:R-:W-:Y:S02]  /*3480*/  CS2R R216, SRZ ;  /* 0x0000000000d87805 */ /* 0x000fe4000001ff00 */
[----:B------:R-:W-:Y:S02]  /*3490*/  CS2R R218, SRZ ;  /* 0x0000000000da7805 */ /* 0x000fe4000001ff00 */
        /* <DEDUP_REMOVED lines=94> */
[----:B-1----:R-:W-:Y:S02]  /*3a80*/  CS2R R24, SRZ ;  /* 0x0000000000187805 */ /* 0x002fe4000001ff00 */
[----:B------:R-:W-:Y:S02]  /*3a90*/  CS2R R26, SRZ ;  /* 0x00000000001a7805 */ /* 0x000fe4000001ff00 */
[----:B------:R-:W-:Y:S02]  /*3aa0*/  CS2R R28, SRZ ;  /* 0x00000000001c7805 */ /* 0x000fe4000001ff00 */
[----:B------:R-:W-:Y:S02]  /*3ab0*/  CS2R R30, SRZ ;  /* 0x00000000001e7805 */ /* 0x000fe4000001ff00 */
[----:B---3--:R-:W-:Y:S01]  /*3ac0*/  R2UR UR61, R5 ;  /* 0x00000000053d72ca */ /* 0x008fe200000e0000 */
[----:B------:R-:W-:-:S14]  /*3ad0*/  @!P0 BRA `(.L_x_17) ;  /* 0x000000cc00f88947 */ /* 0x000fdc0003800000 */
[----:B------:R-:W2:Y:S02]  /*3ae0*/  LDL R31, [R1+0x77c] ;  /* 0x00077c00011f7983 */ /* 0x000ea40000100800 */
[----:B--2---:R-:W-:-:S13]  /*3af0*/  R2UR UR6, R31 ;  /* 0x000000001f0672ca */ /* 0x004fda00000e0000 */
[----:B------:R-:W-:-:S06]  /*3b00*/  UISETP.NE.AND UP0, UPT, UR6, 0x3, UPT ;  /* 0x000000030600788c */ /* 0x000fcc000bf05270 */
[----:B------:R-:W-:-:S13]  /*3b10*/  PLOP3.LUT P1, PT, PT, PT, UP0, 0x80, 0x0 ;  /* 0x000000000000781c */ /* 0x000fda0003f2f008 */
[----:B------:R-:W-:Y:S05]  /*3b20*/  @!P1 BRA `(.L_x_18) ;  /* 0x0000000000049947 */ /* 0x000fea0003800000 */
[----:B------:R-:W-:Y:S01]  /*3b30*/  BPT.TRAP 0x1 ;  /* 0x000000040000795c */ /* 0x000fe20000300000 */
.L_x_18:
[----:B------:R-:W-:Y:S02]  /*3b40*/  R2UR UR9, R3 ;  /* 0x00000000030972ca */ /* 0x000fe400000e0000 */
[----:B------:R-:W-:Y:S02]  /*3b50*/  R2UR UR6, R6 ;  /* 0x00000000060672ca */ /* 0x000fe400000e0000 */
[----:B------:R-:W-:-:S11]  /*3b60*/  R2UR UR8, R5 ;  /* 0x00000000050872ca */ /* 0x000fd600000e0000 */
[----:B------:R-:W-:Y:S02]  /*3b70*/  ULEA UR6, UR6, UR9, 0x3 ;  /* 0x0000000906067291 */ /* 0x000fe4000f8e183f */
[----:B------:R-:W-:-:S05]  /*3b80*/  IMAD.U32 R5, RZ, RZ, UR8 ;  /* 0x00000008ff057e24 */ /* 0x000fca000f8e00ff */
[----:B------:R-:W-:-:S04]  /*3b90*/  SHF.L.U32 R5, R5, 0x1f, RZ ;  /* 0x0000001f05057819 */ /* 0x000fc800000006ff */
[----:B------:R0:W1:Y:S01]  /*3ba0*/  SYNCS.PHASECHK.TRANS64.TRYWAIT P0, [UR6], R5 ;  /* 0x00000005ff0075a7 */ /* 0x0000620008000146 */
[----:B------:R-:W-:Y:S05]  /*3bb0*/  @!P1 BRA `(.L_x_19) ;  /* 0x0000000000049947 */ /* 0x000fea0003800000 */
[----:B------:R-:W-:Y:S01]  /*3bc0*/  BPT.TRAP 0x1 ;  /* 0x000000040000795c */ /* 0x000fe20000300000 */
.L_x_19:
[----:B------:R2:W-:Y:S01]  /*3bd0*/  STL [R1+0x760], RZ ;  /* 0x000760ff01007387 */ /* 0x0005e20000100800 */
[----:B------:R-:W-:Y:S02]  /*3be0*/  UMOV UR8, 0x4 ;  /* 0x0000000400087882 */ /* 0x000fe40000000000 */
[----:B------:R-:W-:Y:S01]  /*3bf0*/  IMAD.U32 R4, RZ, RZ, UR8 ;  /* 0x00000008ff047e24 */ /* 0x000fe2000f8e00ff */
[----:B-1----:R-:W-:Y:S06]  /*3c00*/  @P0 BRA `(.L_x_20) ;  /* 0x0000000000080947 */ /* 0x002fec0003800000 */
[----:B------:R-:W1:Y:S02]  /*3c10*/  SYNCS.PHASECHK.TRANS64.TRYWAIT P0, [UR6], R5 ;  /* 0x00000005ff0075a7 */ /* 0x000e640008000146 */
[----:B-1----:R-:W-:Y:S05]  /*3c20*/  @!P0 BRA `(.L_x_21) ;  /* 0x000004d400788947 */ /* 0x002fea0003800000 */
.L_x_20:
[----:B------:R-:W3:Y:S04]  /*3c30*/  LDL R7, [R1+0x768] ;  /* 0x0007680001077983 */ /* 0x000ee80000100800 */
[----:B------:R-:W-:Y:S04]  /*3c40*/  STL [R1+0x830], R4 ;  /* 0x0008300401007387 */ /* 0x000fe80000100800 */
[----:B------:R-:W-:Y:S04]  /*3c50*/  STL [R1+0x82c], R2 ;  /* 0x00082c0201007387 */ /* 0x000fe80000100800 */
[----:B------:R-:W-:Y:S04]  /*3c60*/  STL [R1+0x828], R0 ;  /* 0x0008280001007387 */ /* 0x000fe80000100800 */
[----:B-1----:R-:W4:Y:S01]  /*3c70*/  LDL R6, [R1+0x790] ;  /* 0x0007900001067983 */ /* 0x002f220000100800 */
[----:B------:R-:W-:Y:S01]  /*3c80*/  R2UR UR6, R3 ;  /* 0x00000000030672ca */ /* 0x000fe200000e0000 */
[----:B------:R-:W-:Y:S01]  /*3c90*/  UMOV UR11, 0x40000040 ;  /* 0x40000040000b7882 */ /* 0x000fe20000000000 */
[----:B------:R-:W-:Y:S01]  /*3ca0*/  UMOV UR19, 0x40000040 ;  /* 0x4000004000137882 */ /* 0x000fe20000000000 */
[----:B------:R-:W-:Y:S01]  /*3cb0*/  STL [R1+0x834], R3 ;  /* 0x0008340301007387 */ /* 0x000fe20000100800 */
[----:B------:R-:W-:Y:S01]  /*3cc0*/  UMOV UR39, 0x40000040 ;  /* 0x4000004000277882 */ /* 0x000fe20000000000 */
[----:B------:R-:W-:Y:S01]  /*3cd0*/  UMOV UR51, 0x40000040 ;  /* 0x4000004000337882 */ /* 0x000fe20000000000 */
[----:B------:R-:W-:Y:S01]  /*3ce0*/  UMOV UR47, 0x40000040 ;  /* 0x40000040002f7882 */ /* 0x000fe20000000000 */
[----:B------:R-:W-:Y:S01]  /*3cf0*/  UMOV UR43, 0x40000040 ;  /* 0x40000040002b7882 */ /* 0x000fe20000000000 */
[----:B------:R-:W-:Y:S01]  /*3d00*/  UMOV UR15, 0x40000040 ;  /* 0x40000040000f7882 */ /* 0x000fe20000000000 */
[----:B------:R-:W-:Y:S01]  /*3d10*/  UMOV UR61, UR19 ;  /* 0x00000013003d7c82 */ /* 0x000fe20008000000 */
[----:B------:R-:W-:Y:S01]  /*3d20*/  UMOV UR23, 0x40000040 ;  /* 0x4000004000177882 */ /* 0x000fe20000000000 */
[----:B------:R-:W-:Y:S01]  /*3d30*/  UMOV UR27, 0x40000040 ;  /* 0x40000040001b7882 */ /* 0x000fe20000000000 */
[----:B------:R-:W-:Y:S01]  /*3d40*/  UMOV UR31, 0x40000040 ;  /* 0x40000040001f7882 */ /* 0x000fe20000000000 */
[----:B------:R-:W-:Y:S01]  /*3d50*/  UIADD3 UR6, UR6, 0x20100, URZ ;  /* 0x0002010006067890 */ /* 0x000fe2000fffe03f */
[----:B------:R-:W-:-:S03]  /*3d60*/  UMOV UR35, UR43 ;  /* 0x0000002b00237c82 */ /* 0x000fc60008000000 */
[----:B------:R-:W-:-:S04]  /*3d70*/  USHF.R.U32.HI UR6, URZ, 0x4, UR6 ;  /* 0x000000043f067899 */ /* 0x000fc80008011606 */
[----:B------:R-:W-:-:S04]  /*3d80*/  ULOP3.LUT UR6, UR6, 0x3fff, URZ, 0xc0, !UPT ;  /* 0x00003fff06067892 */ /* 0x000fc8000f8ec03f */
[----:B------:R-:W-:Y:S01]  /*3d90*/  ULOP3.LUT UR6, UR6, 0x10000, URZ, 0xfc, !UPT ;  /* 0x0001000006067892 */ /* 0x000fe2000f8efc3f */
[----:B---3--:R-:W-:-:S13]  /*3da0*/  R2UR UR9, R7 ;  /* 0x00000000070972ca */ /* 0x008fda00000e0000 */
[----:B------:R-:W-:Y:S01]  /*3db0*/  ULOP3.LUT UR53, UR9, 0x10000, URZ, 0xfc, !UPT ;  /* 0x0001000009357892 */ /* 0x000fe2000f8efc3f */
[----:B----4-:R0:W-:Y:S01]  /*3dc0*/  STL [R1+0x838], R6 ;  /* 0x0008380601007387 */ /* 0x0101e20000100800 */
[----:B------:R-:W-:Y:S01]  /*3dd0*/  R2UR UR8, R6 ;  /* 0x00000000060872ca */ /* 0x000fe200000e0000 */
[----:B------:R-:W-:Y:S02]  /*3de0*/  UMOV UR9, 0x40000040 ;  /* 0x4000004000097882 */ /* 0x000fe40000000000 */
[----:B------:R-:W-:Y:S01]  /*3df0*/  STL [R1+0x75c], RZ ;  /* 0x00075cff01007387 */ /* 0x000fe20000100800 */
[----:B------:R-:W-:Y:S01]  /*3e00*/  UMOV UR17, UR9 ;  /* 0x0000000900117c82 */ /* 0x000fe20008000000 */
[----:B------:R-:W-:Y:S01]  /*3e10*/  UMOV UR37, UR9 ;  /* 0x0000000900257c82 */ /* 0x000fe20008000000 */
[----:B------:R-:W-:Y:S01]  /*3e20*/  UMOV UR49, UR9 ;  /* 0x0000000900317c82 */ /* 0x000fe20008000000 */
[----:B------:R-:W-:Y:S01]  /*3e30*/  STL [R1+0x758], RZ ;  /* 0x000758ff01007387 */ /* 0x000fe20000100800 */
[----:B------:R-:W-:Y:S01]  /*3e40*/  UMOV UR45, UR9 ;  /* 0x00000009002d7c82 */ /* 0x000fe20008000000 */
[----:B0-----:R-:W-:Y:S01]  /*3e50*/  WARPGROUP.ARRIVE ;  /* 0x00000000000079c5 */ /* 0x001fe20000000000 */
[----:B------:R-:W-:Y:S01]  /*3e60*/  UMOV UR41, UR9 ;  /* 0x0000000900297c82 */ /* 0x000fe20008000000 */
[----:B------:R-:W-:Y:S01]  /*3e70*/  STL [R1+0x754], RZ ;  /* 0x000754ff01007387 */ /* 0x000fe20000100800 */
[----:B------:R-:W-:Y:S01]  /*3e80*/  UMOV UR13, UR9 ;  /* 0x00000009000d7c82 */ /* 0x000fe20008000000 */
[----:B------:R-:W-:-:S02]  /*3e90*/  ULEA UR53, UR8, UR53, 0xc ;  /* 0x0000003508357291 */ /* 0x000fc4000f8e603f */
[----:B------:R-:W-:Y:S01]  /*3ea0*/  STL [R1+0x750], RZ ;  /* 0x000750ff01007387 */ /* 0x000fe20000100800 */
[----:B------:R-:W-:Y:S01]  /*3eb0*/  UIMAD UR6, UR8, 0x580, UR6 ;  /* 0x00000580080678a4 */ /* 0x000fe2000f8e0206 */
[----:B------:R-:W-:Y:S02]  /*3ec0*/  UMOV UR21, UR9 ;  /* 0x0000000900157c82 */ /* 0x000fe40008000000 */
[----:B------:R-:W-:Y:S01]  /*3ed0*/  STL [R1+0x74c], RZ ;  /* 0x00074cff01007387 */ /* 0x000fe20000100800 */
[----:B------:R-:W-:Y:S01]  /*3ee0*/  UMOV UR8, UR53 ;  /* 0x0000003500087c82 */ /* 0x000fe20008000000 */
[----:B------:R-:W-:Y:S02]  /*3ef0*/  UIADD3 UR12, UR6, 0x80, URZ ;  /* 0x00000080060c7890 */ /* 0x000fe4000fffe03f */
[----:B------:R-:W-:Y:S01]  /*3f00*/  STL [R1+0x748], RZ ;  /* 0x000748ff01007387 */ /* 0x000fe20000100800 */
[----:B------:R-:W-:Y:S01]  /*3f10*/  UMOV UR10, UR6 ;  /* 0x00000006000a7c82 */ /* 0x000fe20008000000 */
[----:B------:R-:W-:Y:S01]  /*3f20*/  UMOV UR16, UR8 ;  /* 0x0000000800107c82 */ /* 0x000fe20008000000 */
[----:B------:R-:W-:Y:S01]  /*3f30*/  QGMMA.64x16x32.F32.E4M3.E4M3 R4, gdesc[UR8], RZ, !UPT, gsb0 ;  /* 0x00200000080479f3 */ /* 0x000fe2000c0008ff */
[----:B------:R-:W-:Y:S01]  /*3f40*/  STL [R1+0x744], RZ ;  /* 0x000744ff01007387 */ /* 0x000fe20000100800 */
[----:B------:R-:W-:Y:S01]  /*3f50*/  UMOV UR18, UR12 ;  /* 0x0000000c00127c82 */ /* 0x000fe20008000000 */
[----:B------:R-:W-:-:S02]  /*3f60*/  UIADD3 UR38, UR6, 0x100, URZ ;  /* 0x0000010006267890 */ /* 0x000fc4000fffe03f */
[----:B------:R-:W-:Y:S01]  /*3f70*/  STL [R1+0x740], RZ ;  /* 0x000740ff01007387 */ /* 0x000fe20000100800 */
[----:B------:R-:W-:Y:S01]  /*3f80*/  UMOV UR36, UR8 ;  /* 0x0000000800247c82 */ /* 0x000fe20008000000 */
[----:B------:R-:W-:Y:S02]  /*3f90*/  UIADD3 UR50, UR6, 0x180, URZ ;  /* 0x0000018006327890 */ /* 0x000fe4000fffe03f */
[----:B------:R-:W-:Y:S01]  /*3fa0*/  STL [R1+0x73c], RZ ;  /* 0x00073cff01007387 */ /* 0x000fe20000100800 */
[----:B------:R-:W-:Y:S01]  /*3fb0*/  UMOV UR48, UR8 ;  /* 0x0000000800307c82 */ /* 0x000fe20008000000 */
[----:B------:R-:W-:Y:S02]  /*3fc0*/  UIADD3 UR46, UR6, 0x200, URZ ;  /* 0x00000200062e7890 */ /* 0x000fe4000fffe03f */
        /* <DEDUP_REMOVED lines=8> */
[----:B------:R-:W-:Y:S01]  /*4050*/  UMOV UR60, UR18 ;  /* 0x00000012003c7c82 */ /* 0x000fe20008000000 */
[----:B------:R-:W-:Y:S01]  /*4060*/  UIADD3 UR22, UR6, 0x400, URZ ;  /* 0x0000040006167890 */ /* 0x000fe2000fffe03f */
[----:B------:R-:W-:Y:S01]  /*4070*/  STL [R1+0x72c], RZ ;  /* 0x00072cff01007387 */ /* 0x000fe20000100800 */
[----:B------:R-:W-:Y:S01]  /*4080*/  UMOV UR20, UR8 ;  /* 0x0000000800147c82 */ /* 0x000fe20008000000 */
[----:B------:R-:W-:-:S02]  /*4090*/  UIADD3 UR26, UR6, 0x480, URZ ;  /* 0x00000480061a7890 */ /* 0x000fc4000fffe03f */
[----:B------:R-:W-:Y:S01]  /*40a0*/  STL [R1+0x728], RZ ;  /* 0x000728ff01007387 */ /* 0x000fe20000100800 */
[----:B------:R-:W-:Y:S01]  /*40b0*/  UMOV UR24, UR8 ;  /* 0x0000000800187c82 */ /* 0x000fe20008000000 */
[----:B------:R-:W-:Y:S01]  /*40c0*/  UMOV UR25, UR9 ;  /* 0x0000000900197c82 */ /* 0x000fe20008000000 */
[----:B------:R-:W-:Y:S01]  /*40d0*/  UIADD3 UR30, UR6, 0x500, URZ ;  /* 0x00000500061e7890 */ /* 0x000fe2000fffe03f */
[----:B------:R-:W-:Y:S01]  /*40e0*/  STL [R1+0x724], RZ ;  /* 0x000724ff01007387 */ /* 0x000fe20000100800 */
[----:B------:R-:W-:Y:S01]  /*40f0*/  UMOV UR28, UR8 ;  /* 0x00000008001c7c82 */ /* 0x000fe20008000000 */
[----:B------:R-:W-:Y:S01]  /*4100*/  UMOV UR29, UR9 ;  /* 0x00000009001d7c82 */ /* 0x000fe20008000000 */
[----:B------:R-:W-:Y:S01]  /*4110*/  UMOV UR34, UR42 ;  /* 0x0000002a00227c82 */ /* 0x000fe20008000000 */
[----:B------:R-:W-:Y:S04]  /*4120*/  STL [R1+0x720], RZ ;  /* 0x000720ff01007387 */ /* 0x000fe80000100800 */
[----:B------:R-:W-:Y:S04]  /*4130*/  STL [R1+0x71c], RZ ;  /* 0x00071cff01007387 */ /* 0x000fe80000100800 */
[----:B------:R-:W-:Y:S04]  /*4140*/  STL [R1+0x718], RZ ;  /* 0x000718ff01007387 */ /* 0x000fe80000100800 */
[----:B------:R-:W-:Y:S01]  /*4150*/  STL [R1+0x714], RZ ;  /* 0x000714ff01007387 */ /* 0x000fe20000100800 */
[----:B------:R-:W-:-:S03]  /*4160*/  WARPGROUP.DEPBAR.LE gsb0, 0x0 ;  /* 0x00008000000079c5 */ /* 0x000fc60000010000 */
[----:B------:R-:W-:Y:S01]  /*4170*/  STL [R1+0x710], RZ ;  /* 0x000710ff01007387 */ /* 0x000fe20000100800 */
[----:B------:R-:W-:Y:S01]  /*4180*/  WARPGROUP.ARRIVE ;  /* 0x00000000000079c5 */ /* 0x000fe20000000000 */
[----:B------:R-:W-:Y:S02]  /*4190*/  IMAD.MOV.U32 R158, RZ, RZ, R4 ;  /* 0x000000ffff9e7224 */ /* 0x000fe400078e0004 */
[----:B------:R-:W-:Y:S01]  /*41a0*/  STL [R1+0x70c], RZ ;  /* 0x00070cff01007387 */ /* 0x000fe20000100800 */
[----:B------:R-:W-:Y:S02]  /*41b0*/  IMAD.MOV.U32 R157, RZ, RZ, R5 ;  /* 0x000000ffff9d7224 */ /* 0x000fe400078e0005 */
[----:B------:R-:W-:Y:S01]  /*41c0*/  QGMMA.64x16x32.F32.E4M3.E4M3 R24, gdesc[UR16], RZ, !UPT, gsb0 ;  /* 0x00200000101879f3 */ /* 0x000fe2000c0008ff */
[----:B------:R-:W-:Y:S01]  /*41d0*/  STL [R1+0x708], RZ ;  /* 0x000708ff01007387 */ /* 0x000fe20000100800 */
[----:B------:R-:W-:Y:S01]  /*41e0*/  IMAD.MOV.U32 R156, RZ, RZ, R6 ;  /* 0x000000ffff9c7224 */ /* 0x000fe200078e0006 */
[----:B------:R-:W-:Y:S01]  /*41f0*/  UIADD3 UR18, UR6, 0x380, URZ ;  /* 0x0000038006127890 */ /* 0x000fe2000fffe03f */
[----:B------:R-:W-:Y:S01]  /*4200*/  IMAD.MOV.U32 R155, RZ, RZ, R7 ;  /* 0x000000ffff9b7224 */ /* 0x000fe200078e0007 */
[----:B------:R-:W-:Y:S01]  /*4210*/  STL [R1+0x704], RZ ;  /* 0x000704ff01007387 */ /* 0x000fe20000100800 */
[----:B------:R-:W-:Y:S01]  /*4220*/  IMAD.MOV.U32 R154, RZ, RZ, R8 ;  /* 0x000000ffff9a7224 */ /* 0x000fe200078e0008 */
[----:B------:R-:W-:Y:S01]  /*4230*/  UMOV UR16, UR8 ;  /* 0x0000000800107c82 */ /* 0x000fe20008000000 */
[----:B------:R-:W-:Y:S01]  /*4240*/  IMAD.MOV.U32 R153, RZ, RZ, R9 ;  /* 0x000000ffff997224 */ /* 0x000fe200078e0009 */
[----:B------:R-:W-:Y:S01]  /*4250*/  STL [R1+0x700], RZ ;  /* 0x000700ff01007387 */ /* 0x000fe20000100800 */
[----:B------:R-:W-:Y:S01]  /*4260*/  IMAD.MOV.U32 R152, RZ, RZ, R10 ;  /* 0x000000ffff987224 */ /* 0x000fe200078e000a */
[----:B------:R-:W-:Y:S01]  /*4270*/  UMOV UR17, UR9 ;  /* 0x0000000900117c82 */ /* 0x000fe20008000000 */
[----:B------:R-:W-:Y:S01]  /*4280*/  IMAD.MOV.U32 R23, RZ, RZ, R11 ;  /* 0x000000ffff177224 */ /* 0x000fe200078e000b */
[----:B------:R-:W-:Y:S01]  /*4290*/  STL [R1+0x6fc], RZ ;  /* 0x0006fcff01007387 */ /* 0x000fe20000100800 */
[----:B------:R-:W-:-:S03]  /*42a0*/  UMOV UR19, 0x40000040 ;  /* 0x4000004000137882 */ /* 0x000fc60000000000 */
        /* <DEDUP_REMOVED lines=8> */
[----:B------:R-:W-:Y:S01]  /*4330*/  STL [R1+0x6d8], RZ ;  /* 0x0006d8ff01007387 */ /* 0x000fe20000100800 */
[----:B------:R-:W-:-:S03]  /*4340*/  WARPGROUP.DEPBAR.LE gsb0, 0x0 ;  /* 0x00008000000079c5 */ /* 0x000fc60000010000 */
[----:B------:R-:W-:Y:S01]  /*4350*/  STL [R1+0x6d4], RZ ;  /* 0x0006d4ff01007387 */ /* 0x000fe20000100800 */
[----:B------:R-:W-:-:S03]  /*4360*/  WARPGROUP.ARRIVE ;  /* 0x00000000000079c5 */ /* 0x000fc60000000000 */
[----:B------:R-:W-:Y:S03]  /*4370*/  STL [R1+0x6d0], RZ ;  /* 0x0006d0ff01007387 */ /* 0x000fe60000100800 */
[----:B------:R-:W-:Y:S01]  /*4380*/  QGMMA.64x16x32.F32.E4M3.E4M3 R4, gdesc[UR36], RZ, !UPT, gsb0 ;  /* 0x00200000240479f3 */ /* 0x000fe2000c0008ff */
        /* <DEDUP_REMOVED lines=15> */
[----:B------:R-:W-:Y:S02]  /*4480*/  IMAD.MOV.U32 R21, RZ, RZ, R5 ;  /* 0x000000ffff157224 */ /* 0x000fe400078e0005 */
[----:B------:R-:W-:Y:S01]  /*4490*/  IMAD.MOV.U32 R19, RZ, RZ, R7 ;  /* 0x000000ffff137224 */ /* 0x000fe200078e0007 */
[----:B------:R-:W-:Y:S01]  /*44a0*/  STL [R1+0x694], RZ ;  /* 0x000694ff01007387 */ /* 0x000fe20000100800 */
[----:B------:R-:W-:Y:S02]  /*44b0*/  IMAD.MOV.U32 R18, RZ, RZ, R8 ;  /* 0x000000ffff127224 */ /* 0x000fe400078e0008 */
[----:B------:R-:W-:Y:S01]  /*44c0*/  IMAD.MOV.U32 R17, RZ, RZ, R9 ;  /* 0x000000ffff117224 */ /* 0x000fe200078e0009 */
[----:B------:R-:W-:Y:S01]  /*44d0*/  STL [R1+0x690], RZ ;  /* 0x000690ff01007387 */ /* 0x000fe20000100800 */
[----:B------:R-:W-:Y:S02]  /*44e0*/  IMAD.MOV.U32 R16, RZ, RZ, R10 ;  /* 0x000000ffff107224 */ /* 0x000fe400078e000a */
[----:B------:R-:W-:Y:S01]  /*44f0*/  IMAD.MOV.U32 R14, RZ, RZ, R11 ;  /* 0x000000ffff0e7224 */ /* 0x000fe200078e000b */
[----:B------:R-:W-:Y:S01]  /*4500*/  STL [R1+0x68c], RZ ;  /* 0x00068cff01007387 */ /* 0x000fe20000100800 */
[----:B------:R-:W-:-:S02]  /*4510*/  IMAD.MOV.U32 R22, RZ, RZ, R4 ;  /* 0x000000ffff167224 */ /* 0x000fc400078e0004 */
[----:B------:R-:W-:Y:S01]  /*4520*/  IMAD.MOV.U32 R20, RZ, RZ, R6 ;  /* 0x000000ffff147224 */ /* 0x000fe200078e0006 */
        /* <DEDUP_REMOVED lines=143> */
[----:B------:R-:W-:Y:S04]  /*4e20*/  STL.64 [R1+0x1a0], R24 ;  /* 0x0001a01801007387 */ /* 0x000fe80000100a00 */
[----:B------:R-:W-:Y:S04]  /*4e30*/  STL.64 [R1+0x1a8], R26 ;  /* 0x0001a81a01007387 */ /* 0x000fe80000100a00 */
[----:B------:R-:W-:Y:S04]  /*4e40*/  STL.64 [R1+0x1b0], R28 ;  /* 0x0001b01c01007387 */ /* 0x000fe80000100a00 */
[----:B------:R0:W-:Y:S02]  /*4e50*/  STL.64 [R1+0x1b8], R30 ;  /* 0x0001b81e01007387 */ /* 0x0001e40000100a00 */
[----:B0-----:R-:W-:-:S06]  /*4e60*/  WARPGROUP.ARRIVE ;  /* 0x00000000000079c5 */ /* 0x001fcc0000000000 */
[----:B------:R-:W-:Y:S03]  /*4e70*/  QGMMA.64x16x32.F32.E4M3.E4M3 R24, gdesc[UR48], RZ, !UPT, gsb0 ;  /* 0x00200000301879f3 */ /* 0x000fe6000c0008ff */
[----:B------:R-:W-:Y:S02]  /*4e80*/  WARPGROUP.DEPBAR.LE gsb0, 0x0 ;  /* 0x00008000000079c5 */ /* 0x000fe40000010000 */
[----:B------:R-:W-:Y:S04]  /*4e90*/  STL.64 [R1+0xa0], R24 ;  /* 0x0000a01801007387 */ /* 0x000fe80000100a00 */
[----:B------:R-:W-:Y:S04]  /*4ea0*/  STL.64 [R1+0xa8], R26 ;  /* 0x0000a81a01007387 */ /* 0x000fe80000100a00 */
[----:B------:R-:W-:Y:S04]  /*4eb0*/  STL.64 [R1+0xb0], R28 ;  /* 0x0000b01c01007387 */ /* 0x000fe80000100a00 */
[----:B------:R0:W-:Y:S02]  /*4ec0*/  STL.64 [R1+0xb8], R30 ;  /* 0x0000b81e01007387 */ /* 0x0001e40000100a00 */
[----:B0-----:R-:W-:-:S06]  /*4ed0*/  WARPGROUP.ARRIVE ;  /* 0x00000000000079c5 */ /* 0x001fcc0000000000 */
[----:B------:R-:W-:Y:S03]  /*4ee0*/  QGMMA.64x16x32.F32.E4M3.E4M3 R24, gdesc[UR44], RZ, !UPT, gsb0 ;  /* 0x002000002c1879f3 */ /* 0x000fe6000c0008ff */
[----:B------:R-:W-:Y:S02]  /*4ef0*/  WARPGROUP.DEPBAR.LE gsb0, 0x0 ;  /* 0x00008000000079c5 */ /* 0x000fe40000010000 */
[----:B------:R-:W-:Y:S01]  /*4f00*/  WARPGROUP.ARRIVE ;  /* 0x00000000000079c5 */ /* 0x000fe20000000000 */
[----:B------:R-:W-:Y:S02]  /*4f10*/  IMAD.MOV.U32 R13, RZ, RZ, R24 ;  /* 0x000000ffff0d7224 */ /* 0x000fe400078e0018 */
[----:B------:R-:W-:Y:S02]  /*4f20*/  IMAD.MOV.U32 R12, RZ, RZ, R25 ;  /* 0x000000ffff0c7224 */ /* 0x000fe400078e0019 */
[----:B------:R-:W-:Y:S01]  /*4f30*/  IMAD.MOV.U32 R11, RZ, RZ, R26 ;  /* 0x000000ffff0b7224 */ /* 0x000fe200078e001a */
[----:B------:R-:W-:Y:S01]  /*4f40*/  QGMMA.64x16x32.F32.E4M3.E4M3 R208, gdesc[UR40], RZ, !UPT, gsb0 ;  /* 0x0020000028d079f3 */ /* 0x000fe2000c0008ff */
[----:B------:R-:W-:-:S02]  /*4f50*/  IMAD.MOV.U32 R10, RZ, RZ, R27 ;  /* 0x000000ffff0a7224 */ /* 0x000fc400078e001b */
[----:B------:R-:W-:Y:S02]  /*4f60*/  IMAD.MOV.U32 R9, RZ, RZ, R28 ;  /* 0x000000ffff097224 */ /* 0x000fe400078e001c */
[----:B------:R-:W-:Y:S02]  /*4f70*/  IMAD.MOV.U32 R8, RZ, RZ, R29 ;  /* 0x000000ffff087224 */ /* 0x000fe400078e001d */
[----:B------:R-:W-:Y:S02]  /*4f80*/  IMAD.MOV.U32 R7, RZ, RZ, R30 ;  /* 0x000000ffff077224 */ /* 0x000fe400078e001e */
[----:B------:R-:W-:Y:S01]  /*4f90*/  IMAD.MOV.U32 R5, RZ, RZ, R31 ;  /* 0x000000ffff057224 */ /* 0x000fe200078e001f */
[----:B------:R-:W-:Y:S02]  /*4fa0*/  WARPGROUP.DEPBAR.LE gsb0, 0x0 ;  /* 0x00008000000079c5 */ /* 0x000fe40000010000 */
[----:B------:R-:W-:Y:S01]  /*4fb0*/  WARPGROUP.ARRIVE ;  /* 0x00000000000079c5 */ /* 0x000fe20000000000 */
[----:B------:R0:W-:Y:S04]  /*4fc0*/  STL.64 [R1+0xac0], R214 ;  /* 0x000ac0d601007387 */ /* 0x0001e80000100a00 */
[----:B------:R1:W-:Y:S01]  /*4fd0*/  STL.64 [R1+0xab8], R212 ;  /* 0x000ab8d401007387 */ /* 0x0003e20000100a00 */
[----:B------:R-:W-:Y:S01]  /*4fe0*/  QGMMA.64x16x32.F32.E4M3.E4M3 R176, gdesc[UR12], RZ, !UPT, gsb0 ;  /* 0x002000000cb079f3 */ /* 0x000fe2000c0008ff */
[----:B------:R-:W-:-:S02]  /*4ff0*/  UIADD3 UR12, UR53, 0x400, URZ ;  /* 0x00000400350c7890 */ /* 0x000fc4000fffe03f */
[----:B------:R3:W-:Y:S04]  /*5000*/  STL.64 [R1+0xab0], R210 ;  /* 0x000ab0d201007387 */ /* 0x0007e80000100a00 */
[----:B------:R4:W-:Y:S01]  /*5010*/  STL.64 [R1+0xaa8], R208 ;  /* 0x000aa8d001007387 */ /* 0x0009e20000100a00 */
[----:B0-----:R-:W-:Y:S02]  /*5020*/  IMAD.MOV.U32 R214, RZ, RZ, R17 ;  /* 0x000000ffffd67224 */ /* 0x001fe400078e0011 */
[----:B------:R-:W-:Y:S02]  /*5030*/  IMAD.MOV.U32 R215, RZ, RZ, R16 ;  /* 0x000000ffffd77224 */ /* 0x000fe400078e0010 */
[----:B-1----:R-:W-:Y:S02]  /*5040*/  IMAD.MOV.U32 R212, RZ, RZ, R19 ;  /* 0x000000ffffd47224 */ /* 0x002fe400078e0013 */
[----:B------:R-:W-:-:S02]  /*5050*/  IMAD.MOV.U32 R213, RZ, RZ, R18 ;  /* 0x000000ffffd57224 */ /* 0x000fc400078e0012 */
[----:B---3--:R-:W-:Y:S02]  /*5060*/  IMAD.MOV.U32 R210, RZ, RZ, R21 ;  /* 0x000000ffffd27224 */ /* 0x008fe400078e0015 */
[----:B------:R-:W-:Y:S02]  /*5070*/  IMAD.MOV.U32 R211, RZ, RZ, R20 ;  /* 0x000000ffffd37224 */ /* 0x000fe400078e0014 */
[----:B----4-:R-:W-:Y:S02]  /*5080*/  IMAD.MOV.U32 R208, RZ, RZ, R23 ;  /* 0x000000ffffd07224 */ /* 0x010fe400078e0017 */
[----:B------:R-:W-:Y:S01]  /*5090*/  IMAD.MOV.U32 R209, RZ, RZ, R22 ;  /* 0x000000ffffd17224 */ /* 0x000fe200078e0016 */
[----:B------:R-:W-:Y:S02]  /*50a0*/  WARPGROUP.DEPBAR.LE gsb0, 0x0 ;  /* 0x00008000000079c5 */ /* 0x000fe40000010000 */
[----:B------:R-:W-:Y:S01]  /*50b0*/  WARPGROUP.ARRIVE ;  /* 0x00000000000079c5 */ /* 0x000fe20000000000 */
[----:B------:R0:W-:Y:S04]  /*50c0*/  STL.64 [R1+0xae0], R182 ;  /* 0x000ae0b601007387 */ /* 0x0001e80000100a00 */
[----:B------:R1:W-:Y:S01]  /*50d0*/  STL.64 [R1+0xad8], R180 ;  /* 0x000ad8b401007387 */ /* 0x0003e20000100a00 */
[----:B------:R-:W-:Y:S03]  /*50e0*/  QGMMA.64x16x32.F32.E4M3.E4M3 R144, gdesc[UR16], RZ, !UPT, gsb0 ;  /* 0x00200000109079f3 */ /* 0x000fe6000c0008ff */
[----:B------:R3:W-:Y:S04]  /*50f0*/  STL.64 [R1+0xad0], R178 ;  /* 0x000ad0b201007387 */ /* 0x0007e80000100a00 */
[----:B------:R4:W-:Y:S01]  /*5100*/  STL.64 [R1+0xac8], R176 ;  /* 0x000ac8b001007387 */ /* 0x0009e20000100a00 */
[----:B0-----:R-:W-:-:S02]  /*5110*/  IMAD.MOV.U32 R182, RZ, RZ, R153 ;  /* 0x000000ffffb67224 */ /* 0x001fc400078e0099 */
[----:B------:R-:W-:Y:S02]  /*5120*/  IMAD.MOV.U32 R183, RZ, RZ, R152 ;  /* 0x000000ffffb77224 */ /* 0x000fe400078e0098 */
[----:B-1----:R-:W-:Y:S02]  /*5130*/  IMAD.MOV.U32 R180, RZ, RZ, R155 ;  /* 0x000000ffffb47224 */ /* 0x002fe400078e009b */
[----:B------:R-:W-:Y:S02]  /*5140*/  IMAD.MOV.U32 R181, RZ, RZ, R154 ;  /* 0x000000ffffb57224 */ /* 0x000fe400078e009a */
[----:B---3--:R-:W-:Y:S02]  /*5150*/  IMAD.MOV.U32 R178, RZ, RZ, R157 ;  /* 0x000000ffffb27224 */ /* 0x008fe400078e009d */
[----:B------:R-:W-:Y:S02]  /*5160*/  IMAD.MOV.U32 R179, RZ, RZ, R156 ;  /* 0x000000ffffb37224 */ /* 0x000fe400078e009c */
[----:B----4-:R-:W-:Y:S01]  /*5170*/  IMAD.MOV.U32 R177, RZ, RZ, R158 ;  /* 0x000000ffffb17224 */ /* 0x010fe200078e009e */
[----:B------:R-:W-:-:S02]  /*5180*/  WARPGROUP.DEPBAR.LE gsb0, 0x0 ;  /* 0x00008000000079c5 */ /* 0x000fc40000010000 */
        /* <DEDUP_REMOVED lines=12> */
[----:B----4-:R-:W-:-:S02]  /*5250*/  IMAD.MOV.U32 R144, RZ, RZ, R177 ;  /* 0x000000ffff907224 */ /* 0x010fc400078e00b1 */
[----:B------:R-:W-:Y:S01]  /*5260*/  IMAD.MOV.U32 R145, RZ, RZ, R178 ;  /* 0x000000ffff917224 */ /* 0x000fe200078e00b2 */
[----:B------:R-:W-:Y:S02]  /*5270*/  WARPGROUP.DEPBAR.LE gsb0, 0x0 ;  /* 0x00008000000079c5 */ /* 0x000fe40000010000 */
[----:B------:R-:W-:Y:S01]  /*5280*/  WARPGROUP.ARRIVE ;  /* 0x00000000000079c5 */ /* 0x000fe20000000000 */
[----:B------:R-:W-:Y:S04]  /*5290*/  STL.64 [R1+0xb20], R118 ;  /* 0x000b207601007387 */ /* 0x000fe80000100a00 */
[----:B------:R-:W-:Y:S01]  /*52a0*/  STL.64 [R1+0xb18], R116 ;  /* 0x000b187401007387 */ /* 0x000fe20000100a00 */
[----:B------:R-:W-:Y:S03]  /*52b0*/  QGMMA.64x16x32.F32.E4M3.E4M3 R80, gdesc[UR24], RZ, !UPT, gsb0 ;  /* 0x00200000185079f3 */ /* 0x000fe6000c0008ff */
[----:B------:R-:W-:Y:S04]  /*52c0*/  STL.64 [R1+0xb10], R114 ;  /* 0x000b107201007387 */ /* 0x000fe80000100a00 */
[----:B------:R-:W-:Y:S04]  /*52d0*/  STL.64 [R1+0xb08], R112 ;  /* 0x000b087001007387 */ /* 0x000fe80000100a00 */
[----:B------:R-:W-:Y:S04]  /*52e0*/  STL [R1+0x44c], RZ ;  /* 0x00044cff01007387 */ /* 0x000fe80000100800 */
[----:B------:R-:W-:Y:S04]  /*52f0*/  STL [R1+0x448], RZ ;  /* 0x000448ff01007387 */ /* 0x000fe80000100800 */
[----:B------:R-:W-:Y:S04]  /*5300*/  STL [R1+0x444], RZ ;  /* 0x000444ff01007387 */ /* 0x000fe80000100800 */
[----:B------:R-:W-:Y:S04]  /*5310*/  STL [R1+0x440], RZ ;  /* 0x000440ff01007387 */ /* 0x000fe80000100800 */
[----:B------:R-:W-:Y:S04]  /*5320*/  STL [R1+0x43c], RZ ;  /* 0x00043cff01007387 */ /* 0x000fe80000100800 */
[----:B------:R-:W-:Y:S04]  /*5330*/  STL [R1+0x438], RZ ;  /* 0x000438ff01007387 */ /* 0x000fe80000100800 */
[----:B------:R-:W-:Y:S01]  /*5340*/  STL [R1+0x434], RZ ;  /* 0x000434ff01007387 */ /* 0x000fe20000100800 */
[----:B------:R-:W-:-:S02]  /*5350*/  WARPGROUP.DEPBAR.LE gsb0, 0x0 ;  /* 0x00008000000079c5 */ /* 0x000fc40000010000 */
[----:B------:R-:W-:-:S06]  /*5360*/  WARPGROUP.ARRIVE ;  /* 0x00000000000079c5 */ /* 0x000fcc0000000000 */
[----:B------:R-:W-:Y:S01]  /*5370*/  QGMMA.64x16x32.F32.E4M3.E4M3 R48, gdesc[UR28], RZ, !UPT, gsb0 ;  /* 0x002000001c3079f3 */ /* 0x000fe2000c0008ff */
[----:B------:R-:W-:Y:S01]  /*5380*/  UMOV UR28, UR12 ;  /* 0x0000000c001c7c82 */ /* 0x000fe20008000000 */
[----:B------:R-:W-:Y:S01]  /*5390*/  UMOV UR29, 0x40000040 ;  /* 0x40000040001d7882 */ /* 0x000fe20000000000 */
[----:B------:R-:W-:Y:S01]  /*53a0*/  UMOV UR24, UR28 ;  /* 0x0000001c00187c82 */ /* 0x000fe20008000000 */
        /* <DEDUP_REMOVED lines=13> */
[----:B------:R-:W-:-:S02]  /*5480*/  WARPGROUP.DEPBAR.LE gsb0, 0x0 ;  /* 0x00008000000079c5 */ /* 0x000fc40000010000 */
[----:B------:R-:W-:-:S06]  /*5490*/  WARPGROUP.ARRIVE ;  /* 0x00000000000079c5 */ /* 0x000fcc0000000000 */
[----:B------:R-:W-:Y:S03]  /*54a0*/  QGMMA.64x16x32.F32.E4M3.E4M3 R40, gdesc[UR28], RZ, !UPT, gsb0 ;  /* 0x002000001c2879f3 */ /* 0x000fe6000c0008ff */
[----:B------:R-:W-:Y:S02]  /*54b0*/  WARPGROUP.DEPBAR.LE gsb0, 0x0 ;  /* 0x00008000000079c5 */ /* 0x000fe40000010000 */
        /* <DEDUP_REMOVED lines=10> */
[----:B------:R-:W-:Y:S01]  /*5560*/  QGMMA.64x16x32.F32.E4M3.E4M3 R168, gdesc[UR12], RZ, !UPT, gsb0 ;  /* 0x002000000ca879f3 */ /* 0x000fe2000c0008ff */
[----:B------:R-:W-:Y:S02]  /*5570*/  UIADD3 UR12, UR53, 0x800, URZ ;  /* 0x00000800350c7890 */ /* 0x000fe4000fffe03f */
[----:B------:R-:W-:Y:S02]  /*5580*/  WARPGROUP.DEPBAR.LE gsb0, 0x0 ;  /* 0x00008000000079c5 */ /* 0x000fe40000010000 */
[----:B------:R-:W-:-:S06]  /*5590*/  WARPGROUP.ARRIVE ;  /* 0x00000000000079c5 */ /* 0x000fcc0000000000 */
[----:B------:R-:W-:Y:S01]  /*55a0*/  QGMMA.64x16x32.F32.E4M3.E4M3 R200, gdesc[UR32], RZ, !UPT, gsb0 ;  /* 0x0020000020c879f3 */ /* 0x000fe2000c0008ff */
[----:B------:R-:W-:Y:S01]  /*55b0*/  UMOV UR32, UR28 ;  /* 0x0000001c00207c82 */ /* 0x000fe20008000000 */
[----:B------:R-:W-:Y:S01]  /*55c0*/  UMOV UR33, UR29 ;  /* 0x0000001d00217c82 */ /* 0x000fe20008000000 */
[----:B------:R-:W-:Y:S01]  /*55d0*/  UMOV UR34, UR46 ;  /* 0x0000002e00227c82 */ /* 0x000fe20008000000 */
[----:B------:R-:W-:Y:S01]  /*55e0*/  UMOV UR35, UR47 ;  /* 0x0000002f00237c82 */ /* 0x000fe20008000000 */
        /* <DEDUP_REMOVED lines=8> */
[----:B------:R-:W-:Y:S04]  /*5670*/  STL.64 [R1], R24 ;  /* 0x0000001801007387 */ /* 0x000fe80000100a00 */
[----:B------:R-:W-:Y:S04]  /*5680*/  STL.64 [R1+0x8], R26 ;  /* 0x0000081a01007387 */ /* 0x000fe80000100a00 */
[----:B------:R-:W-:Y:S04]  /*5690*/  STL.64 [R1+0x10], R28 ;  /* 0x0000101c01007387 */ /* 0x000fe80000100a00 */
[----:B------:R0:W-:Y:S04]  /*56a0*/  STL.64 [R1+0x18], R30 ;  /* 0x0000181e01007387 */ /* 0x0001e80000100a00 */
[----:B------:R-:W-:Y:S01]  /*56b0*/  STL [R1+0x430], RZ ;  /* 0x000430ff01007387 */ /* 0x000fe20000100800 */
[----:B0-----:R-:W-:-:S06]  /*56c0*/  WARPGROUP.ARRIVE ;  /* 0x00000000000079c5 */ /* 0x001fcc0000000000 */
[----:B------:R-:W-:Y:S01]  /*56d0*/  QGMMA.64x16x32.F32.E4M3.E4M3 R24, gdesc[UR32], RZ, !UPT, gsb0 ;  /* 0x00200000201879f3 */ /* 0x000fe2000c0008ff */
[----:B------:R-:W-:Y:S01]  /*56e0*/  UMOV UR32, UR28 ;  /* 0x0000001c00207c82 */ /* 0x000fe20008000000 */
[----:B------:R-:W-:Y:S01]  /*56f0*/  UMOV UR33, UR29 ;  /* 0x0000001d00217c82 */ /* 0x000fe20008000000 */
[----:B------:R-:W-:Y:S01]  /*5700*/  UMOV UR34, UR60 ;  /* 0x0000003c00227c82 */ /* 0x000fe20008000000 */
[----:B------:R-:W-:Y:S01]  /*5710*/  UMOV UR35, UR61 ;  /* 0x0000003d00237c82 */ /* 0x000fe20008000000 */
        /* <DEDUP_REMOVED lines=40> */
[----:B------:R-:W-:Y:S01]  /*59a0*/  STL.64 [R1+0x200], R24 ;  /* 0x0002001801007387 */ /* 0x000fe20000100a00 */
[----:B------:R-:W-:Y:S02]  /*59b0*/  IMAD.MOV.U32 R235, RZ, RZ, R30 ;  /* 0x000000ffffeb7224 */ /* 0x000fe400078e001e */
[----:B------:R-:W-:Y:S01]  /*59c0*/  IMAD.MOV.U32 R234, RZ, RZ, R31 ;  /* 0x000000ffffea7224 */ /* 0x000fe200078e001f */
[----:B------:R-:W-:Y:S04]  /*59d0*/  STL.64 [R1+0x208], R26 ;  /* 0x0002081a01007387 */ /* 0x000fe80000100a00 */
[----:B------:R0:W-:Y:S04]  /*59e0*/  STL.64 [R1+0x210], R28 ;  /* 0x0002101c01007387 */ /* 0x0001e80000100a00 */
[----:B------:R-:W-:Y:S04]  /*59f0*/  STL [R1+0x424], RZ ;  /* 0x000424ff01007387 */ /* 0x000fe80000100800 */
[----:B------:R-:W-:Y:S01]  /*5a00*/  STL [R1+0x420], RZ ;  /* 0x000420ff01007387 */ /* 0x000fe20000100800 */
[----:B0-----:R-:W-:-:S06]  /*5a10*/  WARPGROUP.ARRIVE ;  /* 0x00000000000079c5 */ /* 0x001fcc0000000000 */
[----:B------:R-:W-:Y:S03]  /*5a20*/  QGMMA.64x16x32.F32.E4M3.E4M3 R24, gdesc[UR8], RZ, !UPT, gsb0 ;  /* 0x00200000081879f3 */ /* 0x000fe6000c0008ff */
[----:B------:R-:W-:Y:S02]  /*5a30*/  WARPGROUP.DEPBAR.LE gsb0, 0x0 ;  /* 0x00008000000079c5 */ /* 0x000fe40000010000 */
[----:B------:R-:W-:Y:S02]  /*5a40*/  IMAD.MOV.U32 R233, RZ, RZ, R24 ;  /* 0x000000ffffe97224 */ /* 0x000fe400078e0018 */
[----:B------:R-:W-:Y:S02]  /*5a50*/  IMAD.MOV.U32 R232, RZ, RZ, R25 ;  /* 0x000000ffffe87224 */ /* 0x000fe400078e0019 */
[----:B------:R-:W-:Y:S02]  /*5a60*/  IMAD.MOV.U32 R15, RZ, RZ, R26 ;  /* 0x000000ffff0f7224 */ /* 0x000fe400078e001a */
[----:B------:R-:W-:-:S02]  /*5a70*/  IMAD.MOV.U32 R6, RZ, RZ, R27 ;  /* 0x000000ffff067224 */ /* 0x000fc400078e001b */
[----:B------:R-:W-:Y:S02]  /*5a80*/  IMAD.MOV.U32 R4, RZ, RZ, R28 ;  /* 0x000000ffff047224 */ /* 0x000fe400078e001c */
[----:B------:R-:W-:Y:S02]  /*5a90*/  IMAD.MOV.U32 R3, RZ, RZ, R29 ;  /* 0x000000ffff037224 */ /* 0x000fe400078e001d */
[----:B------:R-:W-:Y:S02]  /*5aa0*/  IMAD.MOV.U32 R2, RZ, RZ, R30 ;  /* 0x000000ffff027224 */ /* 0x000fe400078e001e */
[----:B------:R-:W-:Y:S02]  /*5ab0*/  IMAD.MOV.U32 R0, RZ, RZ, R31 ;  /* 0x000000ffff007224 */ /* 0x000fe400078e001f */
[----:B------:R-:W-:-:S06]  /*5ac0*/  WARPGROUP.ARRIVE ;  /* 0x00000000000079c5 */ /* 0x000fcc0000000000 */
        /* <DEDUP_REMOVED lines=30> */
[----:B------:R-:W-:Y:S01]  /*5cb0*/  WARPGROUP.ARRIVE ;  /* 0x00000000000079c5 */ /* 0x000fe20000000000 */
[----:B------:R-:W-:Y:S04]  /*5cc0*/  STL.64 [R1+0x60], R24 ;  /* 0x0000601801007387 */ /* 0x000fe80000100a00 */
[----:B------:R-:W-:Y:S01]  /*5cd0*/  STL.64 [R1+0x68], R26 ;  /* 0x0000681a01007387 */ /* 0x000fe20000100a00 */
[----:B------:R-:W-:Y:S01]  /*5ce0*/  QGMMA.64x16x32.F32.E4M3.E4M3 R224, gdesc[UR32], RZ, !UPT, gsb0 ;  /* 0x0020000020e079f3 */ /* 0x000fe2000c0008ff */
[----:B------:R-:W-:Y:S01]  /*5cf0*/  UMOV UR32, UR8 ;  /* 0x0000000800207c82 */ /* 0x000fe20008000000 */
[----:B------:R-:W-:Y:S01]  /*5d00*/  UMOV UR33, UR9 ;  /* 0x0000000900217c82 */ /* 0x000fe20008000000 */
[----:B------:R-:W-:Y:S01]  /*5d10*/  UMOV UR34, UR42 ;  /* 0x0000002a00227c82 */ /* 0x000fe20008000000 */
[----:B------:R-:W-:Y:S01]  /*5d20*/  UMOV UR35, UR43 ;  /* 0x0000002b00237c82 */ /* 0x000fe20008000000 */
[----:B------:R-:W-:Y:S04]  /*5d30*/  STL.64 [R1+0x70], R28 ;  /* 0x0000701c01007387 */ /* 0x000fe80000100a00 */
[----:B------:R0:W-:Y:S04]  /*5d40*/  STL.64 [R1+0x78], R30 ;  /* 0x0000781e01007387 */ /* 0x0001e80000100a00 */
[----:B------:R-:W-:Y:S01]  /*5d50*/  STL [R1+0x414], RZ ;  /* 0x000414ff01007387 */ /* 0x000fe20000100800 */
[----:B------:R-:W-:-:S02]  /*5d60*/  WARPGROUP.DEPBAR.LE gsb0, 0x0 ;  /* 0x00008000000079c5 */ /* 0x000fc40000010000 */
[----:B------:R-:W-:Y:S01]  /*5d70*/  WARPGROUP.ARRIVE ;  /* 0x00000000000079c5 */ /* 0x000fe20000000000 */
[----:B------:R-:W-:Y:S04]  /*5d80*/  STL.64 [R1+0xa60], R230 ;  /* 0x000a60e601007387 */ /* 0x000fe80000100a00 */
[----:B------:R-:W-:Y:S01]  /*5d90*/  STL.64 [R1+0xa58], R228 ;  /* 0x000a58e401007387 */ /* 0x000fe20000100a00 */
[----:B------:R-:W-:Y:S03]  /*5da0*/  QGMMA.64x16x32.F32.E4M3.E4M3 R192, gdesc[UR32], RZ, !UPT, gsb0 ;  /* 0x0020000020c079f3 */ /* 0x000fe6000c0008ff */
[----:B------:R-:W-:Y:S01]  /*5db0*/  STL [R1+0x410], RZ ;  /* 0x000410ff01007387 */ /* 0x000fe20000100800 */
[----:B------:R-:W-:-:S02]  /*5dc0*/  WARPGROUP.DEPBAR.LE gsb0, 0x0 ;  /* 0x00008000000079c5 */ /* 0x000fc40000010000 */
[----:B------:R-:W-:Y:S01]  /*5dd0*/  WARPGROUP.ARRIVE ;  /* 0x00000000000079c5 */ /* 0x000fe20000000000 */
[----:B------:R-:W-:Y:S04]  /*5de0*/  STL.64 [R1+0xa80], R198 ;  /* 0x000a80c601007387 */ /* 0x000fe80000100a00 */
[----:B------:R-:W-:Y:S01]  /*5df0*/  STL.64 [R1+0xa78], R196 ;  /* 0x000a78c401007387 */ /* 0x000fe20000100a00 */
[----:B------:R-:W-:Y:S01]  /*5e00*/  QGMMA.64x16x32.F32.E4M3.E4M3 R160, gdesc[UR12], RZ, !UPT, gsb0 ;  /* 0x002000000ca079f3 */ /* 0x000fe2000c0008ff */
[----:B------:R-:W-:Y:S02]  /*5e10*/  UIADD3 UR12, UR53, 0xc00, URZ ;  /* 0x00000c00350c7890 */ /* 0x000fe4000fffe03f */
[----:B------:R-:W-:Y:S04]  /*5e20*/  STL.64 [R1+0xa70], R194 ;  /* 0x000a70c201007387 */ /* 0x000fe80000100a00 */
[----:B------:R-:W-:Y:S04]  /*5e30*/  STL.64 [R1+0xa68], R192 ;  /* 0x000a68c001007387 */ /* 0x000fe80000100a00 */
[----:B------:R-:W-:Y:S01]  /*5e40*/  STL [R1+0x40c], RZ ;  /* 0x00040cff01007387 */ /* 0x000fe20000100800 */
[----:B------:R-:W-:-:S02]  /*5e50*/  WARPGROUP.DEPBAR.LE gsb0, 0x0 ;  /* 0x00008000000079c5 */ /* 0x000fc40000010000 */
        /* <DEDUP_REMOVED lines=45> */
[----:B0-----:R-:W-:-:S06]  /*6130*/  WARPGROUP.ARRIVE ;  /* 0x00000000000079c5 */ /* 0x001fcc0000000000 */
        /* <DEDUP_REMOVED lines=11> */
[----:B------:R-:W-:Y:S01]  /*61f0*/  UMOV UR9, UR29 ;  /* 0x0000001d00097c82 */ /* 0x000fe20008000000 */
[----:B------:R-:W-:Y:S01]  /*6200*/  UIADD3 UR16, UR53, 0x2, URZ ;  /* 0x0000000235107890 */ /* 0x000fe2000fffe03f */
        /* <DEDUP_REMOVED lines=16> */
[----:B------:R-:W-:Y:S04]  /*6310*/  STL.64 [R1+0xc0], R112 ;  /* 0x0000c07001007387 */ /* 0x000fe80000100a00 */
[----:B------:R-:W-:Y:S04]  /*6320*/  STL.64 [R1+0xc8], R114 ;  /* 0x0000c87201007387 */ /* 0x000fe80000100a00 */
[----:B------:R-:W-:Y:S04]  /*6330*/  STL.64 [R1+0xd0], R116 ;  /* 0x0000d07401007387 */ /* 0x000fe80000100a00 */
[----:B------:R0:W-:Y:S04]  /*6340*/  STL.64 [R1+0xd8], R118 ;  /* 0x0000d87601007387 */ /* 0x0001e80000100a00 */
[----:B------:R-:W3:Y:S04]  /*6350*/  LDL.LU.64 R176, [R1+0x1a0] ;  /* 0x0001a00001b07983 */ /* 0x000ee80000300a00 */
[----:B------:R-:W3:Y:S04]  /*6360*/  LDL.LU.64 R178, [R1+0x1a8] ;  /* 0x0001a80001b27983 */ /* 0x000ee80000300a00 */
[----:B------:R-:W3:Y:S04]  /*6370*/  LDL.LU.64 R180, [R1+0x1b0] ;  /* 0x0001b00001b47983 */ /* 0x000ee80000300a00 */
[----:B------:R-:W3:Y:S01]  /*6380*/  LDL.LU.64 R182, [R1+0x1b8] ;  /* 0x0001b80001b67983 */ /* 0x000ee20000300a00 */
[----:B0-----:R-:W-:Y:S01]  /*6390*/  WARPGROUP.ARRIVE ;  /* 0x00000000000079c5 */ /* 0x001fe20000000000 */
[----:B------:R-:W-:Y:S01]  /*63a0*/  UMOV UR12, UR28 ;  /* 0x0000001c000c7c82 */ /* 0x000fe20008000000 */
[----:B------:R-:W-:Y:S01]  /*63b0*/  UMOV UR13, UR29 ;  /* 0x0000001d000d7c82 */ /* 0x000fe20008000000 */
[----:B------:R-:W-:Y:S01]  /*63c0*/  UMOV UR14, UR60 ;  /* 0x0000003c000e7c82 */ /* 0x000fe20008000000 */
[----:B------:R-:W-:Y:S01]  /*63d0*/  UMOV UR15, UR61 ;  /* 0x0000003d000f7c82 */ /* 0x000fe20008000000 */
[----:B------:R-:W4:Y:S01]  /*63e0*/  LDL.LU.64 R160, [R1+0xa0] ;  /* 0x0000a00001a07983 */ /* 0x000f220000300a00 */
[----:B------:R-:W-:Y:S01]  /*63f0*/  QGMMA.64x16x32.F32.E4M3.E4M3 R112, gdesc[UR12], RZ, !UPT, gsb0 ;  /* 0x002000000c7079f3 */ /* 0x000fe2000c0008ff */
[----:B------:R-:W-:-:S02]  /*6400*/  IMAD.MOV.U32 R208, RZ, RZ, R209 ;  /* 0x000000ffffd07224 */ /* 0x000fc400078e00d1 */
[----:B------:R-:W4:Y:S01]  /*6410*/  LDL.LU.64 R162, [R1+0xa8] ;  /* 0x0000a80001a27983 */ /* 0x000f220000300a00 */
[----:B------:R-:W-:Y:S01]  /*6420*/  UIADD3 UR12, UR6, 0x2, URZ ;  /* 0x00000002060c7890 */ /* 0x000fe2000fffe03f */
[----:B------:R-:W-:Y:S02]  /*6430*/  IMAD.MOV.U32 R209, RZ, RZ, R210 ;  /* 0x000000ffffd17224 */ /* 0x000fe400078e00d2 */
[----:B------:R-:W4:Y:S01]  /*6440*/  LDL.LU.64 R164, [R1+0xb0] ;  /* 0x0000b00001a47983 */ /* 0x000f220000300a00 */
[----:B------:R-:W-:Y:S01]  /*6450*/  UIADD3 UR13, UR6, 0x82, URZ ;  /* 0x00000082060d7890 */ /* 0x000fe2000fffe03f */
[----:B------:R-:W-:Y:S02]  /*6460*/  IMAD.MOV.U32 R210, RZ, RZ, R211 ;  /* 0x000000ffffd27224 */ /* 0x000fe400078e00d3 */
[----:B------:R-:W4:Y:S01]  /*6470*/  LDL.LU.64 R166, [R1+0xb8] ;  /* 0x0000b80001a67983 */ /* 0x000f220000300a00 */
[----:B------:R-:W-:Y:S01]  /*6480*/  UMOV UR23, 0x40000040 ;  /* 0x4000004000177882 */ /* 0x000fe20000000000 */
[----:B------:R-:W-:Y:S01]  /*6490*/  IMAD.MOV.U32 R211, RZ, RZ, R212 ;  /* 0x000000ffffd37224 */ /* 0x000fe200078e00d4 */
[----:B------:R-:W-:-:S02]  /*64a0*/  WARPGROUP.DEPBAR.LE gsb0, 0x0 ;  /* 0x00008000000079c5 */ /* 0x000fc40000010000 */
[----:B------:R-:W-:Y:S01]  /*64b0*/  STL.64 [R1+0x140], R112 ;  /* 0x0001407001007387 */ /* 0x000fe20000100a00 */
[----:B------:R-:W-:Y:S01]  /*64c0*/  UMOV UR22, UR13 ;  /* 0x0000000d00167c82 */ /* 0x000fe20008000000 */
[----:B------:R-:W-:Y:S02]  /*64d0*/  IMAD.MOV.U32 R212, RZ, RZ, R213 ;  /* 0x000000ffffd47224 */ /* 0x000fe400078e00d5 */
[----:B------:R-:W-:Y:S01]  /*64e0*/  STL.64 [R1+0x148], R114 ;  /* 0x0001487201007387 */ /* 0x000fe20000100a00 */
[----:B------:R-:W-:Y:S02]  /*64f0*/  IMAD.MOV.U32 R213, RZ, RZ, R214 ;  /* 0x000000ffffd57224 */ /* 0x000fe400078e00d6 */
[----:B------:R-:W-:Y:S01]  /*6500*/  IMAD.MOV.U32 R214, RZ, RZ, R215 ;  /* 0x000000ffffd67224 */ /* 0x000fe200078e00d7 */
[----:B------:R-:W-:Y:S01]  /*6510*/  STL.64 [R1+0x150], R116 ;  /* 0x0001507401007387 */ /* 0x000fe20000100a00 */
[----:B------:R-:W-:-:S03]  /*6520*/  IMAD.MOV.U32 R215, RZ, RZ, R14 ;  /* 0x000000ffffd77224 */ /* 0x000fc600078e000e */
[----:B------:R0:W-:Y:S02]  /*6530*/  STL.64 [R1+0x158], R118 ;  /* 0x0001587601007387 */ /* 0x0001e40000100a00 */
[----:B0-----:R-:W-:-:S06]  /*6540*/  WARPGROUP.ARRIVE ;  /* 0x00000000000079c5 */ /* 0x001fcc0000000000 */
[----:B------:R-:W-:Y:S01]  /*6550*/  QGMMA.64x16x32.F32.E4M3.E4M3 R112, gdesc[UR8], RZ, !UPT, gsb0 ;  /* 0x00200000087079f3 */ /* 0x000fe2000c0008ff */
[----:B------:R-:W-:Y:S01]  /*6560*/  UMOV UR8, UR16 ;  /* 0x0000001000087c82 */ /* 0x000fe20008000000 */
[----:B------:R-:W-:Y:S01]  /*6570*/  UMOV UR9, 0x40000040 ;  /* 0x4000004000097882 */ /* 0x000fe20000000000 */
[----:B------:R-:W-:Y:S01]  /*6580*/  UMOV UR10, UR12 ;  /* 0x0000000c000a7c82 */ /* 0x000fe20008000000 */
[----:B------:R-:W-:Y:S01]  /*6590*/  UMOV UR11, 0x40000040 ;  /* 0x40000040000b7882 */ /* 0x000fe20000000000 */
[----:B------:R-:W-:Y:S02]  /*65a0*/  WARPGROUP.DEPBAR.LE gsb0, 0x0 ;  /* 0x00008000000079c5 */ /* 0x000fe40000010000 */
[----:B------:R-:W-:-:S06]  /*65b0*/  WARPGROUP.ARRIVE ;  /* 0x00000000000079c5 */ /* 0x000fcc0000000000 */
[----:B------:R-:W-:Y:S01]  /*65c0*/  QGMMA.64x16x32.F32.E4M3.E4M3 R144, gdesc[UR8], R144, gsb0 ;  /* 0x00200000089079f3 */ /* 0x000fe20008000890 */
[----:B------:R-:W-:Y:S01]  /*65d0*/  UMOV UR20, UR8 ;  /* 0x0000000800147c82 */ /* 0x000fe20008000000 */
[----:B------:R-:W-:Y:S01]  /*65e0*/  UMOV UR21, UR9 ;  /* 0x0000000900157c82 */ /* 0x000fe20008000000 */
[----:B------:R-:W-:Y:S02]  /*65f0*/  WARPGROUP.DEPBAR.LE gsb0, 0x0 ;  /* 0x00008000000079c5 */ /* 0x000fe40000010000 */
[----:B------:R-:W-:Y:S01]  /*6600*/  UIADD3 UR38, UR6, 0x102, URZ ;  /* 0x0000010206267890 */ /* 0x000fe2000fffe03f */
[----:B------:R-:W-:Y:S01]  /*6610*/  UMOV UR36, UR8 ;  /* 0x0000000800247c82 */ /* 0x000fe20008000000 */
[----:B------:R-:W-:Y:S01]  /*6620*/  UMOV UR37, UR9 ;  /* 0x0000000900257c82 */ /* 0x000fe20008000000 */
[----:B------:R-:W-:Y:S01]  /*6630*/  UMOV UR39, 0x40000040 ;  /* 0x4000004000277882 */ /* 0x000fe20000000000 */
[----:B---3--:R-:W-:-:S06]  /*6640*/  WARPGROUP.ARRIVE ;  /* 0x00000000000079c5 */ /* 0x008fcc0000000000 */
[----:B------:R-:W-:Y:S01]  /*6650*/  QGMMA.64x16x32.F32.E4M3.E4M3 R176, gdesc[UR20], R176, gsb0 ;  /* 0x0020000014b079f3 */ /* 0x000fe200080008b0 */
[----:B------:R-:W-:Y:S04]  /*6660*/  STL [R1+0x3dc], RZ ;  /* 0x0003dcff01007387 */ /* 0x000fe80000100800 */
[----:B------:R-:W-:Y:S04]  /*6670*/  STL.64 [R1+0x1c0], R112 ;  /* 0x0001c07001007387 */ /* 0x000fe80000100a00 */
[----:B------:R-:W-:Y:S04]  /*6680*/  STL.64 [R1+0x1c8], R114 ;  /* 0x0001c87201007387 */ /* 0x000fe80000100a00 */
[----:B------:R-:W-:Y:S01]  /*6690*/  STL.64 [R1+0x1d0], R116 ;  /* 0x0001d07401007387 */ /* 0x000fe20000100a00 */
[----:B------:R-:W-:-:S02]  /*66a0*/  WARPGROUP.DEPBAR.LE gsb0, 0x0 ;  /* 0x00008000000079c5 */ /* 0x000fc40000010000 */
[----:B------:R-:W-:-:S06]  /*66b0*/  WARPGROUP.ARRIVE ;  /* 0x00000000000079c5 */ /* 0x000fcc0000000000 */
[----:B------:R-:W-:Y:S01]  /*66c0*/  QGMMA.64x16x32.F32.E4M3.E4M3 R208, gdesc[UR36], R208, gsb0 ;  /* 0x0020000024d079f3 */ /* 0x000fe200080008d0 */
[----:B------:R0:W-:Y:S04]  /*66d0*/  STL.64 [R1+0x1d8], R118 ;  /* 0x0001d87601007387 */ /* 0x0001e80000100a00 */
[----:B0-----:R-:W3:Y:S04]  /*66e0*/  LDL.LU.64 R118, [R1+0xb20] ;  /* 0x000b200001767983 */ /* 0x001ee80000300a00 */
[----:B------:R-:W3:Y:S04]  /*66f0*/  LDL.LU.64 R116, [R1+0xb18] ;  /* 0x000b180001747983 */ /* 0x000ee80000300a00 */
[----:B------:R-:W3:Y:S04]  /*6700*/  LDL.LU.64 R114, [R1+0xb10] ;  /* 0x000b100001727983 */ /* 0x000ee80000300a00 */
[----:B------:R-:W3:Y:S04]  /*6710*/  LDL.LU.64 R112, [R1+0xb08] ;  /* 0x000b080001707983 */ /* 0x000ee80000300a00 */
[----:B------:R-:W-:Y:S04]  /*6720*/  STL.64 [R1+0x220], R144 ;  /* 0x0002209001007387 */ /* 0x000fe80000100a00 */
[----:B------:R-:W-:Y:S04]  /*6730*/  STL.64 [R1+0x228], R146 ;  /* 0x0002289201007387 */ /* 0x000fe80000100a00 */
[----:B------:R-:W-:Y:S04]  /*6740*/  STL.64 [R1+0x230], R148 ;  /* 0x0002309401007387 */ /* 0x000fe80000100a00 */
[----:B------:R0:W-:Y:S01]  /*6750*/  STL.64 [R1+0x238], R150 ;  /* 0x0002389601007387 */ /* 0x0001e20000100a00 */
[----:B------:R-:W-:-:S03]  /*6760*/  IMAD.MOV.U32 R14, RZ, RZ, R183 ;  /* 0x000000ffff0e7224 */ /* 0x000fc600078e00b7 */
[----:B0-----:R-:W2:Y:S04]  /*6770*/  LDL.LU.64 R150, [R1+0xb00] ;  /* 0x000b000001967983 */ /* 0x001ea80000300a00 */
[----:B------:R-:W2:Y:S04]  /*6780*/  LDL.LU.64 R148, [R1+0xaf8] ;  /* 0x000af80001947983 */ /* 0x000ea80000300a00 */
[----:B------:R-:W2:Y:S04]  /*6790*/  LDL.LU.64 R146, [R1+0xaf0] ;  /* 0x000af00001927983 */ /* 0x000ea80000300a00 */
[----:B------:R-:W2:Y:S04]  /*67a0*/  LDL.LU.64 R144, [R1+0xae8] ;  /* 0x000ae80001907983 */ /* 0x000ea80000300a00 */
[----:B------:R-:W-:Y:S04]  /*67b0*/  STL.64 [R1+0x1a0], R176 ;  /* 0x0001a0b001007387 */ /* 0x000fe80000100a00 */
[----:B------:R-:W-:Y:S04]  /*67c0*/  STL.64 [R1+0x1a8], R178 ;  /* 0x0001a8b201007387 */ /* 0x000fe80000100a00 */
[----:B------:R-:W-:Y:S04]  /*67d0*/  STL.64 [R1+0x1b0], R180 ;  /* 0x0001b0b401007387 */ /* 0x000fe80000100a00 */
[----:B------:R0:W-:Y:S01]  /*67e0*/  STL [R1+0x1b8], R182 ;  /* 0x0001b8b601007387 */ /* 0x0001e20000100800 */
[----:B------:R-:W-:-:S03]  /*67f0*/  WARPGROUP.DEPBAR.LE gsb0, 0x0 ;  /* 0x00008000000079c5 */ /* 0x000fc60000010000 */
[----:B0-----:R-:W3:Y:S04]  /*6800*/  LDL.LU.64 R182, [R1+0xae0] ;  /* 0x000ae00001b67983 */ /* 0x001ee80000300a00 */
[----:B------:R-:W3:Y:S04]  /*6810*/  LDL.LU.64 R180, [R1+0xad8] ;  /* 0x000ad80001b47983 */ /* 0x000ee80000300a00 */
[----:B------:R-:W3:Y:S04]  /*6820*/  LDL.LU.64 R178, [R1+0xad0] ;  /* 0x000ad00001b27983 */ /* 0x000ee80000300a00 */
[----:B------:R-:W3:Y:S04]  /*6830*/  LDL.LU.64 R176, [R1+0xac8] ;  /* 0x000ac80001b07983 */ /* 0x000ee80000300a00 */
[----:B------:R-:W-:Y:S04]  /*6840*/  STL.64 [R1+0x120], R208 ;  /* 0x000120d001007387 */ /* 0x000fe80000100a00 */
[----:B------:R-:W-:Y:S04]  /*6850*/  STL.64 [R1+0x128], R210 ;  /* 0x000128d201007387 */ /* 0x000fe80000100a00 */
[----:B------:R-:W-:Y:S04]  /*6860*/  STL.64 [R1+0x130], R212 ;  /* 0x000130d401007387 */ /* 0x000fe80000100a00 */
[----:B------:R0:W-:Y:S04]  /*6870*/  STL.64 [R1+0x138], R214 ;  /* 0x000138d601007387 */ /* 0x0001e80000100a00 */
[----:B0-----:R-:W2:Y:S04]  /*6880*/  LDL.LU.64 R214, [R1+0xac0] ;  /* 0x000ac00001d67983 */ /* 0x001ea80000300a00 */
[----:B------:R-:W2:Y:S04]  /*6890*/  LDL.LU.64 R212, [R1+0xab8] ;  /* 0x000ab80001d47983 */ /* 0x000ea80000300a00 */
[----:B------:R-:W2:Y:S04]  /*68a0*/  LDL.LU.64 R210, [R1+0xab0] ;  /* 0x000ab00001d27983 */ /* 0x000ea80000300a00 */
[----:B------:R-:W2:Y:S01]  /*68b0*/  LDL.LU.64 R208, [R1+0xaa8] ;  /* 0x000aa80001d07983 */ /* 0x000ea20000300a00 */
[----:B------:R-:W-:Y:S01]  /*68c0*/  UIADD3 UR50, UR6, 0x182, URZ ;  /* 0x0000018206327890 */ /* 0x000fe2000fffe03f */
[----:B----4-:R-:W-:Y:S01]  /*68d0*/  WARPGROUP.ARRIVE ;  /* 0x00000000000079c5 */ /* 0x010fe20000000000 */
[----:B------:R-:W-:Y:S01]  /*68e0*/  UMOV UR48, UR8 ;  /* 0x0000000800307c82 */ /* 0x000fe20008000000 */
[----:B------:R-:W-:Y:S01]  /*68f0*/  UMOV UR49, UR9 ;  /* 0x0000000900317c82 */ /* 0x000fe20008000000 */
[----:B------:R-:W-:-:S05]  /*6900*/  UMOV UR51, 0x40000040 ;  /* 0x4000004000337882 */ /* 0x000fca0000000000 */
[----:B------:R-:W-:Y:S01]  /*6910*/  QGMMA.64x16x32.F32.E4M3.E4M3 R160, gdesc[UR48], R160, gsb0 ;  /* 0x0020000030a079f3 */ /* 0x000fe200080008a0 */
[----:B------:R-:W-:Y:S02]  /*6920*/  IMAD.MOV.U32 R192, RZ, RZ, R13 ;  /* 0x000000ffffc07224 */ /* 0x000fe400078e000d */
[----:B------:R-:W-:Y:S02]  /*6930*/  IMAD.MOV.U32 R193, RZ, RZ, R12 ;  /* 0x000000ffffc17224 */ /* 0x000fe400078e000c */
[----:B------:R-:W-:Y:S02]  /*6940*/  IMAD.MOV.U32 R194, RZ, RZ, R11 ;  /* 0x000000ffffc27224 */ /* 0x000fe400078e000b */
[----:B------:R-:W-:Y:S02]  /*6950*/  IMAD.MOV.U32 R195, RZ, RZ, R10 ;  /* 0x000000ffffc37224 */ /* 0x000fe400078e000a */
[----:B------:R-:W-:Y:S02]  /*6960*/  IMAD.MOV.U32 R196, RZ, RZ, R9 ;  /* 0x000000ffffc47224 */ /* 0x000fe400078e0009 */
[----:B------:R-:W-:-:S02]  /*6970*/  IMAD.MOV.U32 R197, RZ, RZ, R8 ;  /* 0x000000ffffc57224 */ /* 0x000fc400078e0008 */
[----:B------:R-:W-:Y:S02]  /*6980*/  IMAD.MOV.U32 R198, RZ, RZ, R7 ;  /* 0x000000ffffc67224 */ /* 0x000fe400078e0007 */
[----:B------:R-:W-:Y:S01]  /*6990*/  IMAD.MOV.U32 R199, RZ, RZ, R5 ;  /* 0x000000ffffc77224 */ /* 0x000fe200078e0005 */
[----:B------:R-:W-:Y:S01]  /*69a0*/  UIADD3 UR46, UR6, 0x202, URZ ;  /* 0x00000202062e7890 */ /* 0x000fe2000fffe03f */
[----:B------:R-:W-:Y:S01]  /*69b0*/  UMOV UR44, UR8 ;  /* 0x00000008002c7c82 */ /* 0x000fe20008000000 */
[----:B------:R-:W-:Y:S01]  /*69c0*/  UMOV UR45, UR9 ;  /* 0x00000009002d7c82 */ /* 0x000fe20008000000 */
[----:B------:R-:W-:Y:S01]  /*69d0*/  UMOV UR47, 0x40000040 ;  /* 0x40000040002f7882 */ /* 0x000fe20000000000 */
[----:B------:R-:W-:Y:S02]  /*69e0*/  WARPGROUP.DEPBAR.LE gsb0, 0x0 ;  /* 0x00008000000079c5 */ /* 0x000fe40000010000 */
[----:B------:R-:W-:-:S06]  /*69f0*/  WARPGROUP.ARRIVE ;  /* 0x00000000000079c5 */ /* 0x000fcc0000000000 */
[----:B------:R-:W-:Y:S01]  /*6a00*/  QGMMA.64x16x32.F32.E4M3.E4M3 R192, gdesc[UR44], R192, gsb0 ;  /* 0x002000002cc079f3 */ /* 0x000fe200080008c0 */
[----:B------:R-:W-:Y:S01]  /*6a10*/  UIADD3 UR42, UR6, 0x282, URZ ;  /* 0x00000282062a7890 */ /* 0x000fe2000fffe03f */
[----:B------:R-:W-:Y:S01]  /*6a20*/  UMOV UR40, UR8 ;  /* 0x0000000800287c82 */ /* 0x000fe20008000000 */
[----:B------:R-:W-:Y:S01]  /*6a30*/  UMOV UR41, UR9 ;  /* 0x0000000900297c82 */ /* 0x000fe20008000000 */
[----:B------:R-:W-:Y:S01]  /*6a40*/  UMOV UR43, 0x40000040 ;  /* 0x40000040002b7882 */ /* 0x000fe20000000000 */
[----:B------:R-:W-:Y:S02]  /*6a50*/  WARPGROUP.DEPBAR.LE gsb0, 0x0 ;  /* 0x00008000000079c5 */ /* 0x000fe40000010000 */
[----:B------:R-:W-:Y:S01]  /*6a60*/  UIADD3 UR14, UR6, 0x302, URZ ;  /* 0x00000302060e7890 */ /* 0x000fe2000fffe03f */
[----:B------:R-:W-:Y:S01]  /*6a70*/  UMOV UR12, UR8 ;  /* 0x00000008000c7c82 */ /* 0x000fe20008000000 */
[----:B------:R-:W-:Y:S01]  /*6a80*/  UMOV UR13, UR9 ;  /* 0x00000009000d7c82 */ /* 0x000fe20008000000 */
[----:B------:R-:W-:Y:S01]  /*6a90*/  UMOV UR15, 0x40000040 ;  /* 0x40000040000f7882 */ /* 0x000fe20000000000 */
[----:B------:R-:W-:Y:S01]  /*6aa0*/  UIADD3 UR18, UR6, 0x382, URZ ;  /* 0x0000038206127890 */ /* 0x000fe2000fffe03f */
[----:B------:R-:W-:Y:S01]  /*6ab0*/  UMOV UR16, UR8 ;  /* 0x0000000800107c82 */ /* 0x000fe20008000000 */
[----:B------:R-:W-:Y:S01]  /*6ac0*/  UMOV UR17, UR9 ;  /* 0x0000000900117c82 */ /* 0x000fe20008000000 */
[----:B------:R-:W-:Y:S01]  /*6ad0*/  UMOV UR19, 0x40000040 ;  /* 0x4000004000137882 */ /* 0x000fe20000000000 */
[----:B--2---:R-:W-:-:S06]  /*6ae0*/  WARPGROUP.ARRIVE ;  /* 0x00000000000079c5 */ /* 0x004fcc0000000000 */
[----:B------:R-:W-:Y:S03]  /*6af0*/  QGMMA.64x16x32.F32.E4M3.E4M3 R208, gdesc[UR40], R208, gsb0 ;  /* 0x0020000028d079f3 */ /* 0x000fe600080008d0 */
[----:B------:R-:W-:Y:S02]  /*6b00*/  WARPGROUP.DEPBAR.LE gsb0, 0x0 ;  /* 0x00008000000079c5 */ /* 0x000fe40000010000 */
[----:B---3--:R-:W-:-:S06]  /*6b10*/  WARPGROUP.ARRIVE ;  /* 0x00000000000079c5 */ /* 0x008fcc0000000000 */
[----:B------:R-:W-:Y:S03]  /*6b20*/  QGMMA.64x16x32.F32.E4M3.E4M3 R176, gdesc[UR12], R176, gsb0 ;  /* 0x002000000cb079f3 */ /* 0x000fe600080008b0 */
[----:B------:R-:W-:Y:S02]  /*6b30*/  WARPGROUP.DEPBAR.LE gsb0, 0x0 ;  /* 0x00008000000079c5 */ /* 0x000fe40000010000 */
[----:B------:R-:W-:-:S06]  /*6b40*/  WARPGROUP.ARRIVE ;  /* 0x00000000000079c5 */ /* 0x000fcc0000000000 */
[----:B------:R-:W-:Y:S01]  /*6b50*/  QGMMA.64x16x32.F32.E4M3.E4M3 R144, gdesc[UR16], R144, gsb0 ;  /* 0x00200000109079f3 */ /* 0x000fe20008000890 */
[----:B------:R-:W-:Y:S01]  /*6b60*/  UMOV UR60, UR22 ;  /* 0x00000016003c7c82 */ /* 0x000fe20008000000 */
[----:B------:R-:W-:Y:S01]  /*6b70*/  UIADD3 UR22, UR6, 0x402, URZ ;  /* 0x0000040206167890 */ /* 0x000fe2000fffe03f */
[----:B------:R-:W-:Y:S01]  /*6b80*/  UMOV UR61, UR23 ;  /* 0x00000017003d7c82 */ /* 0x000fe20008000000 */
        /* <DEDUP_REMOVED lines=21> */
[----:B------:R-:W-:-:S06]  /*6ce0*/  UMOV UR29, 0x40000040 ;  /* 0x40000040001d7882 */ /* 0x000fcc0000000000 */
[----:B------:R-:W-:Y:S01]  /*6cf0*/  UMOV UR28, UR12 ;  /* 0x0000000c001c7c82 */ /* 0x000fe20008000000 */
[----:B------:R-:W-:Y:S02]  /*6d00*/  WARPGROUP.DEPBAR.LE gsb0, 0x0 ;  /* 0x00008000000079c5 */ /* 0x000fe40000010000 */
[----:B------:R-:W-:-:S06]  /*6d10*/  WARPGROUP.ARRIVE ;  /* 0x00000000000079c5 */ /* 0x000fcc0000000000 */
[----:B------:R-:W-:Y:S01]  /*6d20*/  QGMMA.64x16x32.F32.E4M3.E4M3 R40, gdesc[UR28], R40, gsb0 ;  /* 0x002000001c2879f3 */ /* 0x000fe20008000828 */
[----:B------:R0:W-:Y:S04]  /*6d30*/  STL.64 [R1+0x20], R192 ;  /* 0x000020c001007387 */ /* 0x0001e80000100a00 */
[----:B------:R1:W-:Y:S04]  /*6d40*/  STL.64 [R1+0x28], R194 ;  /* 0x000028c201007387 */ /* 0x0003e80000100a00 */
[----:B------:R2:W-:Y:S04]  /*6d50*/  STL.64 [R1+0x30], R196 ;  /* 0x000030c401007387 */ /* 0x0005e80000100a00 */
[----:B------:R3:W-:Y:S04]  /*6d60*/  STL.64 [R1+0x38], R198 ;  /* 0x000038c601007387 */ /* 0x0007e80000100a00 */
[----:B0-----:R-:W4:Y:S04]  /*6d70*/  LDL.LU.64 R192, [R1] ;  /* 0x0000000001c07983 */ /* 0x001f280000300a00 */
[----:B-1----:R-:W4:Y:S04]  /*6d80*/  LDL.LU.64 R194, [R1+0x8] ;  /* 0x0000080001c27983 */ /* 0x002f280000300a00 */
[----:B--2---:R-:W4:Y:S04]  /*6d90*/  LDL.LU.64 R196, [R1+0x10] ;  /* 0x0000100001c47983 */ /* 0x004f280000300a00 */
[----:B---3--:R-:W4:Y:S01]  /*6da0*/  LDL.LU.64 R198, [R1+0x18] ;  /* 0x0000180001c67983 */ /* 0x008f220000300a00 */
[----:B------:R-:W-:Y:S01]  /*6db0*/  UMOV UR24, UR28 ;  /* 0x0000001c00187c82 */ /* 0x000fe20008000000 */
[----:B------:R-:W-:Y:S01]  /*6dc0*/  UMOV UR25, UR29 ;  /* 0x0000001d00197c82 */ /* 0x000fe20008000000 */
[----:B------:R-:W-:-:S02]  /*6dd0*/  WARPGROUP.DEPBAR.LE gsb0, 0x0 ;  /* 0x00008000000079c5 */ /* 0x000fc40000010000 */
[----:B------:R-:W-:-:S06]  /*6de0*/  WARPGROUP.ARRIVE ;  /* 0x00000000000079c5 */ /* 0x000fcc0000000000 */
[----:B------:R-:W-:Y:S01]  /*6df0*/  QGMMA.64x16x32.F32.E4M3.E4M3 R72, gdesc[UR24], R72, gsb0 ;  /* 0x00200000184879f3 */ /* 0x000fe20008000848 */
[----:B------:R-:W-:Y:S01]  /*6e00*/  UMOV UR20, UR28 ;  /* 0x0000001c00147c82 */ /* 0x000fe20008000000 */
[----:B------:R-:W-:Y:S01]  /*6e10*/  UMOV UR21, UR29 ;  /* 0x0000001d00157c82 */ /* 0x000fe20008000000 */
[----:B------:R-:W-:Y:S02]  /*6e20*/  WARPGROUP.DEPBAR.LE gsb0, 0x0 ;  /* 0x00008000000079c5 */ /* 0x000fe40000010000 */
[----:B------:R-:W-:-:S06]  /*6e30*/  WARPGROUP.ARRIVE ;  /* 0x00000000000079c5 */ /* 0x000fcc0000000000 */
[----:B------:R-:W-:Y:S01]  /*6e40*/  QGMMA.64x16x32.F32.E4M3.E4M3 R104, gdesc[UR20], R104, gsb0 ;  /* 0x00200000146879f3 */ /* 0x000fe20008000868 */
[----:B------:R-:W-:Y:S01]  /*6e50*/  UMOV UR16, UR28 ;  /* 0x0000001c00107c82 */ /* 0x000fe20008000000 */
[----:B------:R-:W-:Y:S01]  /*6e60*/  UMOV UR17, UR29 ;  /* 0x0000001d00117c82 */ /* 0x000fe20008000000 */
[----:B------:R-:W-:Y:S04]  /*6e70*/  STL [R1+0x9f4], R212 ;  /* 0x0009f4d401007387 */ /* 0x000fe80000100800 */
[----:B------:R-:W-:Y:S04]  /*6e80*/  STL [R1+0x9f0], R213 ;  /* 0x0009f0d501007387 */ /* 0x000fe80000100800 */
[----:B------:R-:W-:Y:S04]  /*6e90*/  STL [R1+0x9ec], R214 ;  /* 0x0009ecd601007387 */ /* 0x000fe80000100800 */
[----:B------:R-:W-:Y:S04]  /*6ea0*/  STL [R1+0x9e8], R215 ;  /* 0x0009e8d701007387 */ /* 0x000fe80000100800 */
[----:B------:R-:W-:Y:S04]  /*6eb0*/  STL [R1+0x9e4], R180 ;  /* 0x0009e4b401007387 */ /* 0x000fe80000100800 */
[----:B------:R-:W-:Y:S01]  /*6ec0*/  STL [R1+0x9e0], R181 ;  /* 0x0009e0b501007387 */ /* 0x000fe20000100800 */
[----:B------:R-:W-:-:S02]  /*6ed0*/  WARPGROUP.DEPBAR.LE gsb0, 0x0 ;  /* 0x00008000000079c5 */ /* 0x000fc40000010000 */
[----:B------:R-:W-:-:S06]  /*6ee0*/  WARPGROUP.ARRIVE ;  /* 0x00000000000079c5 */ /* 0x000fcc0000000000 */
[----:B------:R-:W-:Y:S01]  /*6ef0*/  QGMMA.64x16x32.F32.E4M3.E4M3 R136, gdesc[UR16], R136, gsb0 ;  /* 0x00200000108879f3 */ /* 0x000fe20008000888 */
[----:B------:R-:W-:Y:S04]  /*6f00*/  STL [R1+0x9dc], R182 ;  /* 0x0009dcb601007387 */ /* 0x000fe80000100800 */
[----:B------:R-:W-:Y:S04]  /*6f10*/  STL [R1+0x9d8], R183 ;  /* 0x0009d8b701007387 */ /* 0x000fe80000100800 */
[----:B------:R-:W-:Y:S04]  /*6f20*/  STL.64 [R1+0xa10], R150 ;  /* 0x000a109601007387 */ /* 0x000fe80000100a00 */
[----:B------:R-:W-:Y:S04]  /*6f30*/  STL.64 [R1+0xa08], R148 ;  /* 0x000a089401007387 */ /* 0x000fe80000100a00 */
[----:B------:R-:W-:Y:S04]  /*6f40*/  STL.64 [R1+0xa00], R146 ;  /* 0x000a009201007387 */ /* 0x000fe80000100a00 */
[----:B------:R-:W-:Y:S04]  /*6f50*/  STL.64 [R1+0x9f8], R144 ;  /* 0x0009f89001007387 */ /* 0x000fe80000100a00 */
[----:B------:R-:W-:Y:S04]  /*6f60*/  STL.64 [R1+0xa30], R118 ;  /* 0x000a307601007387 */ /* 0x000fe80000100a00 */
[----:B------:R-:W-:Y:S04]  /*6f70*/  STL.64 [R1+0xa28], R116 ;  /* 0x000a287401007387 */ /* 0x000fe80000100a00 */
[----:B------:R-:W-:Y:S04]  /*6f80*/  STL.64 [R1+0xa20], R114 ;  /* 0x000a207201007387 */ /* 0x000fe80000100a00 */
[----:B------:R0:W-:Y:S04]  /*6f90*/  STL.64 [R1+0xa18], R112 ;  /* 0x000a187001007387 */ /* 0x0001e80000100a00 */
[----:B------:R-:W-:Y:S04]  /*6fa0*/  STL.64 [R1+0xa50], R86 ;  /* 0x000a505601007387 */ /* 0x000fe80000100a00 */
[----:B------:R-:W-:Y:S04]  /*6fb0*/  STL.64 [R1+0xa48], R84 ;  /* 0x000a485401007387 */ /* 0x000fe80000100a00 */
[----:B------:R-:W-:Y:S04]  /*6fc0*/  STL.64 [R1+0xa40], R82 ;  /* 0x000a405201007387 */ /* 0x000fe80000100a00 */
[----:B------:R1:W-:Y:S04]  /*6fd0*/  STL.64 [R1+0xa38], R80 ;  /* 0x000a385001007387 */ /* 0x0003e80000100a00 */
[----:B------:R-:W-:Y:S04]  /*6fe0*/  STL [R1+0x3d8], RZ ;  /* 0x0003d8ff01007387 */ /* 0x000fe80000100800 */
[----:B------:R-:W-:Y:S04]  /*6ff0*/  STL [R1+0x3d4], RZ ;  /* 0x0003d4ff01007387 */ /* 0x000fe80000100800 */
[----:B------:R-:W-:Y:S04]  /*7000*/  STL [R1+0x3d0], RZ ;  /* 0x0003d0ff01007387 */ /* 0x000fe80000100800 */
[----:B------:R-:W-:Y:S04]  /*7010*/  STL [R1+0x3cc], RZ ;  /* 0x0003ccff01007387 */ /* 0x000fe80000100800 */
[----:B------:R-:W-:Y:S04]  /*7020*/  STL [R1+0x3c8], RZ ;  /* 0x0003c8ff01007387 */ /* 0x000fe80000100800 */
[----:B------:R-:W-:Y:S04]  /*7030*/  STL [R1+0x3c4], RZ ;  /* 0x0003c4ff01007387 */ /* 0x000fe80000100800 */
[----:B------:R-:W-:Y:S04]  /*7040*/  STL [R1+0x3c0], RZ ;  /* 0x0003c0ff01007387 */ /* 0x000fe80000100800 */
[----:B0-----:R-:W2:Y:S04]  /*7050*/  LDL.LU R112, [R1+0x100] ;  /* 0x0001000001707983 */ /* 0x001ea80000300800 */
[----:B------:R-:W2:Y:S04]  /*7060*/  LDL.LU R113, [R1+0x104] ;  /* 0x0001040001717983 */ /* 0x000ea80000300800 */
[----:B------:R-:W2:Y:S04]  /*7070*/  LDL.LU R114, [R1+0x108] ;  /* 0x0001080001727983 */ /* 0x000ea80000300800 */
[----:B------:R-:W2:Y:S01]  /*7080*/  LDL.LU R115, [R1+0x10c] ;  /* 0x00010c0001737983 */ /* 0x000ea20000300800 */
[----:B------:R-:W-:-:S03]  /*7090*/  IMAD.MOV.U32 R13, RZ, RZ, R160 ;  /* 0x000000ffff0d7224 */ /* 0x000fc600078e00a0 */
[----:B------:R-:W2:Y:S01]  /*70a0*/  LDL.LU R116, [R1+0x110] ;  /* 0x0001100001747983 */ /* 0x000ea20000300800 */
[----:B------:R-:W-:-:S03]  /*70b0*/  IMAD.MOV.U32 R12, RZ, RZ, R161 ;  /* 0x000000ffff0c7224 */ /* 0x000fc600078e00a1 */
[----:B------:R-:W2:Y:S01]  /*70c0*/  LDL.LU R117, [R1+0x114] ;  /* 0x0001140001757983 */ /* 0x000ea20000300800 */
[----:B------:R-:W-:-:S03]  /*70d0*/  IMAD.MOV.U32 R11, RZ, RZ, R162 ;  /* 0x000000ffff0b7224 */ /* 0x000fc600078e00a2 */
[----:B------:R-:W2:Y:S01]  /*70e0*/  LDL.LU R118, [R1+0x118] ;  /* 0x0001180001767983 */ /* 0x000ea20000300800 */
[----:B------:R-:W-:-:S03]  /*70f0*/  WARPGROUP.DEPBAR.LE gsb0, 0x0 ;  /* 0x00008000000079c5 */ /* 0x000fc60000010000 */
[----:B------:R-:W2:Y:S01]  /*7100*/  LDL.LU R119, [R1+0x11c] ;  /* 0x00011c0001777983 */ /* 0x000ea20000300800 */
[----:B------:R-:W-:Y:S01]  /*7110*/  IMAD.MOV.U32 R10, RZ, RZ, R163 ;  /* 0x000000ffff0a7224 */ /* 0x000fe200078e00a3 */
[----:B------:R-:W-:Y:S02]  /*7120*/  WARPGROUP.ARRIVE ;  /* 0x00000000000079c5 */ /* 0x000fe40000000000 */
[----:B------:R-:W3:Y:S01]  /*7130*/  LDL.LU R160, [R1+0x80] ;  /* 0x0000800001a07983 */ /* 0x000ee20000300800 */
[----:B------:R-:W-:-:S03]  /*7140*/  IMAD.MOV.U32 R9, RZ, RZ, R164 ;  /* 0x000000ffff097224 */ /* 0x000fc600078e00a4 */
[----:B------:R-:W3:Y:S01]  /*7150*/  LDL.LU R161, [R1+0x84] ;  /* 0x0000840001a17983 */ /* 0x000ee20000300800 */
[----:B------:R-:W-:-:S03]  /*7160*/  IMAD.MOV.U32 R8, RZ, RZ, R165 ;  /* 0x000000ffff087224 */ /* 0x000fc600078e00a5 */
[----:B------:R-:W3:Y:S01]  /*7170*/  LDL.LU R162, [R1+0x88] ;  /* 0x0000880001a27983 */ /* 0x000ee20000300800 */
[----:B------:R-:W-:-:S03]  /*7180*/  IMAD.MOV.U32 R7, RZ, RZ, R166 ;  /* 0x000000ffff077224 */ /* 0x000fc600078e00a6 */
[----:B------:R-:W3:Y:S01]  /*7190*/  LDL.LU R163, [R1+0x8c] ;  /* 0x00008c0001a37983 */ /* 0x000ee20000300800 */
[----:B------:R-:W-:Y:S01]  /*71a0*/  IMAD.MOV.U32 R5, RZ, RZ, R167 ;  /* 0x000000ffff057224 */ /* 0x000fe200078e00a7 */
[----:B------:R-:W-:Y:S02]  /*71b0*/  UMOV UR12, UR28 ;  /* 0x0000001c000c7c82 */ /* 0x000fe40008000000 */
[----:B------:R-:W3:Y:S01]  /*71c0*/  LDL.LU R164, [R1+0x90] ;  /* 0x0000900001a47983 */ /* 0x000ee20000300800 */
[----:B------:R-:W-:Y:S02]  /*71d0*/  UMOV UR13, UR29 ;  /* 0x0000001d000d7c82 */ /* 0x000fe40008000000 */
[----:B------:R-:W-:Y:S01]  /*71e0*/  QGMMA.64x16x32.F32.E4M3.E4M3 R168, gdesc[UR12], R168, gsb0 ;  /* 0x002000000ca879f3 */ /* 0x000fe200080008a8 */
[----:B------:R-:W3:Y:S04]  /*71f0*/  LDL.LU R165, [R1+0x94] ;  /* 0x0000940001a57983 */ /* 0x000ee80000300800 */
[----:B------:R-:W3:Y:S04]  /*7200*/  LDL.LU R166, [R1+0x98] ;  /* 0x0000980001a67983 */ /* 0x000ee80000300800 */
[----:B------:R-:W3:Y:S01]  /*7210*/  LDL.LU R167, [R1+0x9c] ;  /* 0x00009c0001a77983 */ /* 0x000ee20000300800 */
[----:B------:R-:W-:Y:S01]  /*7220*/  UMOV UR32, UR28 ;  /* 0x0000001c00207c82 */ /* 0x000fe20008000000 */
[----:B------:R-:W-:Y:S01]  /*7230*/  UMOV UR33, UR29 ;  /* 0x0000001d00217c82 */ /* 0x000fe20008000000 */
[----:B------:R-:W-:Y:S01]  /*7240*/  UMOV UR34, UR42 ;  /* 0x0000002a00227c82 */ /* 0x000fe20008000000 */
[----:B------:R-:W-:Y:S01]  /*7250*/  UMOV UR35, UR43 ;  /* 0x0000002b00237c82 */ /* 0x000fe20008000000 */
[----:B------:R-:W2:Y:S04]  /*7260*/  LDL.LU R144, [R1+0x180] ;  /* 0x0001800001907983 */ /* 0x000ea80000300800 */
[----:B------:R-:W2:Y:S04]  /*7270*/  LDL.LU R145, [R1+0x184] ;  /* 0x0001840001917983 */ /* 0x000ea80000300800 */
[----:B------:R-:W2:Y:S04]  /*7280*/  LDL.LU R146, [R1+0x188] ;  /* 0x0001880001927983 */ /* 0x000ea80000300800 */
[----:B------:R-:W2:Y:S04]  /*7290*/  LDL.LU R147, [R1+0x18c] ;  /* 0x00018c0001937983 */ /* 0x000ea80000300800 */
[----:B------:R-:W2:Y:S04]  /*72a0*/  LDL.LU R148, [R1+0x190] ;  /* 0x0001900001947983 */ /* 0x000ea80000300800 */
[----:B------:R-:W2:Y:S04]  /*72b0*/  LDL.LU R149, [R1+0x194] ;  /* 0x0001940001957983 */ /* 0x000ea80000300800 */
[----:B------:R-:W2:Y:S04]  /*72c0*/  LDL.LU R150, [R1+0x198] ;  /* 0x0001980001967983 */ /* 0x000ea80000300800 */
[----:B------:R-:W2:Y:S01]  /*72d0*/  LDL.LU R151, [R1+0x19c] ;  /* 0x00019c0001977983 */ /* 0x000ea20000300800 */
[----:B------:R-:W-:-:S02]  /*72e0*/  WARPGROUP.DEPBAR.LE gsb0, 0x0 ;  /* 0x00008000000079c5 */ /* 0x000fc40000010000 */
[----:B------:R-:W-:-:S06]  /*72f0*/  WARPGROUP.ARRIVE ;  /* 0x00000000000079c5 */ /* 0x000fcc0000000000 */
[----:B------:R-:W-:Y:S01]  /*7300*/  QGMMA.64x16x32.F32.E4M3.E4M3 R200, gdesc[UR32], R200, gsb0 ;  /* 0x0020000020c879f3 */ /* 0x000fe200080008c8 */
[----:B------:R-:W-:Y:S01]  /*7310*/  UMOV UR32, UR28 ;  /* 0x0000001c00207c82 */ /* 0x000fe20008000000 */
[----:B------:R-:W-:Y:S01]  /*7320*/  UMOV UR33, UR29 ;  /* 0x0000001d00217c82 */ /* 0x000fe20008000000 */
[----:B------:R-:W-:Y:S01]  /*7330*/  UMOV UR34, UR46 ;  /* 0x0000002e00227c82 */ /* 0x000fe20008000000 */
[----:B------:R-:W-:Y:S01]  /*7340*/  UMOV UR35, UR47 ;  /* 0x0000002f00237c82 */ /* 0x000fe20008000000 */
[----:B------:R-:W-:Y:S02]  /*7350*/  WARPGROUP.DEPBAR.LE gsb0, 0x0 ;  /* 0x00008000000079c5 */ /* 0x000fe40000010000 */
[----:B----4-:R-:W-:-:S06]  /*7360*/  WARPGROUP.ARRIVE ;  /* 0x00000000000079c5 */ /* 0x010fcc0000000000 */
[----:B------:R-:W-:Y:S03]  /*7370*/  QGMMA.64x16x32.F32.E4M3.E4M3 R192, gdesc[UR32], R192, gsb0 ;  /* 0x0020000020c079f3 */ /* 0x000fe600080008c0 */
[----:B------:R-:W-:Y:S02]  /*7380*/  WARPGROUP.DEPBAR.LE gsb0, 0x0 ;  /* 0x00008000000079c5 */ /* 0x000fe40000010000 */
[----:B------:R-:W-:Y:S02]  /*7390*/  IMAD.MOV.U32 R212, RZ, RZ, R192 ;  /* 0x000000ffffd47224 */ /* 0x000fe400078e00c0 */
[----:B------:R-:W-:Y:S01]  /*73a0*/  IMAD.MOV.U32 R213, RZ, RZ, R193 ;  /* 0x000000ffffd57224 */ /* 0x000fe200078e00c1 */
[----:B------:R-:W4:Y:S01]  /*73b0*/  LDL.LU R192, [R1+0x200] ;  /* 0x0002000001c07983 */ /* 0x000f220000300800 */
[----:B------:R-:W-:Y:S02]  /*73c0*/  IMAD.MOV.U32 R214, RZ, RZ, R194 ;  /* 0x000000ffffd67224 */ /* 0x000fe400078e00c2 */
[----:B------:R-:W-:Y:S01]  /*73d0*/  IMAD.MOV.U32 R215, RZ, RZ, R195 ;  /* 0x000000ffffd77224 */ /* 0x000fe200078e00c3 */
[----:B------:R-:W4:Y:S01]  /*73e0*/  LDL.LU R193, [R1+0x204] ;  /* 0x0002040001c17983 */ /* 0x000f220000300800 */
[----:B------:R-:W-:-:S03]  /*73f0*/  IMAD.MOV.U32 R180, RZ, RZ, R196 ;  /* 0x000000ffffb47224 */ /* 0x000fc600078e00c4 */
[----:B------:R-:W4:Y:S01]  /*7400*/  LDL.LU R194, [R1+0x208] ;  /* 0x0002080001c27983 */ /* 0x000f220000300800 */
[----:B------:R-:W-:-:S03]  /*7410*/  IMAD.MOV.U32 R181, RZ, RZ, R197 ;  /* 0x000000ffffb57224 */ /* 0x000fc600078e00c5 */
[----:B------:R-:W4:Y:S04]  /*7420*/  LDL.LU R195, [R1+0x20c] ;  /* 0x00020c0001c37983 */ /* 0x000f280000300800 */
[----:B------:R-:W4:Y:S04]  /*7430*/  LDL.LU R196, [R1+0x210] ;  /* 0x0002100001c47983 */ /* 0x000f280000300800 */
[----:B------:R-:W4:Y:S01]  /*7440*/  LDL.LU R197, [R1+0x214] ;  /* 0x0002140001c57983 */ /* 0x000f220000300800 */
[----:B------:R-:W-:Y:S01]  /*7450*/  UMOV UR32, UR28 ;  /* 0x0000001c00207c82 */ /* 0x000fe20008000000 */
[----:B------:R-:W-:Y:S01]  /*7460*/  UMOV UR33, UR29 ;  /* 0x0000001d00217c82 */ /* 0x000fe20008000000 */
[----:B------:R-:W-:Y:S01]  /*7470*/  UMOV UR34, UR50 ;  /* 0x0000003200227c82 */ /* 0x000fe20008000000 */
[----:B------:R-:W-:Y:S01]  /*7480*/  UMOV UR35, UR51 ;  /* 0x0000003300237c82 */ /* 0x000fe20008000000 */
[----:B------:R-:W-:Y:S01]  /*7490*/  UMOV UR36, UR28 ;  /* 0x0000001c00247c82 */ /* 0x000fe20008000000 */
[----:B------:R-:W-:Y:S01]  /*74a0*/  UMOV UR37, UR29 ;  /* 0x0000001d00257c82 */ /* 0x000fe20008000000 */
[----:B-1----:R-:W4:Y:S04]  /*74b0*/  LDL.LU.64 R80, [R1+0x160] ;  /* 0x0001600001507983 */ /* 0x002f280000300a00 */
[----:B------:R-:W4:Y:S04]  /*74c0*/  LDL.LU.64 R82, [R1+0x168] ;  /* 0x0001680001527983 */ /* 0x000f280000300a00 */
[----:B------:R-:W4:Y:S04]  /*74d0*/  LDL.LU.64 R84, [R1+0x170] ;  /* 0x0001700001547983 */ /* 0x000f280000300a00 */
[----:B------:R-:W4:Y:S01]  /*74e0*/  LDL.LU.64 R86, [R1+0x178] ;  /* 0x0001780001567983 */ /* 0x000f220000300a00 */
[----:B---3--:R-:W-:-:S06]  /*74f0*/  WARPGROUP.ARRIVE ;  /* 0x00000000000079c5 */ /* 0x008fcc0000000000 */
[----:B------:R-:W-:Y:S03]  /*7500*/  QGMMA.64x16x32.F32.E4M3.E4M3 R160, gdesc[UR32], R160, gsb0 ;  /* 0x0020000020a079f3 */ /* 0x000fe600080008a0 */
[----:B------:R-:W-:Y:S02]  /*7510*/  WARPGROUP.DEPBAR.LE gsb0, 0x0 ;  /* 0x00008000000079c5 */ /* 0x000fe40000010000 */
[----:B--2---:R-:W-:-:S06]  /*7520*/  WARPGROUP.ARRIVE ;  /* 0x00000000000079c5 */ /* 0x004fcc0000000000 */
[----:B------:R-:W-:Y:S01]  /*7530*/  QGMMA.64x16x32.F32.E4M3.E4M3 R112, gdesc[UR36], R112, gsb0 ;  /* 0x00200000247079f3 */ /* 0x000fe20008000870 */
[----:B------:R-:W-:Y:S01]  /*7540*/  UMOV UR32, UR28 ;  /* 0x0000001c00207c82 */ /* 0x000fe20008000000 */
[----:B------:R-:W-:Y:S01]  /*7550*/  UMOV UR33, UR29 ;  /* 0x0000001d00217c82 */ /* 0x000fe20008000000 */
[----:B------:R-:W-:Y:S01]  /*7560*/  UMOV UR34, UR60 ;  /* 0x0000003c00227c82 */ /* 0x000fe20008000000 */
[----:B------:R-:W-:Y:S01]  /*7570*/  UMOV UR35, UR61 ;  /* 0x0000003d00237c82 */ /* 0x000fe20008000000 */
[----:B------:R-:W-:Y:S02]  /*7580*/  WARPGROUP.DEPBAR.LE gsb0, 0x0 ;  /* 0x00008000000079c5 */ /* 0x000fe40000010000 */
[----:B------:R-:W-:-:S06]  /*7590*/  WARPGROUP.ARRIVE ;  /* 0x00000000000079c5 */ /* 0x000fcc0000000000 */
[----:B------:R-:W-:Y:S01]  /*75a0*/  QGMMA.64x16x32.F32.E4M3.E4M3 R144, gdesc[UR32], R144, gsb0 ;  /* 0x00200000209079f3 */ /* 0x000fe20008000890 */
[----:B------:R-:W-:Y:S04]  /*75b0*/  STL [R1+0x3bc], RZ ;  /* 0x0003bcff01007387 */ /* 0x000fe80000100800 */
[----:B------:R-:W-:Y:S01]  /*75c0*/  STL.64 [R1+0x80], R160 ;  /* 0x000080a001007387 */ /* 0x000fe20000100a00 */
[----:B------:R-:W-:-:S03]  /*75d0*/  IMAD.MOV.U32 R182, RZ, RZ, R198 ;  /* 0x000000ffffb67224 */ /* 0x000fc600078e00c6 */
[----:B------:R-:W-:Y:S01]  /*75e0*/  STL.64 [R1+0x88], R162 ;  /* 0x000088a201007387 */ /* 0x000fe20000100a00 */
[----:B------:R-:W-:-:S03]  /*75f0*/  IMAD.MOV.U32 R183, RZ, RZ, R199 ;  /* 0x000000ffffb77224 */ /* 0x000fc600078e00c7 */
[----:B------:R-:W-:Y:S01]  /*7600*/  STL.64 [R1+0x90], R164 ;  /* 0x000090a401007387 */ /* 0x000fe20000100a00 */
[----:B------:R-:W-:-:S03]  /*7610*/  IMAD.MOV.U32 R198, RZ, RZ, R235 ;  /* 0x000000ffffc67224 */ /* 0x000fc600078e00eb */
[----:B------:R0:W-:Y:S01]  /*7620*/  STL.64 [R1+0x98], R166 ;  /* 0x000098a601007387 */ /* 0x0001e20000100a00 */
[----:B------:R-:W-:-:S03]  /*7630*/  IMAD.MOV.U32 R199, RZ, RZ, R234 ;  /* 0x000000ffffc77224 */ /* 0x000fc600078e00ea */
[----:B0-----:R-:W2:Y:S04]  /*7640*/  LDL.LU.64 R166, [R1+0xaa0] ;  /* 0x000aa00001a67983 */ /* 0x001ea80000300a00 */
[----:B------:R-:W2:Y:S04]  /*7650*/  LDL.LU.64 R164, [R1+0xa98] ;  /* 0x000a980001a47983 */ /* 0x000ea80000300a00 */
[----:B------:R-:W2:Y:S04]  /*7660*/  LDL.LU.64 R162, [R1+0xa90] ;  /* 0x000a900001a27983 */ /* 0x000ea80000300a00 */
[----:B------:R-:W2:Y:S04]  /*7670*/  LDL.LU.64 R160, [R1+0xa88] ;  /* 0x000a880001a07983 */ /* 0x000ea80000300a00 */
[----:B------:R0:W-:Y:S04]  /*7680*/  STL.64 [R1+0x100], R112 ;  /* 0x0001007001007387 */ /* 0x0001e80000100a00 */
[----:B------:R1:W-:Y:S01]  /*7690*/  STL.64 [R1+0x108], R114 ;  /* 0x0001087201007387 */ /* 0x0003e20000100a00 */
[----:B------:R-:W-:-:S03]  /*76a0*/  WARPGROUP.DEPBAR.LE gsb0, 0x0 ;  /* 0x00008000000079c5 */ /* 0x000fc60000010000 */
[----:B------:R3:W-:Y:S04]  /*76b0*/  STL.64 [R1+0x110], R116 ;  /* 0x0001107401007387 */ /* 0x0007e80000100a00 */
[----:B------:R3:W-:Y:S01]  /*76c0*/  STL.64 [R1+0x118], R118 ;  /* 0x0001187601007387 */ /* 0x0007e20000100a00 */
[----:B----4-:R-:W-:-:S03]  /*76d0*/  WARPGROUP.ARRIVE ;  /* 0x00000000000079c5 */ /* 0x010fc60000000000 */
[----:B0-----:R-:W4:Y:S01]  /*76e0*/  LDL.LU.64 R112, [R1+0xe0] ;  /* 0x0000e00001707983 */ /* 0x001f220000300a00 */
[----:B------:R-:W-:Y:S01]  /*76f0*/  UMOV UR8, UR28 ;  /* 0x0000001c00087c82 */ /* 0x000fe20008000000 */
[----:B------:R-:W-:Y:S02]  /*7700*/  UMOV UR9, UR29 ;  /* 0x0000001d00097c82 */ /* 0x000fe40008000000 */
[----:B-1----:R-:W4:Y:S01]  /*7710*/  LDL.LU.64 R114, [R1+0xe8] ;  /* 0x0000e80001727983 */ /* 0x002f220000300a00 */
[----:B------:R-:W-:Y:S03]  /*7720*/  QGMMA.64x16x32.F32.E4M3.E4M3 R192, gdesc[UR8], R192, gsb0 ;  /* 0x0020000008c079f3 */ /* 0x000fe600080008c0 */
[----:B---3--:R-:W4:Y:S04]  /*7730*/  LDL.LU.64 R116, [R1+0xf0] ;  /* 0x0000f00001747983 */ /* 0x008f280000300a00 */
[----:B------:R-:W4:Y:S01]  /*7740*/  LDL.LU.64 R118, [R1+0xf8] ;  /* 0x0000f80001767983 */ /* 0x000f220000300a00 */
[----:B------:R-:W-:-:S02]  /*7750*/  IMAD.MOV.U32 R228, RZ, RZ, R233 ;  /* 0x000000ffffe47224 */ /* 0x000fc400078e00e9 */
[----:B------:R-:W-:Y:S02]  /*7760*/  IMAD.MOV.U32 R229, RZ, RZ, R232 ;  /* 0x000000ffffe57224 */ /* 0x000fe400078e00e8 */
[----:B------:R-:W-:Y:S02]  /*7770*/  IMAD.MOV.U32 R230, RZ, RZ, R15 ;  /* 0x000000ffffe67224 */ /* 0x000fe400078e000f */
[----:B------:R-:W-:Y:S02]  /*7780*/  IMAD.MOV.U32 R231, RZ, RZ, R6 ;  /* 0x000000ffffe77224 */ /* 0x000fe400078e0006 */
[----:B------:R-:W-:Y:S02]  /*7790*/  IMAD.MOV.U32 R232, RZ, RZ, R4 ;  /* 0x000000ffffe87224 */ /* 0x000fe400078e0004 */
[----:B------:R-:W-:Y:S02]  /*77a0*/  IMAD.MOV.U32 R233, RZ, RZ, R3 ;  /* 0x000000ffffe97224 */ /* 0x000fe400078e0003 */
[----:B------:R-:W-:-:S02]  /*77b0*/  IMAD.MOV.U32 R234, RZ, RZ, R2 ;  /* 0x000000ffffea7224 */ /* 0x000fc400078e0002 */
[----:B------:R-:W-:Y:S01]  /*77c0*/  IMAD.MOV.U32 R235, RZ, RZ, R0 ;  /* 0x000000ffffeb7224 */ /* 0x000fe200078e0000 */
[----:B------:R-:W-:Y:S01]  /*77d0*/  STL [R1+0x3b8], RZ ;  /* 0x0003b8ff01007387 */ /* 0x000fe20000100800 */
[----:B------:R-:W-:-:S03]  /*77e0*/  UIADD3 UR12, UR53, 0x802, URZ ;  /* 0x00000802350c7890 */ /* 0x000fc6000fffe03f */
[----:B------:R0:W-:Y:S04]  /*77f0*/  STL.64 [R1+0x180], R144 ;  /* 0x0001809001007387 */ /* 0x0001e80000100a00 */
[----:B------:R1:W-:Y:S04]  /*7800*/  STL.64 [R1+0x188], R146 ;  /* 0x0001889201007387 */ /* 0x0003e80000100a00 */
[----:B------:R3:W-:Y:S04]  /*7810*/  STL.64 [R1+0x190], R148 ;  /* 0x0001909401007387 */ /* 0x0007e80000100a00 */
[----:B------:R3:W-:Y:S01]  /*7820*/  STL.64 [R1+0x198], R150 ;  /* 0x0001989601007387 */ /* 0x0007e20000100a00 */
[----:B------:R-:W-:-:S03]  /*7830*/  UMOV UR8, UR12 ;  /* 0x0000000c00087c82 */ /* 0x000fc60008000000 */
[----:B0-----:R-:W2:Y:S01]  /*7840*/  LDL.LU.64 R144, [R1+0x60] ;  /* 0x0000600001907983 */ /* 0x001ea20000300a00 */
[----:B------:R-:W-:-:S03]  /*7850*/  UMOV UR9, 0x40000040 ;  /* 0x4000004000097882 */ /* 0x000fc60000000000 */
[----:B-1----:R-:W2:Y:S04]  /*7860*/  LDL.LU.64 R146, [R1+0x68] ;  /* 0x0000680001927983 */ /* 0x002ea80000300a00 */
[----:B---3--:R-:W2:Y:S01]  /*7870*/  LDL.LU.64 R148, [R1+0x70] ;  /* 0x0000700001947983 */ /* 0x008ea20000300a00 */
[----:B------:R-:W-:Y:S02]  /*7880*/  WARPGROUP.DEPBAR.LE gsb0, 0x0 ;  /* 0x00008000000079c5 */ /* 0x000fe40000010000 */
[----:B------:R-:W-:Y:S01]  /*7890*/  WARPGROUP.ARRIVE ;  /* 0x00000000000079c5 */ /* 0x000fe20000000000 */
[----:B------:R-:W2:Y:S05]  /*78a0*/  LDL.LU.64 R150, [R1+0x78] ;  /* 0x0000780001967983 */ /* 0x000eaa0000300a00 */
[----:B------:R-:W-:Y:S01]  /*78b0*/  QGMMA.64x16x32.F32.E4M3.E4M3 R228, gdesc[UR8], R228, gsb0 ;  /* 0x0020000008e479f3 */ /* 0x000fe200080008e4 */
[----:B------:R-:W-:Y:S04]  /*78c0*/  STL [R1+0x3b4], RZ ;  /* 0x0003b4ff01007387 */ /* 0x000fe80000100800 */
[----:B------:R-:W-:Y:S04]  /*78d0*/  STL.64 [R1+0x200], R192 ;  /* 0x000200c001007387 */ /* 0x000fe80000100a00 */
[----:B------:R-:W-:Y:S04]  /*78e0*/  STL.64 [R1+0x208], R194 ;  /* 0x000208c201007387 */ /* 0x000fe80000100a00 */
[----:B------:R-:W-:Y:S04]  /*78f0*/  STL.64 [R1+0x210], R196 ;  /* 0x000210c401007387 */ /* 0x000fe80000100a00 */
[----:B------:R0:W-:Y:S04]  /*7900*/  STL.64 [R1+0x218], R198 ;  /* 0x000218c601007387 */ /* 0x0001e80000100a00 */
[----:B0-----:R-:W3:Y:S04]  /*7910*/  LDL.LU.64 R198, [R1+0xa80] ;  /* 0x000a800001c67983 */ /* 0x001ee80000300a00 */
[----:B------:R-:W3:Y:S04]  /*7920*/  LDL.LU.64 R196, [R1+0xa78] ;  /* 0x000a780001c47983 */ /* 0x000ee80000300a00 */
[----:B------:R-:W3:Y:S04]  /*7930*/  LDL.LU.64 R194, [R1+0xa70] ;  /* 0x000a700001c27983 */ /* 0x000ee80000300a00 */
[----:B------:R-:W3:Y:S04]  /*7940*/  LDL.LU.64 R192, [R1+0xa68] ;  /* 0x000a680001c07983 */ /* 0x000ee80000300a00 */
[----:B------:R-:W-:Y:S01]  /*7950*/  STL [R1+0x3b0], RZ ;  /* 0x0003b0ff01007387 */ /* 0x000fe20000100800 */
[----:B------:R-:W-:-:S03]  /*7960*/  WARPGROUP.DEPBAR.LE gsb0, 0x0 ;  /* 0x00008000000079c5 */ /* 0x000fc60000010000 */
[----:B------:R-:W-:Y:S04]  /*7970*/  STL.64 [R1+0x1e0], R228 ;  /* 0x0001e0e401007387 */ /* 0x000fe80000100a00 */
[----:B------:R0:W-:Y:S04]  /*7980*/  STL.64 [R1+0x1e8], R230 ;  /* 0x0001e8e601007387 */ /* 0x0001e80000100a00 */
[----:B------:R-:W-:Y:S04]  /*7990*/  STL.64 [R1+0x1f0], R232 ;  /* 0x0001f0e801007387 */ /* 0x000fe80000100a00 */
[----:B------:R1:W-:Y:S04]  /*79a0*/  STL.64 [R1+0x1f8], R234 ;  /* 0x0001f8ea01007387 */ /* 0x0003e80000100a00 */
[----:B0-----:R-:W3:Y:S04]  /*79b0*/  LDL.LU.64 R230, [R1+0xa60] ;  /* 0x000a600001e67983 */ /* 0x001ee80000300a00 */
[----:B------:R-:W3:Y:S01]  /*79c0*/  LDL.LU.64 R228, [R1+0xa58] ;  /* 0x000a580001e47983 */ /* 0x000ee20000300a00 */
[----:B------:R-:W-:Y:S01]  /*79d0*/  WARPGROUP.ARRIVE ;  /* 0x00000000000079c5 */ /* 0x000fe20000000000 */
[----:B------:R-:W-:Y:S01]  /*79e0*/  UMOV UR32, UR8 ;  /* 0x0000000800207c82 */ /* 0x000fe20008000000 */
[----:B------:R-:W-:Y:S01]  /*79f0*/  UMOV UR33, UR9 ;  /* 0x0000000900217c82 */ /* 0x000fe20008000000 */
[----:B------:R-:W-:Y:S01]  /*7a00*/  UMOV UR34, UR60 ;  /* 0x0000003c00227c82 */ /* 0x000fe20008000000 */
[----:B------:R-:W-:-:S02]  /*7a10*/  UMOV UR35, UR61 ;  /* 0x0000003d00237c82 */ /* 0x000fc40008000000 */
[----:B------:R-:W-:Y:S01]  /*7a20*/  QGMMA.64x16x32.F32.E4M3.E4M3 R80, gdesc[UR32], R80, gsb0 ;  /* 0x00200000205079f3 */ /* 0x000fe20008000850 */
[----:B------:R-:W-:Y:S01]  /*7a30*/  UMOV UR32, UR8 ;  /* 0x0000000800207c82 */ /* 0x000fe20008000000 */
[----:B------:R-:W-:Y:S01]  /*7a40*/  UMOV UR33, UR9 ;  /* 0x0000000900217c82 */ /* 0x000fe20008000000 */
[----:B------:R-:W-:Y:S01]  /*7a50*/  UMOV UR34, UR38 ;  /* 0x0000002600227c82 */ /* 0x000fe20008000000 */
[----:B------:R-:W-:Y:S01]  /*7a60*/  UMOV UR35, UR39 ;  /* 0x0000002700237c82 */ /* 0x000fe20008000000 */
[----:B------:R-:W-:Y:S02]  /*7a70*/  WARPGROUP.DEPBAR.LE gsb0, 0x0 ;  /* 0x00008000000079c5 */ /* 0x000fe40000010000 */
[----:B----4-:R-:W-:-:S06]  /*7a80*/  WARPGROUP.ARRIVE ;  /* 0x00000000000079c5 */ /* 0x010fcc0000000000 */
[----:B------:R-:W-:Y:S01]  /*7a90*/  QGMMA.64x16x32.F32.E4M3.E4M3 R112, gdesc[UR32], R112, gsb0 ;  /* 0x00200000207079f3 */ /* 0x000fe20008000870 */
[----:B------:R-:W-:Y:S01]  /*7aa0*/  UMOV UR32, UR8 ;  /* 0x0000000800207c82 */ /* 0x000fe20008000000 */
[----:B------:R-:W-:Y:S01]  /*7ab0*/  UMOV UR33, UR9 ;  /* 0x0000000900217c82 */ /* 0x000fe20008000000 */
[----:B------:R-:W-:Y:S01]  /*7ac0*/  UMOV UR34, UR50 ;  /* 0x0000003200227c82 */ /* 0x000fe20008000000 */
[----:B------:R-:W-:Y:S01]  /*7ad0*/  UMOV UR35, UR51 ;  /* 0x0000003300237c82 */ /* 0x000fe20008000000 */
        /* <DEDUP_REMOVED lines=8> */
[----:B---3--:R-:W-:-:S06]  /*7b60*/  WARPGROUP.ARRIVE ;  /* 0x00000000000079c5 */ /* 0x008fcc0000000000 */
        /* <DEDUP_REMOVED lines=39> */
[----:B------:R-:W-:Y:S01]  /*7de0*/  UMOV UR24, UR28 ;  /* 0x0000001c00187c82 */ /* 0x000fe20008000000 */
[----:B------:R-:W-:Y:S01]  /*7df0*/  UMOV UR25, UR29 ;  /* 0x0000001d00197c82 */ /* 0x000fe20008000000 */
[----:B-1----:R-:W-:Y:S01]  /*7e00*/  IMAD.MOV.U32 R235, RZ, RZ, R87 ;  /* 0x000000ffffeb7224 */ /* 0x002fe200078e0057 */
[----:B------:R-:W-:Y:S01]  /*7e10*/  STL [R1+0x3ac], RZ ;  /* 0x0003acff01007387 */ /* 0x000fe20000100800 */
[----:B------:R-:W-:Y:S02]  /*7e20*/  IMAD.MOV.U32 R234, RZ, RZ, R86 ;  /* 0x000000ffffea7224 */ /* 0x000fe400078e0056 */
[----:B------:R-:W-:Y:S01]  /*7e30*/  IMAD.MOV.U32 R233, RZ, RZ, R85 ;  /* 0x000000ffffe97224 */ /* 0x000fe200078e0055 */
[----:B------:R-:W-:Y:S01]  /*7e40*/  STL.64 [R1+0x160], R80 ;  /* 0x0001605001007387 */ /* 0x000fe20000100a00 */
[----:B------:R-:W-:Y:S02]  /*7e50*/  WARPGROUP.DEPBAR.LE gsb0, 0x0 ;  /* 0x00008000000079c5 */ /* 0x000fe40000010000 */
[----:B------:R-:W-:-:S06]  /*7e60*/  WARPGROUP.ARRIVE ;  /* 0x00000000000079c5 */ /* 0x000fcc0000000000 */
[----:B------:R-:W-:Y:S01]  /*7e70*/  QGMMA.64x16x32.F32.E4M3.E4M3 R56, gdesc[UR24], R56, gsb0 ;  /* 0x00200000183879f3 */ /* 0x000fe20008000838 */
[----:B------:R-:W-:Y:S01]  /*7e80*/  IMAD.MOV.U32 R232, RZ, RZ, R84 ;  /* 0x000000ffffe87224 */ /* 0x000fe200078e0054 */
[----:B------:R-:W-:Y:S04]  /*7e90*/  STL.64 [R1+0x168], R82 ;  /* 0x0001685201007387 */ /* 0x000fe80000100a00 */
[----:B------:R-:W-:Y:S04]  /*7ea0*/  STL [R1+0x9d4], R235 ;  /* 0x0009d4eb01007387 */ /* 0x000fe80000100800 */
[----:B------:R-:W-:Y:S04]  /*7eb0*/  STL [R1+0x9d0], R234 ;  /* 0x0009d0ea01007387 */ /* 0x000fe80000100800 */
[----:B------:R-:W-:Y:S04]  /*7ec0*/  STL [R1+0x9cc], R233 ;  /* 0x0009cce901007387 */ /* 0x000fe80000100800 */
[----:B------:R-:W-:Y:S04]  /*7ed0*/  STL [R1+0x9c8], R232 ;  /* 0x0009c8e801007387 */ /* 0x000fe80000100800 */
[----:B------:R-:W-:Y:S04]  /*7ee0*/  STL [R1+0x3a8], RZ ;  /* 0x0003a8ff01007387 */ /* 0x000fe80000100800 */
[----:B------:R-:W-:Y:S04]  /*7ef0*/  STL.64 [R1+0xe0], R112 ;  /* 0x0000e07001007387 */ /* 0x000fe80000100a00 */
[----:B------:R-:W-:Y:S04]  /*7f00*/  STL.64 [R1+0xe8], R114 ;  /* 0x0000e87201007387 */ /* 0x000fe80000100a00 */
[----:B------:R-:W-:Y:S04]  /*7f10*/  STL [R1+0x3a4], RZ ;  /* 0x0003a4ff01007387 */ /* 0x000fe80000100800 */
[----:B------:R-:W-:Y:S04]  /*7f20*/  STL.64 [R1+0x60], R144 ;  /* 0x0000609001007387 */ /* 0x000fe80000100a00 */
[----:B------:R-:W-:Y:S04]  /*7f30*/  STL [R1+0x3a0], RZ ;  /* 0x0003a0ff01007387 */ /* 0x000fe80000100800 */
[----:B------:R-:W-:Y:S04]  /*7f40*/  STL.64 [R1+0x920], R230 ;  /* 0x000920e601007387 */ /* 0x000fe80000100a00 */
[----:B------:R-:W-:Y:S01]  /*7f50*/  STL.64 [R1+0x918], R228 ;  /* 0x000918e401007387 */ /* 0x000fe20000100a00 */
[----:B------:R-:W-:-:S03]  /*7f60*/  WARPGROUP.DEPBAR.LE gsb0, 0x0 ;  /* 0x00008000000079c5 */ /* 0x000fc60000010000 */
[----:B------:R-:W-:Y:S01]  /*7f70*/  STL [R1+0x39c], RZ ;  /* 0x00039cff01007387 */ /* 0x000fe20000100800 */
[----:B------:R-:W-:-:S03]  /*7f80*/  WARPGROUP.ARRIVE ;  /* 0x00000000000079c5 */ /* 0x000fc60000000000 */
[----:B------:R-:W-:Y:S04]  /*7f90*/  STL.64 [R1+0x940], R198 ;  /* 0x000940c601007387 */ /* 0x000fe80000100a00 */
[----:B------:R-:W-:Y:S01]  /*7fa0*/  STL.64 [R1+0x938], R196 ;  /* 0x000938c401007387 */ /* 0x000fe20000100a00 */
[----:B------:R-:W-:-:S03]  /*7fb0*/  UMOV UR20, UR28 ;  /* 0x0000001c00147c82 */ /* 0x000fc60008000000 */
[----:B------:R-:W-:Y:S01]  /*7fc0*/  STL.64 [R1+0x930], R194 ;  /* 0x000930c201007387 */ /* 0x000fe20000100a00 */
[----:B------:R-:W-:Y:S02]  /*7fd0*/  UMOV UR21, UR29 ;  /* 0x0000001d00157c82 */ /* 0x000fe40008000000 */
[----:B------:R-:W-:Y:S01]  /*7fe0*/  QGMMA.64x16x32.F32.E4M3.E4M3 R88, gdesc[UR20], R88, gsb0 ;  /* 0x00200000145879f3 */ /* 0x000fe20008000858 */
[----:B------:R-:W-:Y:S04]  /*7ff0*/  STL.64 [R1+0x928], R192 ;  /* 0x000928c001007387 */ /* 0x000fe80000100a00 */
[----:B------:R-:W-:Y:S04]  /*8000*/  STL [R1+0x398], RZ ;  /* 0x000398ff01007387 */ /* 0x000fe80000100800 */
[----:B------:R-:W-:Y:S04]  /*8010*/  STL.64 [R1+0x960], R166 ;  /* 0x000960a601007387 */ /* 0x000fe80000100a00 */
[----:B------:R-:W-:Y:S04]  /*8020*/  STL.64 [R1+0x958], R164 ;  /* 0x000958a401007387 */ /* 0x000fe80000100a00 */
[----:B------:R-:W-:Y:S04]  /*8030*/  STL.64 [R1+0x950], R162 ;  /* 0x000950a201007387 */ /* 0x000fe80000100a00 */
[----:B------:R-:W-:Y:S04]  /*8040*/  STL.64 [R1+0x948], R160 ;  /* 0x000948a001007387 */ /* 0x000fe80000100a00 */
[----:B------:R-:W-:Y:S04]  /*8050*/  STL [R1+0x394], RZ ;  /* 0x000394ff01007387 */ /* 0x000fe80000100800 */
[----:B------:R-:W-:Y:S04]  /*8060*/  STL.64 [R1+0x980], R134 ;  /* 0x0009808601007387 */ /* 0x000fe80000100a00 */
[----:B------:R-:W-:Y:S04]  /*8070*/  STL.64 [R1+0x978], R132 ;  /* 0x0009788401007387 */ /* 0x000fe80000100a00 */
[----:B------:R-:W-:Y:S04]  /*8080*/  STL.64 [R1+0x970], R130 ;  /* 0x0009708201007387 */ /* 0x000fe80000100a00 */
[----:B------:R-:W-:Y:S04]  /*8090*/  STL.64 [R1+0x968], R128 ;  /* 0x0009688001007387 */ /* 0x000fe80000100a00 */
        /* <DEDUP_REMOVED lines=21> */
[----:B------:R-:W2:Y:S04]  /*81f0*/  LDL.LU R67, [R1+0x22c] ;  /* 0x00022c0001437983 */ /* 0x000ea80000300800 */
[----:B------:R-:W2:Y:S04]  /*8200*/  LDL.LU R68, [R1+0x230] ;  /* 0x0002300001447983 */ /* 0x000ea80000300800 */
[----:B------:R-:W2:Y:S04]  /*8210*/  LDL.LU R69, [R1+0x234] ;  /* 0x0002340001457983 */ /* 0x000ea80000300800 */
[----:B------:R-:W2:Y:S04]  /*8220*/  LDL.LU R70, [R1+0x238] ;  /* 0x0002380001467983 */ /* 0x000ea80000300800 */
[----:B------:R-:W2:Y:S01]  /*8230*/  LDL.LU R71, [R1+0x23c] ;  /* 0x00023c0001477983 */ /* 0x000ea20000300800 */
[----:B------:R-:W-:-:S03]  /*8240*/  IMAD.MOV.U32 R235, RZ, RZ, R116 ;  /* 0x000000ffffeb7224 */ /* 0x000fc600078e0074 */
[----:B------:R-:W3:Y:S01]  /*8250*/  LDL.LU R112, [R1+0x140] ;  /* 0x0001400001707983 */ /* 0x000ee20000300800 */
[----:B------:R-:W-:-:S03]  /*8260*/  IMAD.MOV.U32 R234, RZ, RZ, R117 ;  /* 0x000000ffffea7224 */ /* 0x000fc600078e0075 */
[----:B------:R-:W3:Y:S01]  /*8270*/  LDL.LU R113, [R1+0x144] ;  /* 0x0001440001717983 */ /* 0x000ee20000300800 */
[----:B------:R-:W-:-:S03]  /*8280*/  IMAD.MOV.U32 R233, RZ, RZ, R118 ;  /* 0x000000ffffe97224 */ /* 0x000fc600078e0076 */
[----:B------:R-:W3:Y:S01]  /*8290*/  LDL.LU R114, [R1+0x148] ;  /* 0x0001480001727983 */ /* 0x000ee20000300800 */
[----:B------:R-:W-:-:S03]  /*82a0*/  IMAD.MOV.U32 R232, RZ, RZ, R119 ;  /* 0x000000ffffe87224 */ /* 0x000fc600078e0077 */
[----:B------:R-:W3:Y:S04]  /*82b0*/  LDL.LU R115, [R1+0x14c] ;  /* 0x00014c0001737983 */ /* 0x000ee80000300800 */
[----:B------:R-:W3:Y:S04]  /*82c0*/  LDL.LU R116, [R1+0x150] ;  /* 0x0001500001747983 */ /* 0x000ee80000300800 */
[----:B------:R-:W3:Y:S04]  /*82d0*/  LDL.LU R117, [R1+0x154] ;  /* 0x0001540001757983 */ /* 0x000ee80000300800 */
[----:B------:R-:W3:Y:S04]  /*82e0*/  LDL.LU R118, [R1+0x158] ;  /* 0x0001580001767983 */ /* 0x000ee80000300800 */
[----:B------:R-:W3:Y:S04]  /*82f0*/  LDL.LU R119, [R1+0x15c] ;  /* 0x00015c0001777983 */ /* 0x000ee80000300800 */
[----:B------:R-:W4:Y:S04]  /*8300*/  LDL.LU R80, [R1+0xc0] ;  /* 0x0000c00001507983 */ /* 0x000f280000300800 */
[----:B------:R-:W4:Y:S04]  /*8310*/  LDL.LU R81, [R1+0xc4] ;  /* 0x0000c40001517983 */ /* 0x000f280000300800 */
[----:B------:R-:W4:Y:S04]  /*8320*/  LDL.LU R82, [R1+0xc8] ;  /* 0x0000c80001527983 */ /* 0x000f280000300800 */
[----:B------:R-:W4:Y:S04]  /*8330*/  LDL.LU R83, [R1+0xcc] ;  /* 0x0000cc0001537983 */ /* 0x000f280000300800 */
[----:B------:R-:W4:Y:S04]  /*8340*/  LDL.LU R84, [R1+0xd0] ;  /* 0x0000d00001547983 */ /* 0x000f280000300800 */
[----:B------:R-:W4:Y:S04]  /*8350*/  LDL.LU R85, [R1+0xd4] ;  /* 0x0000d40001557983 */ /* 0x000f280000300800 */
[----:B------:R-:W4:Y:S04]  /*8360*/  LDL.LU R86, [R1+0xd8] ;  /* 0x0000d80001567983 */ /* 0x000f280000300800 */
[----:B------:R-:W4:Y:S01]  /*8370*/  LDL.LU R87, [R1+0xdc] ;  /* 0x0000dc0001577983 */ /* 0x000f220000300800 */
[----:B------:R-:W-:-:S02]  /*8380*/  WARPGROUP.DEPBAR.LE gsb0, 0x0 ;  /* 0x00008000000079c5 */ /* 0x000fc40000010000 */
[----:B------:R-:W-:Y:S01]  /*8390*/  WARPGROUP.ARRIVE ;  /* 0x00000000000079c5 */ /* 0x000fe20000000000 */
[----:B------:R-:W-:Y:S01]  /*83a0*/  UMOV UR16, UR28 ;  /* 0x0000001c00107c82 */ /* 0x000fe20008000000 */
[----:B------:R-:W-:Y:S01]  /*83b0*/  UMOV UR17, UR29 ;  /* 0x0000001d00117c82 */ /* 0x000fe20008000000 */
[----:B------:R-:W-:Y:S01]  /*83c0*/  UMOV UR12, UR28 ;  /* 0x0000001c000c7c82 */ /* 0x000fe20008000000 */
[----:B------:R-:W-:Y:S01]  /*83d0*/  UMOV UR13, UR29 ;  /* 0x0000001d000d7c82 */ /* 0x000fe20008000000 */
[----:B------:R-:W2:Y:S01]  /*83e0*/  LDL.LU R144, [R1+0x1c0] ;  /* 0x0001c00001907983 */ /* 0x000ea20000300800 */
[----:B------:R-:W-:Y:S01]  /*83f0*/  QGMMA.64x16x32.F32.E4M3.E4M3 R120, gdesc[UR16], R120, gsb0 ;  /* 0x00200000107879f3 */ /* 0x000fe20008000878 */
[----:B------:R-:W-:Y:S02]  /*8400*/  IMAD.MOV.U32 R15, RZ, RZ, R146 ;  /* 0x000000ffff0f7224 */ /* 0x000fe400078e0092 */
[----:B------:R-:W2:Y:S01]  /*8410*/  LDL.LU R145, [R1+0x1c4] ;  /* 0x0001c40001917983 */ /* 0x000ea20000300800 */
[----:B------:R-:W-:-:S02]  /*8420*/  IMAD.MOV.U32 R6, RZ, RZ, R147 ;  /* 0x000000ffff067224 */ /* 0x000fc400078e0093 */
[----:B------:R-:W-:Y:S01]  /*8430*/  IMAD.MOV.U32 R4, RZ, RZ, R148 ;  /* 0x000000ffff047224 */ /* 0x000fe200078e0094 */
[----:B------:R-:W2:Y:S01]  /*8440*/  LDL.LU R146, [R1+0x1c8] ;  /* 0x0001c80001927983 */ /* 0x000ea20000300800 */
[----:B------:R-:W-:-:S03]  /*8450*/  IMAD.MOV.U32 R3, RZ, RZ, R149 ;  /* 0x000000ffff037224 */ /* 0x000fc600078e0095 */
[----:B------:R-:W2:Y:S01]  /*8460*/  LDL.LU R147, [R1+0x1cc] ;  /* 0x0001cc0001937983 */ /* 0x000ea20000300800 */
[----:B------:R-:W-:-:S03]  /*8470*/  IMAD.MOV.U32 R2, RZ, RZ, R150 ;  /* 0x000000ffff027224 */ /* 0x000fc600078e0096 */
[----:B------:R-:W2:Y:S01]  /*8480*/  LDL.LU R148, [R1+0x1d0] ;  /* 0x0001d00001947983 */ /* 0x000ea20000300800 */
[----:B------:R-:W-:-:S03]  /*8490*/  IMAD.MOV.U32 R0, RZ, RZ, R151 ;  /* 0x000000ffff007224 */ /* 0x000fc600078e0097 */
[----:B------:R-:W2:Y:S04]  /*84a0*/  LDL.LU R149, [R1+0x1d4] ;  /* 0x0001d40001957983 */ /* 0x000ea80000300800 */
[----:B------:R-:W2:Y:S04]  /*84b0*/  LDL.LU R150, [R1+0x1d8] ;  /* 0x0001d80001967983 */ /* 0x000ea80000300800 */
[----:B------:R-:W2:Y:S01]  /*84c0*/  LDL.LU R151, [R1+0x1dc] ;  /* 0x0001dc0001977983 */ /* 0x000ea20000300800 */
        /* <DEDUP_REMOVED lines=8> */
[----:B------:R-:W2:Y:S01]  /*8550*/  LDL.LU R100, [R1+0x1b0] ;  /* 0x0001b00001647983 */ /* 0x000ea20000300800 */
[----:B------:R-:W-:-:S02]  /*8560*/  WARPGROUP.DEPBAR.LE gsb0, 0x0 ;  /* 0x00008000000079c5 */ /* 0x000fc40000010000 */
[----:B------:R-:W-:Y:S01]  /*8570*/  WARPGROUP.ARRIVE ;  /* 0x00000000000079c5 */ /* 0x000fe20000000000 */
[----:B------:R-:W2:Y:S04]  /*8580*/  LDL.LU R101, [R1+0x1b4] ;  /* 0x0001b40001657983 */ /* 0x000ea80000300800 */
[----:B------:R-:W2:Y:S01]  /*8590*/  LDL.LU R102, [R1+0x1b8] ;  /* 0x0001b80001667983 */ /* 0x000ea20000300800 */
[----:B------:R-:W-:Y:S01]  /*85a0*/  QGMMA.64x16x32.F32.E4M3.E4M3 R152, gdesc[UR12], R152, gsb0 ;  /* 0x002000000c9879f3 */ /* 0x000fe20008000898 */
[----:B------:R-:W-:Y:S01]  /*85b0*/  UMOV UR48, UR28 ;  /* 0x0000001c00307c82 */ /* 0x000fe20008000000 */
[----:B------:R-:W-:Y:S01]  /*85c0*/  UMOV UR49, UR29 ;  /* 0x0000001d00317c82 */ /* 0x000fe20008000000 */
[----:B------:R-:W2:Y:S04]  /*85d0*/  LDL.LU.64 R128, [R1+0x120] ;  /* 0x0001200001807983 */ /* 0x000ea80000300a00 */
[----:B------:R-:W2:Y:S04]  /*85e0*/  LDL.LU.64 R130, [R1+0x128] ;  /* 0x0001280001827983 */ /* 0x000ea80000300a00 */
[----:B------:R-:W2:Y:S04]  /*85f0*/  LDL.LU.64 R132, [R1+0x130] ;  /* 0x0001300001847983 */ /* 0x000ea80000300a00 */
[----:B------:R-:W2:Y:S01]  /*8600*/  LDL.LU.64 R134, [R1+0x138] ;  /* 0x0001380001867983 */ /* 0x000ea20000300a00 */
[----:B------:R-:W-:Y:S01]  /*8610*/  UMOV UR36, UR28 ;  /* 0x0000001c00247c82 */ /* 0x000fe20008000000 */
[----:B------:R-:W-:Y:S01]  /*8620*/  UMOV UR37, UR29 ;  /* 0x0000001d00257c82 */ /* 0x000fe20008000000 */
[----:B------:R-:W-:Y:S01]  /*8630*/  UMOV UR12, UR28 ;  /* 0x0000001c000c7c82 */ /* 0x000fe20008000000 */
[----:B------:R-:W-:Y:S01]  /*8640*/  UMOV UR13, UR29 ;  /* 0x0000001d000d7c82 */ /* 0x000fe20008000000 */
[----:B------:R-:W-:Y:S01]  /*8650*/  UMOV UR14, UR60 ;  /* 0x0000003c000e7c82 */ /* 0x000fe20008000000 */
[----:B------:R-:W-:Y:S01]  /*8660*/  UMOV UR15, UR61 ;  /* 0x0000003d000f7c82 */ /* 0x000fe20008000000 */
[----:B------:R-:W2:Y:S04]  /*8670*/  LDL.LU.64 R192, [R1+0x20] ;  /* 0x0000200001c07983 */ /* 0x000ea80000300a00 */
[----:B------:R-:W2:Y:S04]  /*8680*/  LDL.LU.64 R194, [R1+0x28] ;  /* 0x0000280001c27983 */ /* 0x000ea80000300a00 */
[----:B------:R-:W2:Y:S04]  /*8690*/  LDL.LU.64 R196, [R1+0x30] ;  /* 0x0000300001c47983 */ /* 0x000ea80000300a00 */
[----:B------:R-:W2:Y:S01]  /*86a0*/  LDL.LU.64 R198, [R1+0x38] ;  /* 0x0000380001c67983 */ /* 0x000ea20000300a00 */
[----:B------:R-:W-:-:S02]  /*86b0*/  WARPGROUP.DEPBAR.LE gsb0, 0x0 ;  /* 0x00008000000079c5 */ /* 0x000fc40000010000 */
[----:B------:R-:W-:-:S06]  /*86c0*/  WARPGROUP.ARRIVE ;  /* 0x00000000000079c5 */ /* 0x000fcc0000000000 */
[----:B------:R-:W-:Y:S03]  /*86d0*/  QGMMA.64x16x32.F32.E4M3.E4M3 R184, gdesc[UR40], R184, gsb0 ;  /* 0x0020000028b879f3 */ /* 0x000fe600080008b8 */
[----:B------:R-:W-:Y:S02]  /*86e0*/  WARPGROUP.DEPBAR.LE gsb0, 0x0 ;  /* 0x00008000000079c5 */ /* 0x000fe40000010000 */
[----:B------:R-:W-:-:S06]  /*86f0*/  WARPGROUP.ARRIVE ;  /* 0x00000000000079c5 */ /* 0x000fcc0000000000 */
[----:B------:R-:W-:Y:S03]  /*8700*/  QGMMA.64x16x32.F32.E4M3.E4M3 R216, gdesc[UR44], R216, gsb0 ;  /* 0x002000002cd879f3 */ /* 0x000fe600080008d8 */
[----:B------:R-:W-:Y:S02]  /*8710*/  WARPGROUP.DEPBAR.LE gsb0, 0x0 ;  /* 0x00008000000079c5 */ /* 0x000fe40000010000 */
[----:B------:R-:W-:-:S06]  /*8720*/  WARPGROUP.ARRIVE ;  /* 0x00000000000079c5 */ /* 0x000fcc0000000000 */
[----:B------:R-:W-:Y:S03]  /*8730*/  QGMMA.64x16x32.F32.E4M3.E4M3 R16, gdesc[UR48], R16, gsb0 ;  /* 0x00200000301079f3 */ /* 0x000fe60008000810 */
[----:B------:R-:W-:Y:S02]  /*8740*/  WARPGROUP.DEPBAR.LE gsb0, 0x0 ;  /* 0x00008000000079c5 */ /* 0x000fe40000010000 */
[----:B----4-:R-:W-:-:S06]  /*8750*/  WARPGROUP.ARRIVE ;  /* 0x00000000000079c5 */ /* 0x010fcc0000000000 */
[----:B------:R-:W-:Y:S03]  /*8760*/  QGMMA.64x16x32.F32.E4M3.E4M3 R80, gdesc[UR36], R80, gsb0 ;  /* 0x00200000245079f3 */ /* 0x000fe60008000850 */
[----:B------:R-:W-:Y:S02]  /*8770*/  WARPGROUP.DEPBAR.LE gsb0, 0x0 ;  /* 0x00008000000079c5 */ /* 0x000fe40000010000 */
[----:B---3--:R-:W-:-:S06]  /*8780*/  WARPGROUP.ARRIVE ;  /* 0x00000000000079c5 */ /* 0x008fcc0000000000 */
[----:B------:R-:W-:Y:S01]  /*8790*/  QGMMA.64x16x32.F32.E4M3.E4M3 R112, gdesc[UR12], R112, gsb0 ;  /* 0x002000000c7079f3 */ /* 0x000fe20008000870 */
[----:B------:R-:W-:Y:S01]  /*87a0*/  UMOV UR8, UR28 ;  /* 0x0000001c00087c82 */ /* 0x000fe20008000000 */
[----:B------:R-:W-:Y:S01]  /*87b0*/  UMOV UR9, UR29 ;  /* 0x0000001d00097c82 */ /* 0x000fe20008000000 */
[----:B------:R-:W-:Y:S02]  /*87c0*/  WARPGROUP.DEPBAR.LE gsb0, 0x0 ;  /* 0x00008000000079c5 */ /* 0x000fe40000010000 */
[----:B--2---:R-:W-:-:S06]  /*87d0*/  WARPGROUP.ARRIVE ;  /* 0x00000000000079c5 */ /* 0x004fcc0000000000 */
[----:B------:R-:W-:Y:S01]  /*87e0*/  QGMMA.64x16x32.F32.E4M3.E4M3 R144, gdesc[UR8], R144, gsb0 ;  /* 0x00200000089079f3 */ /* 0x000fe20008000890 */
[----:B------:R-:W-:Y:S02]  /*87f0*/  UIADD3 UR16, UR53, 0x4, URZ ;  /* 0x0000000435107890 */ /* 0x000fe4000fffe03f */
[----:B------:R-:W-:Y:S01]  /*8800*/  UIADD3 UR12, UR6, 0x4, URZ ;  /* 0x00000004060c7890 */ /* 0x000fe2000fffe03f */
[----:B------:R-:W-:Y:S01]  /*8810*/  UMOV UR9, 0x40000040 ;  /* 0x4000004000097882 */ /* 0x000fe20000000000 */
[----:B------:R-:W-:-:S03]  /*8820*/  UMOV UR11, 0x40000040 ;  /* 0x40000040000b7882 */ /* 0x000fc60000000000 */
[----:B------:R-:W-:Y:S02]  /*8830*/  UMOV UR8, UR16 ;  /* 0x0000001000087c82 */ /* 0x000fe40008000000 */
[----:B------:R-:W-:Y:S01]  /*8840*/  UMOV UR10, UR12 ;  /* 0x0000000c000a7c82 */ /* 0x000fe20008000000 */
[----:B------:R-:W-:Y:S02]  /*8850*/  WARPGROUP.DEPBAR.LE gsb0, 0x0 ;  /* 0x00008000000079c5 */ /* 0x000fe40000010000 */
[----:B------:R-:W-:-:S06]  /*8860*/  WARPGROUP.ARRIVE ;  /* 0x00000000000079c5 */ /* 0x000fcc0000000000 */
[----:B------:R-:W-:Y:S01]  /*8870*/  QGMMA.64x16x32.F32.E4M3.E4M3 R64, gdesc[UR8], R64, gsb0 ;  /* 0x00200000084079f3 */ /* 0x000fe20008000840 */
[----:B------:R-:W-:Y:S01]  /*8880*/  IMAD.MOV.U32 R103, RZ, RZ, R14 ;  /* 0x000000ffff677224 */ /* 0x000fe200078e000e */
[----:B------:R-:W-:Y:S01]  /*8890*/  UIADD3 UR13, UR6, 0x84, URZ ;  /* 0x00000084060d7890 */ /* 0x000fe2000fffe03f */
[----:B------:R-:W-:Y:S01]  /*88a0*/  UMOV UR20, UR8 ;  /* 0x0000000800147c82 */ /* 0x000fe20008000000 */
[----:B------:R-:W-:Y:S01]  /*88b0*/  UMOV UR21, UR9 ;  /* 0x0000000900157c82 */ /* 0x000fe20008000000 */
[----:B------:R-:W-:-:S04]  /*88c0*/  UMOV UR23, 0x40000040 ;  /* 0x4000004000177882 */ /* 0x000fc80000000000 */
[----:B------:R-:W-:Y:S01]  /*88d0*/  UMOV UR22, UR13 ;  /* 0x0000000d00167c82 */ /* 0x000fe20008000000 */
        /* <DEDUP_REMOVED lines=37> */
[----:B------:R-:W-:-:S02]  /*8b30*/  WARPGROUP.DEPBAR.LE gsb0, 0x0 ;  /* 0x00008000000079c5 */ /* 0x000fc40000010000 */
[----:B------:R-:W-:-:S06]  /*8b40*/  WARPGROUP.ARRIVE ;  /* 0x00000000000079c5 */ /* 0x000fcc0000000000 */
[----:B------:R-:W-:Y:S01]  /*8b50*/  QGMMA.64x16x32.F32.E4M3.E4M3 R192, gdesc[UR44], R192, gsb0 ;  /* 0x002000002cc079f3 */ /* 0x000fe200080008c0 */
        /* <DEDUP_REMOVED lines=8> */
[----:B------:R-:W-:Y:S04]  /*8be0*/  STL [R1+0x368], RZ ;  /* 0x000368ff01007387 */ /* 0x000fe80000100800 */
[----:B------:R-:W-:Y:S04]  /*8bf0*/  STL.64 [R1+0x1c0], R144 ;  /* 0x0001c09001007387 */ /* 0x000fe80000100a00 */
[----:B------:R-:W-:Y:S04]  /*8c00*/  STL.64 [R1+0x1c8], R146 ;  /* 0x0001c89201007387 */ /* 0x000fe80000100a00 */
[----:B------:R-:W-:Y:S04]  /*8c10*/  STL.64 [R1+0x1d0], R148 ;  /* 0x0001d09401007387 */ /* 0x000fe80000100a00 */
[----:B------:R0:W-:Y:S04]  /*8c20*/  STL.64 [R1+0x1d8], R150 ;  /* 0x0001d89601007387 */ /* 0x0001e80000100a00 */
[----:B0-----:R-:W4:Y:S04]  /*8c30*/  LDL.LU.64 R150, [R1+0xa10] ;  /* 0x000a100001967983 */ /* 0x001f280000300a00 */
[----:B------:R-:W4:Y:S04]  /*8c40*/  LDL.LU.64 R148, [R1+0xa08] ;  /* 0x000a080001947983 */ /* 0x000f280000300a00 */
[----:B------:R-:W4:Y:S04]  /*8c50*/  LDL.LU.64 R146, [R1+0xa00] ;  /* 0x000a000001927983 */ /* 0x000f280000300a00 */
[----:B------:R-:W4:Y:S04]  /*8c60*/  LDL.LU.64 R144, [R1+0x9f8] ;  /* 0x0009f80001907983 */ /* 0x000f280000300a00 */
        /* <DEDUP_REMOVED lines=10> */
[----:B------:R-:W-:Y:S01]  /*8d10*/  STL.64 [R1+0x130], R132 ;  /* 0x0001308401007387 */ /* 0x000fe20000100a00 */
[----:B------:R-:W-:-:S03]  /*8d20*/  WARPGROUP.DEPBAR.LE gsb0, 0x0 ;  /* 0x00008000000079c5 */ /* 0x000fc60000010000 */
[----:B------:R-:W-:Y:S01]  /*8d30*/  STL [R1+0x138], R134 ;  /* 0x0001388601007387 */ /* 0x000fe20000100800 */
[----:B------:R-:W-:-:S03]  /*8d40*/  IMAD.MOV.U32 R13, RZ, RZ, R192 ;  /* 0x000000ffff0d7224 */ /* 0x000fc600078e00c0 */
[----:B------:R-:W-:Y:S01]  /*8d50*/  STL.64 [R1+0xa0], R160 ;  /* 0x0000a0a001007387 */ /* 0x000fe20000100a00 */
[----:B------:R-:W-:-:S03]  /*8d60*/  IMAD.MOV.U32 R12, RZ, RZ, R193 ;  /* 0x000000ffff0c7224 */ /* 0x000fc600078e00c1 */
[----:B------:R-:W-:Y:S01]  /*8d70*/  STL.64 [R1+0xa8], R162 ;  /* 0x0000a8a201007387 */ /* 0x000fe20000100a00 */
[----:B------:R-:W-:-:S03]  /*8d80*/  IMAD.MOV.U32 R192, RZ, RZ, R212 ;  /* 0x000000ffffc07224 */ /* 0x000fc600078e00d4 */
[----:B------:R-:W-:Y:S01]  /*8d90*/  STL.64 [R1+0xb0], R164 ;  /* 0x0000b0a401007387 */ /* 0x000fe20000100a00 */
[----:B------:R-:W-:Y:S02]  /*8da0*/  IMAD.MOV.U32 R11, RZ, RZ, R194 ;  /* 0x000000ffff0b7224 */ /* 0x000fe400078e00c2 */
[----:B------:R-:W-:Y:S01]  /*8db0*/  IMAD.MOV.U32 R193, RZ, RZ, R213 ;  /* 0x000000ffffc17224 */ /* 0x000fe200078e00d5 */
[----:B------:R-:W-:Y:S01]  /*8dc0*/  STL.64 [R1+0xb8], R166 ;  /* 0x0000b8a601007387 */ /* 0x000fe20000100a00 */
[----:B------:R-:W-:Y:S02]  /*8dd0*/  IMAD.MOV.U32 R10, RZ, RZ, R195 ;  /* 0x000000ffff0a7224 */ /* 0x000fe400078e00c3 */
[----:B------:R-:W-:Y:S01]  /*8de0*/  IMAD.MOV.U32 R194, RZ, RZ, R214 ;  /* 0x000000ffffc27224 */ /* 0x000fe200078e00d6 */
[----:B------:R-:W2:Y:S01]  /*8df0*/  LDL.LU R212, [R1+0x9f4] ;  /* 0x0009f40001d47983 */ /* 0x000ea20000300800 */
[----:B------:R-:W-:-:S03]  /*8e00*/  IMAD.MOV.U32 R195, RZ, RZ, R215 ;  /* 0x000000ffffc37224 */ /* 0x000fc600078e00d7 */
[----:B------:R-:W2:Y:S04]  /*8e10*/  LDL.LU R213, [R1+0x9f0] ;  /* 0x0009f00001d57983 */ /* 0x000ea80000300800 */
[----:B------:R-:W2:Y:S04]  /*8e20*/  LDL.LU R214, [R1+0x9ec] ;  /* 0x0009ec0001d67983 */ /* 0x000ea80000300800 */
[----:B------:R-:W2:Y:S01]  /*8e30*/  LDL.LU R215, [R1+0x9e8] ;  /* 0x0009e80001d77983 */ /* 0x000ea20000300800 */
[----:B------:R-:W-:Y:S02]  /*8e40*/  IMAD.MOV.U32 R9, RZ, RZ, R196 ;  /* 0x000000ffff097224 */ /* 0x000fe400078e00c4 */
[----:B------:R-:W-:-:S02]  /*8e50*/  IMAD.MOV.U32 R8, RZ, RZ, R197 ;  /* 0x000000ffff087224 */ /* 0x000fc400078e00c5 */
[----:B------:R-:W-:Y:S02]  /*8e60*/  IMAD.MOV.U32 R196, RZ, RZ, R180 ;  /* 0x000000ffffc47224 */ /* 0x000fe400078e00b4 */
[----:B------:R-:W-:Y:S01]  /*8e70*/  IMAD.MOV.U32 R7, RZ, RZ, R198 ;  /* 0x000000ffff077224 */ /* 0x000fe200078e00c6 */
[----:B------:R-:W3:Y:S01]  /*8e80*/  LDL.LU R180, [R1+0x9e4] ;  /* 0x0009e40001b47983 */ /* 0x000ee20000300800 */
[----:B------:R-:W-:Y:S02]  /*8e90*/  IMAD.MOV.U32 R197, RZ, RZ, R181 ;  /* 0x000000ffffc57224 */ /* 0x000fe400078e00b5 */
[----:B------:R-:W-:Y:S01]  /*8ea0*/  IMAD.MOV.U32 R5, RZ, RZ, R199 ;  /* 0x000000ffff057224 */ /* 0x000fe200078e00c7 */
[----:B------:R-:W3:Y:S01]  /*8eb0*/  LDL.LU R181, [R1+0x9e0] ;  /* 0x0009e00001b57983 */ /* 0x000ee20000300800 */
[----:B------:R-:W-:Y:S02]  /*8ec0*/  IMAD.MOV.U32 R198, RZ, RZ, R182 ;  /* 0x000000ffffc67224 */ /* 0x000fe400078e00b6 */
[----:B------:R-:W-:Y:S01]  /*8ed0*/  IMAD.MOV.U32 R199, RZ, RZ, R183 ;  /* 0x000000ffffc77224 */ /* 0x000fe200078e00b7 */
[----:B------:R-:W3:Y:S04]  /*8ee0*/  LDL.LU R182, [R1+0x9dc] ;  /* 0x0009dc0001b67983 */ /* 0x000ee80000300800 */
[----:B------:R-:W3:Y:S01]  /*8ef0*/  LDL.LU R183, [R1+0x9d8] ;  /* 0x0009d80001b77983 */ /* 0x000ee20000300800 */
        /* <DEDUP_REMOVED lines=12> */
[----:B------:R-:W-:Y:S01]  /*8fc0*/  UMOV UR60, UR22 ;  /* 0x00000016003c7c82 */ /* 0x000fe20008000000 */
[----:B------:R-:W-:Y:S01]  /*8fd0*/  UIADD3 UR22, UR6, 0x404, URZ ;  /* 0x0000040406167890 */ /* 0x000fe2000fffe03f */
[----:B------:R-:W-:Y:S01]  /*8fe0*/  UMOV UR61, UR23 ;  /* 0x00000017003d7c82 */ /* 0x000fe20008000000 */
        /* <DEDUP_REMOVED lines=13> */
[----:B----4-:R-:W-:-:S06]  /*90c0*/  WARPGROUP.ARRIVE ;  /* 0x00000000000079c5 */ /* 0x010fcc0000000000 */
[----:B------:R-:W-:Y:S03]  /*90d0*/  QGMMA.64x16x32.F32.E4M3.E4M3 R144, gdesc[UR16], R144, gsb0 ;  /* 0x00200000109079f3 */ /* 0x000fe60008000890 */
[----:B------:R-:W-:Y:S02]  /*90e0*/  WARPGROUP.DEPBAR.LE gsb0, 0x0 ;  /* 0x00008000000079c5 */ /* 0x000fe40000010000 */
[----:B------:R-:W-:-:S06]  /*90f0*/  WARPGROUP.ARRIVE ;  /* 0x00000000000079c5 */ /* 0x000fcc0000000000 */
[----:B------:R-:W-:Y:S03]  /*9100*/  QGMMA.64x16x32.F32.E4M3.E4M3 R112, gdesc[UR20], R112, gsb0 ;  /* 0x00200000147079f3 */ /* 0x000fe60008000870 */
        /* <DEDUP_REMOVED lines=47> */
[----:B------:R-:W-:Y:S04]  /*9400*/  STL.64 [R1+0x8f0], R214 ;  /* 0x0008f0d601007387 */ /* 0x000fe80000100a00 */
[----:B------:R-:W-:Y:S01]  /*9410*/  STL.64 [R1+0x8e8], R212 ;  /* 0x0008e8d401007387 */ /* 0x000fe20000100a00 */
[----:B------:R-:W-:-:S02]  /*9420*/  WARPGROUP.DEPBAR.LE gsb0, 0x0 ;  /* 0x00008000000079c5 */ /* 0x000fc40000010000 */
[----:B------:R-:W-:-:S06]  /*9430*/  WARPGROUP.ARRIVE ;  /* 0x00000000000079c5 */ /* 0x000fcc0000000000 */
[----:B------:R-:W-:Y:S01]  /*9440*/  QGMMA.64x16x32.F32.E4M3.E4M3 R192, gdesc[UR32], R192, gsb0 ;  /* 0x0020000020c079f3 */ /* 0x000fe200080008c0 */
[----:B------:R-:W-:Y:S04]  /*9450*/  STL.64 [R1+0x8e0], R210 ;  /* 0x0008e0d201007387 */ /* 0x000fe80000100a00 */
[----:B------:R-:W-:Y:S04]  /*9460*/  STL.64 [R1+0x8d8], R208 ;  /* 0x0008d8d001007387 */ /* 0x000fe80000100a00 */
        /* <DEDUP_REMOVED lines=11> */
[----:B0-----:R-:W2:Y:S01]  /*9520*/  LDL.LU R176, [R1+0xe0] ;  /* 0x0000e00001b07983 */ /* 0x001ea20000300800 */
[----:B------:R-:W-:-:S03]  /*9530*/  WARPGROUP.DEPBAR.LE gsb0, 0x0 ;  /* 0x00008000000079c5 */ /* 0x000fc60000010000 */
[----:B------:R-:W2:Y:S04]  /*9540*/  LDL.LU R177, [R1+0xe4] ;  /* 0x0000e40001b17983 */ /* 0x000ea80000300800 */
[----:B------:R0:W-:Y:S04]  /*9550*/  STL.64 [R1], R192 ;  /* 0x000000c001007387 */ /* 0x0001e80000100a00 */
[----:B------:R1:W-:Y:S01]  /*9560*/  STL.64 [R1+0x8], R194 ;  /* 0x000008c201007387 */ /* 0x0003e20000100a00 */
[----:B------:R-:W-:-:S03]  /*9570*/  IMAD.MOV.U32 R180, RZ, RZ, R235 ;  /* 0x000000ffffb47224 */ /* 0x000fc600078e00eb */
[----:B------:R3:W-:Y:S01]  /*9580*/  STL.64 [R1+0x10], R196 ;  /* 0x000010c401007387 */ /* 0x0007e20000100a00 */
[----:B------:R-:W-:-:S03]  /*9590*/  IMAD.MOV.U32 R181, RZ, RZ, R234 ;  /* 0x000000ffffb57224 */ /* 0x000fc600078e00ea */
[----:B------:R4:W-:Y:S01]  /*95a0*/  STL.64 [R1+0x18], R198 ;  /* 0x000018c601007387 */ /* 0x0009e20000100a00 */
[----:B------:R-:W-:-:S03]  /*95b0*/  IMAD.MOV.U32 R182, RZ, RZ, R233 ;  /* 0x000000ffffb67224 */ /* 0x000fc600078e00e9 */
[----:B------:R-:W2:Y:S01]  /*95c0*/  LDL.LU R178, [R1+0xe8] ;  /* 0x0000e80001b27983 */ /* 0x000ea20000300800 */
[----:B------:R-:W-:-:S03]  /*95d0*/  IMAD.MOV.U32 R183, RZ, RZ, R232 ;  /* 0x000000ffffb77224 */ /* 0x000fc600078e00e8 */
[----:B------:R-:W2:Y:S04]  /*95e0*/  LDL.LU R179, [R1+0xec] ;  /* 0x0000ec0001b37983 */ /* 0x000ea80000300800 */
[----:B------:R-:W2:Y:S04]  /*95f0*/  LDL.LU R235, [R1+0x9d4] ;  /* 0x0009d40001eb7983 */ /* 0x000ea80000300800 */
[----:B------:R-:W2:Y:S04]  /*9600*/  LDL.LU R234, [R1+0x9d0] ;  /* 0x0009d00001ea7983 */ /* 0x000ea80000300800 */
[----:B------:R-:W2:Y:S04]  /*9610*/  LDL.LU R233, [R1+0x9cc] ;  /* 0x0009cc0001e97983 */ /* 0x000ea80000300800 */
[----:B------:R-:W2:Y:S04]  /*9620*/  LDL.LU R232, [R1+0x9c8] ;  /* 0x0009c80001e87983 */ /* 0x000ea80000300800 */
[----:B0-----:R-:W2:Y:S04]  /*9630*/  LDL.LU R192, [R1+0x1e0] ;  /* 0x0001e00001c07983 */ /* 0x001ea80000300800 */
[----:B------:R-:W2:Y:S04]  /*9640*/  LDL.LU R193, [R1+0x1e4] ;  /* 0x0001e40001c17983 */ /* 0x000ea80000300800 */
[----:B-1----:R-:W2:Y:S04]  /*9650*/  LDL.LU R194, [R1+0x1e8] ;  /* 0x0001e80001c27983 */ /* 0x002ea80000300800 */
[----:B------:R-:W2:Y:S04]  /*9660*/  LDL.LU R195, [R1+0x1ec] ;  /* 0x0001ec0001c37983 */ /* 0x000ea80000300800 */
[----:B---3--:R-:W2:Y:S04]  /*9670*/  LDL.LU R196, [R1+0x1f0] ;  /* 0x0001f00001c47983 */ /* 0x008ea80000300800 */
[----:B------:R-:W2:Y:S04]  /*9680*/  LDL.LU R197, [R1+0x1f4] ;  /* 0x0001f40001c57983 */ /* 0x000ea80000300800 */
[----:B----4-:R-:W2:Y:S04]  /*9690*/  LDL.LU R198, [R1+0x1f8] ;  /* 0x0001f80001c67983 */ /* 0x010ea80000300800 */
[----:B------:R-:W2:Y:S04]  /*96a0*/  LDL.LU R199, [R1+0x1fc] ;  /* 0x0001fc0001c77983 */ /* 0x000ea80000300800 */
[----:B------:R-:W3:Y:S04]  /*96b0*/  LDL.LU R128, [R1+0x180] ;  /* 0x0001800001807983 */ /* 0x000ee80000300800 */
[----:B------:R-:W3:Y:S04]  /*96c0*/  LDL.LU R129, [R1+0x184] ;  /* 0x0001840001817983 */ /* 0x000ee80000300800 */
        /* <DEDUP_REMOVED lines=14> */
[----:B------:R-:W4:Y:S04]  /*97b0*/  LDL.LU R71, [R1+0x9c] ;  /* 0x00009c0001477983 */ /* 0x000f280000300800 */
[----:B------:R-:W2:Y:S04]  /*97c0*/  LDL.LU R96, [R1+0x100] ;  /* 0x0001000001607983 */ /* 0x000ea80000300800 */
[----:B------:R-:W2:Y:S04]  /*97d0*/  LDL.LU R97, [R1+0x104] ;  /* 0x0001040001617983 */ /* 0x000ea80000300800 */
[----:B------:R-:W2:Y:S04]  /*97e0*/  LDL.LU R98, [R1+0x108] ;  /* 0x0001080001627983 */ /* 0x000ea80000300800 */
[----:B------:R-:W2:Y:S04]  /*97f0*/  LDL.LU R99, [R1+0x10c] ;  /* 0x00010c0001637983 */ /* 0x000ea80000300800 */
[----:B------:R-:W2:Y:S04]  /*9800*/  LDL.LU R100, [R1+0x110] ;  /* 0x0001100001647983 */ /* 0x000ea80000300800 */
[----:B------:R-:W2:Y:S04]  /*9810*/  LDL.LU R101, [R1+0x114] ;  /* 0x0001140001657983 */ /* 0x000ea80000300800 */
[----:B------:R-:W2:Y:S04]  /*9820*/  LDL.LU R102, [R1+0x118] ;  /* 0x0001180001667983 */ /* 0x000ea80000300800 */
[----:B------:R-:W2:Y:S04]  /*9830*/  LDL.LU R103, [R1+0x11c] ;  /* 0x00011c0001677983 */ /* 0x000ea80000300800 */
[----:B------:R-:W3:Y:S04]  /*9840*/  LDL.LU R160, [R1+0x200] ;  /* 0x0002000001a07983 */ /* 0x000ee80000300800 */
        /* <DEDUP_REMOVED lines=10> */
[----:B------:R-:W3:Y:S01]  /*98f0*/  LDL.LU R231, [R1+0x16c] ;  /* 0x00016c0001e77983 */ /* 0x000ee20000300800 */
        /* <DEDUP_REMOVED lines=8> */
[----:B------:R-:W-:Y:S01]  /*9980*/  UIADD3 UR12, UR53, 0x804, URZ ;  /* 0x00000804350c7890 */ /* 0x000fe2000fffe03f */
[----:B------:R-:W3:Y:S04]  /*9990*/  LDL.LU R208, [R1+0x60] ;  /* 0x0000600001d07983 */ /* 0x000ee80000300800 */
[----:B------:R-:W3:Y:S01]  /*99a0*/  LDL.LU R209, [R1+0x64] ;  /* 0x0000640001d17983 */ /* 0x000ee20000300800 */
[----:B----4-:R-:W-:-:S06]  /*99b0*/  WARPGROUP.ARRIVE ;  /* 0x00000000000079c5 */ /* 0x010fcc0000000000 */
        /* <DEDUP_REMOVED lines=10> */
[----:B------:R-:W-:Y:S03]  /*9a60*/  QGMMA.64x16x32.F32.E4M3.E4M3 R128, gdesc[UR32], R128, gsb0 ;  /* 0x00200000208079f3 */ /* 0x000fe60008000880 */
[----:B------:R-:W-:Y:S02]  /*9a70*/  WARPGROUP.DEPBAR.LE gsb0, 0x0 ;  /* 0x00008000000079c5 */ /* 0x000fe40000010000 */
[----:B------:R-:W-:-:S06]  /*9a80*/  WARPGROUP.ARRIVE ;  /* 0x00000000000079c5 */ /* 0x000fcc0000000000 */
[----:B------:R-:W-:Y:S01]  /*9a90*/  QGMMA.64x16x32.F32.E4M3.E4M3 R160, gdesc[UR8], R160, gsb0 ;  /* 0x0020000008a079f3 */ /* 0x000fe200080008a0 */
[----:B------:R-:W-:Y:S01]  /*9aa0*/  UMOV UR8, UR12 ;  /* 0x0000000c00087c82 */ /* 0x000fe20008000000 */
[----:B------:R-:W-:Y:S01]  /*9ab0*/  UMOV UR9, 0x40000040 ;  /* 0x4000004000097882 */ /* 0x000fe20000000000 */
[----:B------:R-:W-:Y:S02]  /*9ac0*/  WARPGROUP.DEPBAR.LE gsb0, 0x0 ;  /* 0x00008000000079c5 */ /* 0x000fe40000010000 */
[----:B------:R-:W-:-:S06]  /*9ad0*/  WARPGROUP.ARRIVE ;  /* 0x00000000000079c5 */ /* 0x000fcc0000000000 */
[----:B------:R-:W-:Y:S01]  /*9ae0*/  QGMMA.64x16x32.F32.E4M3.E4M3 R192, gdesc[UR8], R192, gsb0 ;  /* 0x0020000008c079f3 */ /* 0x000fe200080008c0 */
[----:B------:R-:W-:Y:S01]  /*9af0*/  UMOV UR32, UR8 ;  /* 0x0000000800207c82 */ /* 0x000fe20008000000 */
[----:B------:R-:W-:Y:S01]  /*9b00*/  UMOV UR33, UR9 ;  /* 0x0000000900217c82 */ /* 0x000fe20008000000 */
[----:B------:R-:W-:Y:S01]  /*9b10*/  UMOV UR34, UR60 ;  /* 0x0000003c00227c82 */ /* 0x000fe20008000000 */
[----:B------:R-:W-:Y:S01]  /*9b20*/  UMOV UR35, UR61 ;  /* 0x0000003d00237c82 */ /* 0x000fe20008000000 */
[----:B------:R-:W-:Y:S04]  /*9b30*/  STL [R1+0x348], RZ ;  /* 0x000348ff01007387 */ /* 0x000fe80000100800 */
        /* <DEDUP_REMOVED lines=36> */
[----:B------:R-:W2:Y:S04]  /*9d80*/  LDL.LU.64 R160, [R1+0x948] ;  /* 0x0009480001a07983 */ /* 0x000ea80000300a00 */
[----:B------:R-:W-:Y:S04]  /*9d90*/  STL [R1+0x33c], RZ ;  /* 0x00033cff01007387 */ /* 0x000fe80000100800 */
[----:B------:R-:W-:Y:S04]  /*9da0*/  STL.64 [R1+0x1e0], R192 ;  /* 0x0001e0c001007387 */ /* 0x000fe80000100a00 */
[----:B------:R-:W-:Y:S04]  /*9db0*/  STL.64 [R1+0x1e8], R194 ;  /* 0x0001e8c201007387 */ /* 0x000fe80000100a00 */
[----:B------:R-:W-:Y:S04]  /*9dc0*/  STL.64 [R1+0x1f0], R196 ;  /* 0x0001f0c401007387 */ /* 0x000fe80000100a00 */
[----:B------:R0:W-:Y:S01]  /*9dd0*/  STL.64 [R1+0x1f8], R198 ;  /* 0x0001f8c601007387 */ /* 0x0001e20000100a00 */
[----:B------:R-:W-:-:S03]  /*9de0*/  WARPGROUP.DEPBAR.LE gsb0, 0x0 ;  /* 0x00008000000079c5 */ /* 0x000fc60000010000 */
[----:B0-----:R-:W3:Y:S04]  /*9df0*/  LDL.LU.64 R198, [R1+0x940] ;  /* 0x0009400001c67983 */ /* 0x001ee80000300a00 */
[----:B------:R-:W3:Y:S04]  /*9e00*/  LDL.LU.64 R196, [R1+0x938] ;  /* 0x0009380001c47983 */ /* 0x000ee80000300a00 */
[----:B------:R-:W3:Y:S04]  /*9e10*/  LDL.LU.64 R194, [R1+0x930] ;  /* 0x0009300001c27983 */ /* 0x000ee80000300a00 */
[----:B------:R-:W3:Y:S04]  /*9e20*/  LDL.LU.64 R192, [R1+0x928] ;  /* 0x0009280001c07983 */ /* 0x000ee80000300a00 */
[----:B------:R-:W-:Y:S04]  /*9e30*/  STL [R1+0x338], RZ ;  /* 0x000338ff01007387 */ /* 0x000fe80000100800 */
[----:B------:R-:W-:Y:S04]  /*9e40*/  STL.64 [R1+0x160], R228 ;  /* 0x000160e401007387 */ /* 0x000fe80000100a00 */
[----:B------:R0:W-:Y:S04]  /*9e50*/  STL.64 [R1+0x168], R230 ;  /* 0x000168e601007387 */ /* 0x0001e80000100a00 */
[----:B------:R-:W-:Y:S04]  /*9e60*/  STL.64 [R1+0x170], R232 ;  /* 0x000170e801007387 */ /* 0x000fe80000100a00 */
[----:B------:R-:W-:Y:S04]  /*9e70*/  STL.64 [R1+0x178], R234 ;  /* 0x000178ea01007387 */ /* 0x000fe80000100a00 */
[----:B0-----:R-:W4:Y:S04]  /*9e80*/  LDL.LU.64 R230, [R1+0x920] ;  /* 0x0009200001e67983 */ /* 0x001f280000300a00 */
[----:B------:R-:W4:Y:S01]  /*9e90*/  LDL.LU.64 R228, [R1+0x918] ;  /* 0x0009180001e47983 */ /* 0x000f220000300a00 */
[----:B------:R-:W-:Y:S01]  /*9ea0*/  WARPGROUP.ARRIVE ;  /* 0x00000000000079c5 */ /* 0x000fe20000000000 */
[----:B------:R-:W-:Y:S01]  /*9eb0*/  UMOV UR32, UR8 ;  /* 0x0000000800207c82 */ /* 0x000fe20008000000 */
[----:B------:R-:W-:Y:S01]  /*9ec0*/  UMOV UR33, UR9 ;  /* 0x0000000900217c82 */ /* 0x000fe20008000000 */
[----:B------:R-:W-:Y:S01]  /*9ed0*/  UMOV UR34, UR38 ;  /* 0x0000002600227c82 */ /* 0x000fe20008000000 */
[----:B------:R-:W-:-:S02]  /*9ee0*/  UMOV UR35, UR39 ;  /* 0x0000002700237c82 */ /* 0x000fc40008000000 */
[----:B------:R-:W-:Y:S01]  /*9ef0*/  QGMMA.64x16x32.F32.E4M3.E4M3 R176, gdesc[UR32], R176, gsb0 ;  /* 0x0020000020b079f3 */ /* 0x000fe200080008b0 */
[----:B------:R-:W-:Y:S02]  /*9f00*/  IMAD.MOV.U32 R210, RZ, RZ, R15 ;  /* 0x000000ffffd27224 */ /* 0x000fe400078e000f */
[----:B------:R-:W-:Y:S02]  /*9f10*/  IMAD.MOV.U32 R211, RZ, RZ, R6 ;  /* 0x000000ffffd37224 */ /* 0x000fe400078e0006 */
[----:B------:R-:W-:Y:S02]  /*9f20*/  IMAD.MOV.U32 R212, RZ, RZ, R4 ;  /* 0x000000ffffd47224 */ /* 0x000fe400078e0004 */
[----:B------:R-:W-:Y:S02]  /*9f30*/  IMAD.MOV.U32 R213, RZ, RZ, R3 ;  /* 0x000000ffffd57224 */ /* 0x000fe400078e0003 */
[----:B------:R-:W-:Y:S02]  /*9f40*/  IMAD.MOV.U32 R214, RZ, RZ, R2 ;  /* 0x000000ffffd67224 */ /* 0x000fe400078e0002 */
[----:B------:R-:W-:Y:S01]  /*9f50*/  IMAD.MOV.U32 R215, RZ, RZ, R0 ;  /* 0x000000ffffd77224 */ /* 0x000fe200078e0000 */
[----:B------:R-:W-:Y:S01]  /*9f60*/  UMOV UR32, UR8 ;  /* 0x0000000800207c82 */ /* 0x000fe20008000000 */
[----:B------:R-:W-:Y:S01]  /*9f70*/  UMOV UR33, UR9 ;  /* 0x0000000900217c82 */ /* 0x000fe20008000000 */
[----:B------:R-:W-:Y:S01]  /*9f80*/  UMOV UR34, UR50 ;  /* 0x0000003200227c82 */ /* 0x000fe20008000000 */
[----:B------:R-:W-:Y:S01]  /*9f90*/  UMOV UR35, UR51 ;  /* 0x0000003300237c82 */ /* 0x000fe20008000000 */
        /* <DEDUP_REMOVED lines=8> */
[----:B------:R-:W-:Y:S01]  /*a020*/  UMOV UR12, UR8 ;  /* 0x00000008000c7c82 */ /* 0x000fe20008000000 */
[----:B------:R-:W-:Y:S01]  /*a030*/  UMOV UR13, UR9 ;  /* 0x00000009000d7c82 */ /* 0x000fe20008000000 */
[----:B----4-:R-:W-:-:S06]  /*a040*/  WARPGROUP.ARRIVE ;  /* 0x00000000000079c5 */ /* 0x010fcc0000000000 */
        /* <DEDUP_REMOVED lines=9> */
[----:B--2---:R-:W-:-:S06]  /*a0e0*/  WARPGROUP.ARRIVE ;  /* 0x00000000000079c5 */ /* 0x004fcc0000000000 */
        /* <DEDUP_REMOVED lines=34> */
[----:B------:R-:W-:Y:S04]  /*a310*/  STL [R1+0x334], RZ ;  /* 0x000334ff01007387 */ /* 0x000fe80000100800 */
[----:B------:R0:W-:Y:S04]  /*a320*/  STL.64 [R1+0xe0], R176 ;  /* 0x0000e0b001007387 */ /* 0x0001e80000100a00 */
[----:B------:R1:W-:Y:S04]  /*a330*/  STL.64 [R1+0xe8], R178 ;  /* 0x0000e8b201007387 */ /* 0x0003e80000100a00 */
[----:B------:R2:W-:Y:S04]  /*a340*/  STL.64 [R1+0xf0], R180 ;  /* 0x0000f0b401007387 */ /* 0x0005e80000100a00 */
[----:B------:R3:W-:Y:S04]  /*a350*/  STL.64 [R1+0xf8], R182 ;  /* 0x0000f8b601007387 */ /* 0x0007e80000100a00 */
[----:B------:R-:W-:Y:S01]  /*a360*/  STL [R1+0x330], RZ ;  /* 0x000330ff01007387 */ /* 0x000fe20000100800 */
[----:B------:R-:W-:-:S02]  /*a370*/  WARPGROUP.DEPBAR.LE gsb0, 0x0 ;  /* 0x00008000000079c5 */ /* 0x000fc40000010000 */
[----:B------:R-:W-:-:S06]  /*a380*/  WARPGROUP.ARRIVE ;  /* 0x00000000000079c5 */ /* 0x000fcc0000000000 */
[----:B------:R-:W-:Y:S01]  /*a390*/  QGMMA.64x16x32.F32.E4M3.E4M3 R88, gdesc[UR20], R88, gsb0 ;  /* 0x00200000145879f3 */ /* 0x000fe20008000858 */
[----:B------:R4:W-:Y:S04]  /*a3a0*/  STL.64 [R1+0x60], R208 ;  /* 0x000060d001007387 */ /* 0x0009e80000100a00 */
[----:B------:R4:W-:Y:S04]  /*a3b0*/  STL.64 [R1+0x68], R210 ;  /* 0x000068d201007387 */ /* 0x0009e80000100a00 */
[----:B------:R4:W-:Y:S04]  /*a3c0*/  STL.64 [R1+0x70], R212 ;  /* 0x000070d401007387 */ /* 0x0009e80000100a00 */
[----:B------:R4:W-:Y:S04]  /*a3d0*/  STL.64 [R1+0x78], R214 ;  /* 0x000078d601007387 */ /* 0x0009e80000100a00 */
        /* <DEDUP_REMOVED lines=21> */
[----:B------:R-:W-:Y:S01]  /*a530*/  STL [R1+0x318], RZ ;  /* 0x000318ff01007387 */ /* 0x000fe20000100800 */
[----:B------:R-:W-:-:S03]  /*a540*/  WARPGROUP.DEPBAR.LE gsb0, 0x0 ;  /* 0x00008000000079c5 */ /* 0x000fc60000010000 */
[----:B------:R-:W-:Y:S04]  /*a550*/  STL [R1+0x314], RZ ;  /* 0x000314ff01007387 */ /* 0x000fe80000100800 */
[----:B------:R-:W-:Y:S04]  /*a560*/  STL [R1+0x310], RZ ;  /* 0x000310ff01007387 */ /* 0x000fe80000100800 */
[----:B------:R-:W-:Y:S04]  /*a570*/  STL [R1+0x30c], RZ ;  /* 0x00030cff01007387 */ /* 0x000fe80000100800 */
[----:B------:R4:W-:Y:S04]  /*a580*/  STL [R1+0x850], R90 ;  /* 0x0008505a01007387 */ /* 0x0009e80000100800 */
[----:B------:R4:W-:Y:S04]  /*a590*/  STL [R1+0x84c], R91 ;  /* 0x00084c5b01007387 */ /* 0x0009e80000100800 */
[----:B------:R4:W-:Y:S04]  /*a5a0*/  STL [R1+0x848], R92 ;  /* 0x0008485c01007387 */ /* 0x0009e80000100800 */
[----:B------:R4:W-:Y:S04]  /*a5b0*/  STL [R1+0x844], R93 ;  /* 0x0008445d01007387 */ /* 0x0009e80000100800 */
[----:B------:R4:W-:Y:S04]  /*a5c0*/  STL [R1+0x840], R94 ;  /* 0x0008405e01007387 */ /* 0x0009e80000100800 */
[----:B------:R4:W-:Y:S04]  /*a5d0*/  STL [R1+0x83c], R95 ;  /* 0x00083c5f01007387 */ /* 0x0009e80000100800 */
[----:B------:R-:W-:Y:S04]  /*a5e0*/  STL [R1+0x308], RZ ;  /* 0x000308ff01007387 */ /* 0x000fe80000100800 */
[----:B0-----:R-:W4:Y:S04]  /*a5f0*/  LDL.LU.64 R176, [R1+0xc0] ;  /* 0x0000c00001b07983 */ /* 0x001f280000300a00 */
[----:B-1----:R-:W4:Y:S04]  /*a600*/  LDL.LU.64 R178, [R1+0xc8] ;  /* 0x0000c80001b27983 */ /* 0x002f280000300a00 */
[----:B--2---:R-:W2:Y:S04]  /*a610*/  LDL.LU.64 R180, [R1+0xd0] ;  /* 0x0000d00001b47983 */ /* 0x004ea80000300a00 */
[----:B---3--:R-:W2:Y:S01]  /*a620*/  LDL.LU.64 R182, [R1+0xd8] ;  /* 0x0000d80001b67983 */ /* 0x008ea20000300a00 */
[----:B------:R-:W-:Y:S01]  /*a630*/  WARPGROUP.ARRIVE ;  /* 0x00000000000079c5 */ /* 0x000fe20000000000 */
[----:B------:R-:W-:Y:S01]  /*a640*/  UMOV UR16, UR28 ;  /* 0x0000001c00107c82 */ /* 0x000fe20008000000 */
[----:B------:R-:W-:-:S04]  /*a650*/  UMOV UR17, UR29 ;  /* 0x0000001d00117c82 */ /* 0x000fc80008000000 */
[----:B------:R-:W-:Y:S01]  /*a660*/  QGMMA.64x16x32.F32.E4M3.E4M3 R120, gdesc[UR16], R120, gsb0 ;  /* 0x00200000107879f3 */ /* 0x000fe20008000878 */
[----:B------:R-:W-:Y:S04]  /*a670*/  STL [R1+0x304], RZ ;  /* 0x000304ff01007387 */ /* 0x000fe80000100800 */
[----:B------:R-:W-:Y:S04]  /*a680*/  STL [R1+0x300], RZ ;  /* 0x000300ff01007387 */ /* 0x000fe80000100800 */
[----:B----4-:R-:W3:Y:S04]  /*a690*/  LDL.LU.64 R208, [R1+0x140] ;  /* 0x0001400001d07983 */ /* 0x010ee80000300a00 */
[----:B------:R-:W3:Y:S04]  /*a6a0*/  LDL.LU.64 R210, [R1+0x148] ;  /* 0x0001480001d27983 */ /* 0x000ee80000300a00 */
[----:B------:R-:W3:Y:S04]  /*a6b0*/  LDL.LU.64 R212, [R1+0x150] ;  /* 0x0001500001d47983 */ /* 0x000ee80000300a00 */
[----:B------:R-:W3:Y:S01]  /*a6c0*/  LDL.LU.64 R214, [R1+0x158] ;  /* 0x0001580001d67983 */ /* 0x000ee20000300a00 */
        /* <DEDUP_REMOVED lines=23> */
[----:B--2---:R-:W-:-:S06]  /*a840*/  WARPGROUP.ARRIVE ;  /* 0x00000000000079c5 */ /* 0x004fcc0000000000 */
[----:B------:R-:W-:Y:S01]  /*a850*/  QGMMA.64x16x32.F32.E4M3.E4M3 R176, gdesc[UR36], R176, gsb0 ;  /* 0x0020000024b079f3 */ /* 0x000fe200080008b0 */
[----:B------:R-:W-:Y:S04]  /*a860*/  STL [R1+0x2fc], RZ ;  /* 0x0002fcff01007387 */ /* 0x000fe80000100800 */
[----:B------:R-:W-:Y:S04]  /*a870*/  STL [R1+0x2f8], RZ ;  /* 0x0002f8ff01007387 */ /* 0x000fe80000100800 */
        /* <DEDUP_REMOVED lines=9> */
[----:B------:R-:W-:Y:S01]  /*a910*/  IMAD.MOV.U32 R234, RZ, RZ, R20 ;  /* 0x000000ffffea7224 */ /* 0x000fe200078e0014 */
[----:B------:R-:W-:Y:S02]  /*a920*/  UMOV UR12, UR28 ;  /* 0x0000001c000c7c82 */ /* 0x000fe40008000000 */
[----:B------:R-:W2:Y:S01]  /*a930*/  LDL.LU R198, [R1+0xb8] ;  /* 0x0000b80001c67983 */ /* 0x000ea20000300800 */
[----:B------:R-:W-:Y:S01]  /*a940*/  IMAD.MOV.U32 R2, RZ, RZ, R17 ;  /* 0x000000ffff027224 */ /* 0x000fe200078e0011 */
[----:B------:R-:W-:Y:S01]  /*a950*/  UMOV UR13, UR29 ;  /* 0x0000001d000d7c82 */ /* 0x000fe20008000000 */
[----:B------:R-:W-:Y:S01]  /*a960*/  IMAD.MOV.U32 R0, RZ, RZ, R18 ;  /* 0x000000ffff007224 */ /* 0x000fe200078e0012 */
[----:B------:R-:W2:Y:S01]  /*a970*/  LDL.LU R199, [R1+0xbc] ;  /* 0x0000bc0001c77983 */ /* 0x000ea20000300800 */
[----:B------:R-:W-:Y:S01]  /*a980*/  UMOV UR14, UR60 ;  /* 0x0000003c000e7c82 */ /* 0x000fe20008000000 */
[----:B------:R-:W-:Y:S01]  /*a990*/  UMOV UR15, UR61 ;  /* 0x0000003d000f7c82 */ /* 0x000fe20008000000 */
[----:B------:R-:W-:Y:S01]  /*a9a0*/  IMAD.MOV.U32 R4, RZ, RZ, R16 ;  /* 0x000000ffff047224 */ /* 0x000fe200078e0010 */
[----:B------:R-:W-:-:S02]  /*a9b0*/  WARPGROUP.DEPBAR.LE gsb0, 0x0 ;  /* 0x00008000000079c5 */ /* 0x000fc40000010000 */
[----:B---3--:R-:W-:Y:S01]  /*a9c0*/  WARPGROUP.ARRIVE ;  /* 0x00000000000079c5 */ /* 0x008fe20000000000 */
[----:B------:R-:W-:Y:S02]  /*a9d0*/  IMAD.MOV.U32 R22, RZ, RZ, R176 ;  /* 0x000000ffff167224 */ /* 0x000fe400078e00b0 */
[----:B------:R-:W-:Y:S02]  /*a9e0*/  IMAD.MOV.U32 R21, RZ, RZ, R177 ;  /* 0x000000ffff157224 */ /* 0x000fe400078e00b1 */
[----:B------:R-:W-:Y:S01]  /*a9f0*/  IMAD.MOV.U32 R20, RZ, RZ, R178 ;  /* 0x000000ffff147224 */ /* 0x000fe200078e00b2 */
[----:B------:R-:W3:Y:S01]  /*aa00*/  LDL.LU.64 R176, [R1+0x1c0] ;  /* 0x0001c00001b07983 */ /* 0x000ee20000300a00 */
[----:B------:R-:W-:Y:S01]  /*aa10*/  IMAD.MOV.U32 R19, RZ, RZ, R179 ;  /* 0x000000ffff137224 */ /* 0x000fe200078e00b3 */
[----:B------:R-:W-:Y:S01]  /*aa20*/  QGMMA.64x16x32.F32.E4M3.E4M3 R208, gdesc[UR12], R208, gsb0 ;  /* 0x002000000cd079f3 */ /* 0x000fe200080008d0 */
[----:B------:R-:W-:Y:S01]  /*aa30*/  IMAD.MOV.U32 R18, RZ, RZ, R180 ;  /* 0x000000ffff127224 */ /* 0x000fe200078e00b4 */
[----:B------:R-:W3:Y:S01]  /*aa40*/  LDL.LU.64 R178, [R1+0x1c8] ;  /* 0x0001c80001b27983 */ /* 0x000ee20000300a00 */
[----:B------:R-:W-:-:S02]  /*aa50*/  IMAD.MOV.U32 R17, RZ, RZ, R181 ;  /* 0x000000ffff117224 */ /* 0x000fc400078e00b5 */
[----:B------:R-:W-:Y:S01]  /*aa60*/  IMAD.MOV.U32 R16, RZ, RZ, R182 ;  /* 0x000000ffff107224 */ /* 0x000fe200078e00b6 */
[----:B------:R-:W3:Y:S01]  /*aa70*/  LDL.LU.64 R180, [R1+0x1d0] ;  /* 0x0001d00001b47983 */ /* 0x000ee20000300a00 */
[----:B------:R-:W-:-:S03]  /*aa80*/  IMAD.MOV.U32 R15, RZ, RZ, R183 ;  /* 0x000000ffff0f7224 */ /* 0x000fc600078e00b7 */
[----:B------:R-:W3:Y:S04]  /*aa90*/  LDL.LU.64 R182, [R1+0x1d8] ;  /* 0x0001d80001b67983 */ /* 0x000ee80000300a00 */
        /* <DEDUP_REMOVED lines=9> */
[----:B------:R-:W-:Y:S02]  /*ab30*/  IMAD.MOV.U32 R90, RZ, RZ, R208 ;  /* 0x000000ffff5a7224 */ /* 0x000fe400078e00d0 */
[----:B------:R-:W-:Y:S01]  /*ab40*/  IMAD.MOV.U32 R91, RZ, RZ, R209 ;  /* 0x000000ffff5b7224 */ /* 0x000fe200078e00d1 */
[----:B------:R-:W2:Y:S01]  /*ab50*/  LDL.LU R208, [R1+0x220] ;  /* 0x0002200001d07983 */ /* 0x000ea20000300800 */
[----:B------:R-:W-:Y:S02]  /*ab60*/  IMAD.MOV.U32 R92, RZ, RZ, R210 ;  /* 0x000000ffff5c7224 */ /* 0x000fe400078e00d2 */
[----:B------:R-:W-:Y:S01]  /*ab70*/  IMAD.MOV.U32 R93, RZ, RZ, R211 ;  /* 0x000000ffff5d7224 */ /* 0x000fe200078e00d3 */
[----:B------:R-:W2:Y:S01]  /*ab80*/  LDL.LU R209, [R1+0x224] ;  /* 0x0002240001d17983 */ /* 0x000ea20000300800 */
[----:B------:R-:W-:-:S03]  /*ab90*/  IMAD.MOV.U32 R94, RZ, RZ, R212 ;  /* 0x000000ffff5e7224 */ /* 0x000fc600078e00d4 */
        /* <DEDUP_REMOVED lines=8> */
[----:B------:R-:W2:Y:S04]  /*ac20*/  LDL.LU R215, [R1+0x23c] ;  /* 0x00023c0001d77983 */ /* 0x000ea80000300800 */
[----:B------:R-:W4:Y:S04]  /*ac30*/  LDL.LU R160, [R1+0x120] ;  /* 0x0001200001a07983 */ /* 0x000f280000300800 */
[----:B------:R-:W4:Y:S04]  /*ac40*/  LDL.LU R161, [R1+0x124] ;  /* 0x0001240001a17983 */ /* 0x000f280000300800 */
[----:B------:R-:W4:Y:S04]  /*ac50*/  LDL.LU R162, [R1+0x128] ;  /* 0x0001280001a27983 */ /* 0x000f280000300800 */
[----:B------:R-:W4:Y:S04]  /*ac60*/  LDL.LU R163, [R1+0x12c] ;  /* 0x00012c0001a37983 */ /* 0x000f280000300800 */
[----:B------:R-:W4:Y:S04]  /*ac70*/  LDL.LU R164, [R1+0x130] ;  /* 0x0001300001a47983 */ /* 0x000f280000300800 */
[----:B------:R-:W4:Y:S04]  /*ac80*/  LDL.LU R165, [R1+0x134] ;  /* 0x0001340001a57983 */ /* 0x000f280000300800 */
[----:B------:R-:W4:Y:S01]  /*ac90*/  LDL.LU R166, [R1+0x138] ;  /* 0x0001380001a67983 */ /* 0x000f220000300800 */
[----:B------:R-:W-:Y:S01]  /*aca0*/  UMOV UR8, UR28 ;  /* 0x0000001c00087c82 */ /* 0x000fe20008000000 */
[----:B------:R-:W-:Y:S01]  /*acb0*/  UMOV UR9, UR29 ;  /* 0x0000001d00097c82 */ /* 0x000fe20008000000 */
[----:B------:R-:W-:-:S02]  /*acc0*/  UIADD3 UR16, UR53, 0x6, URZ ;  /* 0x0000000635107890 */ /* 0x000fc4000fffe03f */
[----:B------:R-:W-:Y:S01]  /*acd0*/  UIADD3 UR12, UR6, 0x6, URZ ;  /* 0x00000006060c7890 */ /* 0x000fe2000fffe03f */
[----:B------:R-:W-:Y:S01]  /*ace0*/  IMAD.MOV.U32 R229, RZ, RZ, R8 ;  /* 0x000000ffffe57224 */ /* 0x000fe200078e0008 */
[----:B------:R-:W-:Y:S01]  /*acf0*/  STL [R1+0x2f4], RZ ;  /* 0x0002f4ff01007387 */ /* 0x000fe20000100800 */
[----:B------:R-:W-:Y:S02]  /*ad00*/  IMAD.MOV.U32 R230, RZ, RZ, R7 ;  /* 0x000000ffffe67224 */ /* 0x000fe400078e0007 */
[----:B------:R-:W-:Y:S02]  /*ad10*/  IMAD.MOV.U32 R227, RZ, RZ, R10 ;  /* 0x000000ffffe37224 */ /* 0x000fe400078e000a */
[----:B------:R-:W-:Y:S02]  /*ad20*/  IMAD.MOV.U32 R228, RZ, RZ, R9 ;  /* 0x000000ffffe47224 */ /* 0x000fe400078e0009 */
[----:B------:R-:W-:Y:S02]  /*ad30*/  IMAD.MOV.U32 R225, RZ, RZ, R12 ;  /* 0x000000ffffe17224 */ /* 0x000fe400078e000c */
[----:B------:R-:W-:-:S02]  /*ad40*/  IMAD.MOV.U32 R226, RZ, RZ, R11 ;  /* 0x000000ffffe27224 */ /* 0x000fc400078e000b */
[----:B------:R-:W-:Y:S02]  /*ad50*/  IMAD.MOV.U32 R167, RZ, RZ, R14 ;  /* 0x000000ffffa77224 */ /* 0x000fe400078e000e */
[----:B------:R-:W-:Y:S01]  /*ad60*/  IMAD.MOV.U32 R224, RZ, RZ, R13 ;  /* 0x000000ffffe07224 */ /* 0x000fe200078e000d */
[----:B---3--:R-:W-:-:S06]  /*ad70*/  WARPGROUP.ARRIVE ;  /* 0x00000000000079c5 */ /* 0x008fcc0000000000 */
[----:B------:R-:W-:Y:S01]  /*ad80*/  QGMMA.64x16x32.F32.E4M3.E4M3 R176, gdesc[UR8], R176, gsb0 ;  /* 0x0020000008b079f3 */ /* 0x000fe200080008b0 */
[----:B------:R-:W-:Y:S01]  /*ad90*/  UMOV UR8, UR16 ;  /* 0x0000001000087c82 */ /* 0x000fe20008000000 */
[----:B------:R-:W-:Y:S01]  /*ada0*/  UMOV UR9, 0x40000040 ;  /* 0x4000004000097882 */ /* 0x000fe20000000000 */
[----:B------:R-:W-:Y:S01]  /*adb0*/  UMOV UR10, UR12 ;  /* 0x0000000c000a7c82 */ /* 0x000fe20008000000 */
[----:B------:R-:W-:Y:S01]  /*adc0*/  UMOV UR11, 0x40000040 ;  /* 0x40000040000b7882 */ /* 0x000fe20000000000 */
[----:B------:R-:W-:Y:S02]  /*add0*/  WARPGROUP.DEPBAR.LE gsb0, 0x0 ;  /* 0x00008000000079c5 */ /* 0x000fe40000010000 */
[----:B--2---:R-:W-:-:S06]  /*ade0*/  WARPGROUP.ARRIVE ;  /* 0x00000000000079c5 */ /* 0x004fcc0000000000 */
[----:B------:R-:W-:Y:S01]  /*adf0*/  QGMMA.64x16x32.F32.E4M3.E4M3 R208, gdesc[UR8], R208, gsb0 ;  /* 0x0020000008d079f3 */ /* 0x000fe200080008d0 */
[----:B------:R-:W-:Y:S02]  /*ae00*/  IMAD.MOV.U32 R8, RZ, RZ, R182 ;  /* 0x000000ffff087224 */ /* 0x000fe400078e00b6 */
[----:B------:R-:W-:Y:S02]  /*ae10*/  IMAD.MOV.U32 R7, RZ, RZ, R183 ;  /* 0x000000ffff077224 */ /* 0x000fe400078e00b7 */
[----:B------:R-:W-:Y:S01]  /*ae20*/  IMAD.MOV.U32 R10, RZ, RZ, R180 ;  /* 0x000000ffff0a7224 */ /* 0x000fe200078e00b4 */
[----:B------:R-:W2:Y:S01]  /*ae30*/  LDL.LU.64 R182, [R1+0x910] ;  /* 0x0009100001b67983 */ /* 0x000ea20000300a00 */
[----:B------:R-:W-:Y:S02]  /*ae40*/  IMAD.MOV.U32 R9, RZ, RZ, R181 ;  /* 0x000000ffff097224 */ /* 0x000fe400078e00b5 */
[----:B------:R-:W-:Y:S01]  /*ae50*/  IMAD.MOV.U32 R12, RZ, RZ, R178 ;  /* 0x000000ffff0c7224 */ /* 0x000fe200078e00b2 */
[----:B------:R-:W2:Y:S01]  /*ae60*/  LDL.LU.64 R180, [R1+0x908] ;  /* 0x0009080001b47983 */ /* 0x000ea20000300a00 */
[----:B------:R-:W-:-:S02]  /*ae70*/  IMAD.MOV.U32 R11, RZ, RZ, R179 ;  /* 0x000000ffff0b7224 */ /* 0x000fc400078e00b3 */
[----:B------:R-:W-:Y:S01]  /*ae80*/  IMAD.MOV.U32 R14, RZ, RZ, R176 ;  /* 0x000000ffff0e7224 */ /* 0x000fe200078e00b0 */
[----:B------:R-:W2:Y:S01]  /*ae90*/  LDL.LU.64 R178, [R1+0x900] ;  /* 0x0009000001b27983 */ /* 0x000ea20000300a00 */
[----:B------:R-:W-:-:S03]  /*aea0*/  IMAD.MOV.U32 R13, RZ, RZ, R177 ;  /* 0x000000ffff0d7224 */ /* 0x000fc600078e00b1 */
[----:B------:R-:W2:Y:S01]  /*aeb0*/  LDL.LU.64 R176, [R1+0x8f8] ;  /* 0x0008f80001b07983 */ /* 0x000ea20000300a00 */
[----:B------:R-:W-:-:S03]  /*aec0*/  WARPGROUP.DEPBAR.LE gsb0, 0x0 ;  /* 0x00008000000079c5 */ /* 0x000fc60000010000 */
[----:B------:R-:W-:Y:S04]  /*aed0*/  STL.64 [R1+0x220], R208 ;  /* 0x000220d001007387 */ /* 0x000fe80000100a00 */
[----:B------:R-:W-:Y:S04]  /*aee0*/  STL.64 [R1+0x228], R210 ;  /* 0x000228d201007387 */ /* 0x000fe80000100a00 */
[----:B------:R-:W-:Y:S04]  /*aef0*/  STL.64 [R1+0x230], R212 ;  /* 0x000230d401007387 */ /* 0x000fe80000100a00 */
[----:B------:R0:W-:Y:S04]  /*af00*/  STL.64 [R1+0x238], R214 ;  /* 0x000238d601007387 */ /* 0x0001e80000100a00 */
[----:B0-----:R-:W3:Y:S04]  /*af10*/  LDL.LU.64 R214, [R1+0x8f0] ;  /* 0x0008f00001d67983 */ /* 0x001ee80000300a00 */
[----:B------:R-:W3:Y:S04]  /*af20*/  LDL.LU.64 R212, [R1+0x8e8] ;  /* 0x0008e80001d47983 */ /* 0x000ee80000300a00 */
[----:B------:R-:W3:Y:S04]  /*af30*/  LDL.LU.64 R210, [R1+0x8e0] ;  /* 0x0008e00001d27983 */ /* 0x000ee80000300a00 */
[----:B------:R-:W3:Y:S01]  /*af40*/  LDL.LU.64 R208, [R1+0x8d8] ;  /* 0x0008d80001d07983 */ /* 0x000ee20000300a00 */
[----:B------:R-:W-:Y:S01]  /*af50*/  UIADD3 UR13, UR6, 0x86, URZ ;  /* 0x00000086060d7890 */ /* 0x000fe2000fffe03f */
[----:B----4-:R-:W-:Y:S01]  /*af60*/  WARPGROUP.ARRIVE ;  /* 0x00000000000079c5 */ /* 0x010fe20000000000 */
[----:B------:R-:W-:Y:S01]  /*af70*/  UMOV UR20, UR8 ;  /* 0x0000000800147c82 */ /* 0x000fe20008000000 */
[----:B------:R-:W-:Y:S01]  /*af80*/  UMOV UR21, UR9 ;  /* 0x0000000900157c82 */ /* 0x000fe20008000000 */
[----:B------:R-:W-:-:S03]  /*af90*/  UMOV UR23, 0x40000040 ;  /* 0x4000004000177882 */ /* 0x000fc60000000000 */
[----:B------:R-:W-:Y:S02]  /*afa0*/  UMOV UR22, UR13 ;  /* 0x0000000d00167c82 */ /* 0x000fe40008000000 */
        /* <DEDUP_REMOVED lines=29> */
[----:B---3--:R-:W-:-:S06]  /*b180*/  WARPGROUP.ARRIVE ;  /* 0x00000000000079c5 */ /* 0x008fcc0000000000 */
[----:B------:R-:W-:Y:S01]  /*b190*/  QGMMA.64x16x32.F32.E4M3.E4M3 R208, gdesc[UR40], R208, gsb0 ;  /* 0x0020000028d079f3 */ /* 0x000fe200080008d0 */
[----:B------:R-:W-:Y:S01]  /*b1a0*/  UMOV UR12, UR8 ;  /* 0x00000008000c7c82 */ /* 0x000fe20008000000 */
[----:B------:R-:W-:Y:S01]  /*b1b0*/  UMOV UR13, UR9 ;  /* 0x00000009000d7c82 */ /* 0x000fe20008000000 */
[----:B------:R-:W-:Y:S01]  /*b1c0*/  UMOV UR15, 0x40000040 ;  /* 0x40000040000f7882 */ /* 0x000fe20000000000 */
[----:B------:R-:W-:Y:S02]  /*b1d0*/  WARPGROUP.DEPBAR.LE gsb0, 0x0 ;  /* 0x00008000000079c5 */ /* 0x000fe40000010000 */
[----:B--2---:R-:W-:-:S06]  /*b1e0*/  WARPGROUP.ARRIVE ;  /* 0x00000000000079c5 */ /* 0x004fcc0000000000 */
        /* <DEDUP_REMOVED lines=34> */
[----:B------:R-:W-:Y:S04]  /*b410*/  STL.64 [R1+0x1a0], R128 ;  /* 0x0001a08001007387 */ /* 0x000fe80000100a00 */
[----:B------:R-:W-:Y:S01]  /*b420*/  STL.64 [R1+0x1a8], R130 ;  /* 0x0001a88201007387 */ /* 0x000fe20000100a00 */
[----:B------:R-:W-:Y:S02]  /*b430*/  WARPGROUP.DEPBAR.LE gsb0, 0x0 ;  /* 0x00008000000079c5 */ /* 0x000fe40000010000 */
[----:B------:R-:W-:-:S06]  /*b440*/  WARPGROUP.ARRIVE ;  /* 0x00000000000079c5 */ /* 0x000fcc0000000000 */
[----:B------:R-:W-:Y:S01]  /*b450*/  QGMMA.64x16x32.F32.E4M3.E4M3 R40, gdesc[UR28], R40, gsb0 ;  /* 0x002000001c2879f3 */ /* 0x000fe20008000828 */
        /* <DEDUP_REMOVED lines=18> */
[----:B------:R-:W-:-:S02]  /*b580*/  WARPGROUP.DEPBAR.LE gsb0, 0x0 ;  /* 0x00008000000079c5 */ /* 0x000fc40000010000 */
[----:B------:R-:W-:Y:S01]  /*b590*/  WARPGROUP.ARRIVE ;  /* 0x00000000000079c5 */ /* 0x000fe20000000000 */
[----:B------:R-:W-:Y:S01]  /*b5a0*/  UMOV UR24, UR28 ;  /* 0x0000001c00187c82 */ /* 0x000fe20008000000 */
[----:B------:R-:W-:-:S04]  /*b5b0*/  UMOV UR25, UR29 ;  /* 0x0000001d00197c82 */ /* 0x000fc80008000000 */
        /* <DEDUP_REMOVED lines=28> */
[----:B------:R-:W-:Y:S04]  /*b780*/  STL.64 [R1+0x7b8], R212 ;  /* 0x0007b8d401007387 */ /* 0x000fe80000100a00 */
[----:B------:R-:W-:Y:S01]  /*b790*/  STL.64 [R1+0x7b0], R210 ;  /* 0x0007b0d201007387 */ /* 0x000fe20000100a00 */
[----:B------:R-:W-:-:S02]  /*b7a0*/  WARPGROUP.DEPBAR.LE gsb0, 0x0 ;  /* 0x00008000000079c5 */ /* 0x000fc40000010000 */
[----:B----4-:R-:W-:-:S06]  /*b7b0*/  WARPGROUP.ARRIVE ;  /* 0x00000000000079c5 */ /* 0x010fcc0000000000 */
[----:B------:R-:W-:Y:S01]  /*b7c0*/  QGMMA.64x16x32.F32.E4M3.E4M3 R224, gdesc[UR32], R224, gsb0 ;  /* 0x0020000020e079f3 */ /* 0x000fe200080008e0 */
        /* <DEDUP_REMOVED lines=16> */
[----:B------:R-:W-:Y:S01]  /*b8d0*/  STL [R1+0x2e4], RZ ;  /* 0x0002e4ff01007387 */ /* 0x000fe20000100800 */
[----:B------:R-:W-:-:S03]  /*b8e0*/  WARPGROUP.DEPBAR.LE gsb0, 0x0 ;  /* 0x00008000000079c5 */ /* 0x000fc60000010000 */
[----:B------:R-:W-:Y:S04]  /*b8f0*/  STL [R1+0x2e0], RZ ;  /* 0x0002e0ff01007387 */ /* 0x000fe80000100800 */
[----:B------:R-:W-:Y:S04]  /*b900*/  STL [R1+0x2dc], RZ ;  /* 0x0002dcff01007387 */ /* 0x000fe80000100800 */
[----:B------:R-:W-:Y:S04]  /*b910*/  STL [R1+0x2d8], RZ ;  /* 0x0002d8ff01007387 */ /* 0x000fe80000100800 */
[----:B------:R2:W-:Y:S04]  /*b920*/  STL.64 [R1], R224 ;  /* 0x000000e001007387 */ /* 0x0005e80000100a00 */
[----:B------:R3:W-:Y:S04]  /*b930*/  STL.64 [R1+0x8], R226 ;  /* 0x000008e201007387 */ /* 0x0007e80000100a00 */
[----:B------:R4:W-:Y:S04]  /*b940*/  STL.64 [R1+0x10], R228 ;  /* 0x000010e401007387 */ /* 0x0009e80000100a00 */
[----:B------:R4:W-:Y:S04]  /*b950*/  STL.64 [R1+0x18], R230 ;  /* 0x000018e601007387 */ /* 0x0009e80000100a00 */
[----:B0-----:R-:W4:Y:S04]  /*b960*/  LDL.LU R176, [R1+0xe0] ;  /* 0x0000e00001b07983 */ /* 0x001f280000300800 */
[----:B------:R-:W4:Y:S04]  /*b970*/  LDL.LU R177, [R1+0xe4] ;  /* 0x0000e40001b17983 */ /* 0x000f280000300800 */
[----:B------:R-:W4:Y:S04]  /*b980*/  LDL.LU R178, [R1+0xe8] ;  /* 0x0000e80001b27983 */ /* 0x000f280000300800 */
[----:B------:R-:W4:Y:S04]  /*b990*/  LDL.LU R179, [R1+0xec] ;  /* 0x0000ec0001b37983 */ /* 0x000f280000300800 */
[----:B------:R-:W4:Y:S04]  /*b9a0*/  LDL.LU R180, [R1+0xf0] ;  /* 0x0000f00001b47983 */ /* 0x000f280000300800 */
[----:B------:R-:W4:Y:S04]  /*b9b0*/  LDL.LU R181, [R1+0xf4] ;  /* 0x0000f40001b57983 */ /* 0x000f280000300800 */
[----:B------:R-:W4:Y:S04]  /*b9c0*/  LDL.LU R182, [R1+0xf8] ;  /* 0x0000f80001b67983 */ /* 0x000f280000300800 */
[----:B------:R-:W4:Y:S04]  /*b9d0*/  LDL.LU R183, [R1+0xfc] ;  /* 0x0000fc0001b77983 */ /* 0x000f280000300800 */
[----:B-1----:R-:W4:Y:S04]  /*b9e0*/  LDL.LU R112, [R1+0x1e0] ;  /* 0x0001e00001707983 */ /* 0x002f280000300800 */
        /* <DEDUP_REMOVED lines=31> */
[----:B--2---:R-:W2:Y:S04]  /*bbe0*/  LDL.LU R224, [R1+0x200] ;  /* 0x0002000001e07983 */ /* 0x004ea80000300800 */
[----:B------:R-:W2:Y:S04]  /*bbf0*/  LDL.LU R225, [R1+0x204] ;  /* 0x0002040001e17983 */ /* 0x000ea80000300800 */
[----:B---3--:R-:W2:Y:S01]  /*bc00*/  LDL.LU R226, [R1+0x208] ;  /* 0x0002080001e27983 */ /* 0x008ea20000300800 */
[----:B------:R-:W-:-:S03]  /*bc10*/  IMAD.MOV.U32 R5, RZ, RZ, R231 ;  /* 0x000000ffff057224 */ /* 0x000fc600078e00e7 */
[----:B------:R-:W2:Y:S04]  /*bc20*/  LDL.LU R227, [R1+0x20c] ;  /* 0x00020c0001e37983 */ /* 0x000ea80000300800 */
[----:B----4-:R-:W2:Y:S04]  /*bc30*/  LDL.LU R228, [R1+0x210] ;  /* 0x0002100001e47983 */ /* 0x010ea80000300800 */
[----:B------:R-:W2:Y:S04]  /*bc40*/  LDL.LU R229, [R1+0x214] ;  /* 0x0002140001e57983 */ /* 0x000ea80000300800 */
[----:B------:R-:W2:Y:S04]  /*bc50*/  LDL.LU R230, [R1+0x218] ;  /* 0x0002180001e67983 */ /* 0x000ea80000300800 */
[----:B------:R-:W2:Y:S01]  /*bc60*/  LDL.LU R231, [R1+0x21c] ;  /* 0x00021c0001e77983 */ /* 0x000ea20000300800 */
[----:B------:R-:W-:Y:S01]  /*bc70*/  UMOV UR32, UR28 ;  /* 0x0000001c00207c82 */ /* 0x000fe20008000000 */
[----:B------:R-:W-:Y:S01]  /*bc80*/  UMOV UR33, UR29 ;  /* 0x0000001d00217c82 */ /* 0x000fe20008000000 */
[----:B------:R-:W-:Y:S01]  /*bc90*/  UMOV UR34, UR50 ;  /* 0x0000003200227c82 */ /* 0x000fe20008000000 */
[----:B------:R-:W-:Y:S01]  /*bca0*/  UMOV UR35, UR51 ;  /* 0x0000003300237c82 */ /* 0x000fe20008000000 */
[----:B------:R-:W3:Y:S04]  /*bcb0*/  LDL.LU R144, [R1+0x160] ;  /* 0x0001600001907983 */ /* 0x000ee80000300800 */
[----:B------:R-:W3:Y:S01]  /*bcc0*/  LDL.LU R145, [R1+0x164] ;  /* 0x0001640001917983 */ /* 0x000ee20000300800 */
[----:B------:R-:W-:-:S03]  /*bcd0*/  UMOV UR36, UR28 ;  /* 0x0000001c00247c82 */ /* 0x000fc60008000000 */
[----:B------:R-:W3:Y:S01]  /*bce0*/  LDL.LU R146, [R1+0x168] ;  /* 0x0001680001927983 */ /* 0x000ee20000300800 */
[----:B------:R-:W-:-:S03]  /*bcf0*/  UMOV UR37, UR29 ;  /* 0x0000001d00257c82 */ /* 0x000fc60008000000 */
[----:B------:R-:W3:Y:S04]  /*bd00*/  LDL.LU R147, [R1+0x16c] ;  /* 0x00016c0001937983 */ /* 0x000ee80000300800 */
[----:B------:R-:W3:Y:S04]  /*bd10*/  LDL.LU R148, [R1+0x170] ;  /* 0x0001700001947983 */ /* 0x000ee80000300800 */
[----:B------:R-:W3:Y:S04]  /*bd20*/  LDL.LU R149, [R1+0x174] ;  /* 0x0001740001957983 */ /* 0x000ee80000300800 */
[----:B------:R-:W3:Y:S04]  /*bd30*/  LDL.LU R150, [R1+0x178] ;  /* 0x0001780001967983 */ /* 0x000ee80000300800 */
[----:B------:R-:W3:Y:S04]  /*bd40*/  LDL.LU R151, [R1+0x17c] ;  /* 0x00017c0001977983 */ /* 0x000ee80000300800 */
[----:B------:R-:W4:Y:S04]  /*bd50*/  LDL.LU R208, [R1+0x60] ;  /* 0x0000600001d07983 */ /* 0x000f280000300800 */
[----:B------:R-:W4:Y:S01]  /*bd60*/  LDL.LU R209, [R1+0x64] ;  /* 0x0000640001d17983 */ /* 0x000f220000300800 */
[----:B------:R-:W-:-:S03]  /*bd70*/  UMOV UR8, UR28 ;  /* 0x0000001c00087c82 */ /* 0x000fc60008000000 */
[----:B------:R-:W4:Y:S01]  /*bd80*/  LDL.LU R210, [R1+0x68] ;  /* 0x0000680001d27983 */ /* 0x000f220000300800 */
[----:B------:R-:W-:-:S03]  /*bd90*/  UMOV UR9, UR29 ;  /* 0x0000001d00097c82 */ /* 0x000fc60008000000 */
[----:B------:R-:W4:Y:S04]  /*bda0*/  LDL.LU R211, [R1+0x6c] ;  /* 0x00006c0001d37983 */ /* 0x000f280000300800 */
[----:B------:R-:W4:Y:S04]  /*bdb0*/  LDL.LU R212, [R1+0x70] ;  /* 0x0000700001d47983 */ /* 0x000f280000300800 */
[----:B------:R-:W4:Y:S04]  /*bdc0*/  LDL.LU R213, [R1+0x74] ;  /* 0x0000740001d57983 */ /* 0x000f280000300800 */
[----:B------:R-:W4:Y:S04]  /*bdd0*/  LDL.LU R214, [R1+0x78] ;  /* 0x0000780001d67983 */ /* 0x000f280000300800 */
[----:B------:R-:W4:Y:S01]  /*bde0*/  LDL.LU R215, [R1+0x7c] ;  /* 0x00007c0001d77983 */ /* 0x000f220000300800 */
[----:B------:R-:W-:-:S06]  /*bdf0*/  WARPGROUP.ARRIVE ;  /* 0x00000000000079c5 */ /* 0x000fcc0000000000 */
[----:B------:R-:W-:Y:S03]  /*be00*/  QGMMA.64x16x32.F32.E4M3.E4M3 R128, gdesc[UR32], R128, gsb0 ;  /* 0x00200000208079f3 */ /* 0x000fe60008000880 */
        /* <DEDUP_REMOVED lines=11> */
[----:B------:R-:W-:Y:S04]  /*bec0*/  STL.64 [R1+0x80], R128 ;  /* 0x0000808001007387 */ /* 0x000fe80000100a00 */
[----:B------:R-:W-:Y:S04]  /*bed0*/  STL.64 [R1+0x88], R130 ;  /* 0x0000888201007387 */ /* 0x000fe80000100a00 */
[----:B------:R-:W-:Y:S01]  /*bee0*/  STL.64 [R1+0x90], R132 ;  /* 0x0000908401007387 */ /* 0x000fe20000100a00 */
[----:B------:R-:W-:-:S02]  /*bef0*/  WARPGROUP.DEPBAR.LE gsb0, 0x0 ;  /* 0x00008000000079c5 */ /* 0x000fc40000010000 */
[----:B--2---:R-:W-:-:S06]  /*bf00*/  WARPGROUP.ARRIVE ;  /* 0x00000000000079c5 */ /* 0x004fcc0000000000 */
[----:B------:R-:W-:Y:S01]  /*bf10*/  QGMMA.64x16x32.F32.E4M3.E4M3 R224, gdesc[UR8], R224, gsb0 ;  /* 0x0020000008e079f3 */ /* 0x000fe200080008e0 */
[----:B------:R0:W-:Y:S04]  /*bf20*/  STL.64 [R1+0x98], R134 ;  /* 0x0000988601007387 */ /* 0x0001e80000100a00 */
[----:B0-----:R-:W2:Y:S04]  /*bf30*/  LDL.LU.64 R134, [R1+0x8d0] ;  /* 0x0008d00001867983 */ /* 0x001ea80000300a00 */
[----:B------:R-:W2:Y:S04]  /*bf40*/  LDL.LU.64 R132, [R1+0x8c8] ;  /* 0x0008c80001847983 */ /* 0x000ea80000300a00 */
[----:B------:R-:W2:Y:S04]  /*bf50*/  LDL.LU.64 R130, [R1+0x8c0] ;  /* 0x0008c00001827983 */ /* 0x000ea80000300a00 */
[----:B------:R-:W2:Y:S04]  /*bf60*/  LDL.LU.64 R128, [R1+0x8b8] ;  /* 0x0008b80001807983 */ /* 0x000ea80000300a00 */
        /* <DEDUP_REMOVED lines=28> */
[----:B------:R-:W-:Y:S01]  /*c130*/  WARPGROUP.ARRIVE ;  /* 0x00000000000079c5 */ /* 0x000fe20000000000 */
[----:B------:R-:W-:-:S05]  /*c140*/  UMOV UR9, 0x40000040 ;  /* 0x4000004000097882 */ /* 0x000fca0000000000 */
[----:B------:R-:W-:Y:S01]  /*c150*/  UMOV UR8, UR6 ;  /* 0x0000000600087c82 */ /* 0x000fe20008000000 */
[----:B------:R-:W-:Y:S01]  /*c160*/  UMOV UR33, UR9 ;  /* 0x0000000900217c82 */ /* 0x000fe20008000000 */
[----:B------:R-:W-:Y:S01]  /*c170*/  QGMMA.64x16x32.F32.E4M3.E4M3 R112, gdesc[UR8], R112, gsb0 ;  /* 0x00200000087079f3 */ /* 0x000fe20008000870 */
[----:B------:R-:W-:Y:S01]  /*c180*/  UMOV UR32, UR8 ;  /* 0x0000000800207c82 */ /* 0x000fe20008000000 */
[----:B------:R-:W-:Y:S01]  /*c190*/  UMOV UR34, UR60 ;  /* 0x0000003c00227c82 */ /* 0x000fe20008000000 */
[----:B------:R-:W-:Y:S01]  /*c1a0*/  UMOV UR35, UR61 ;  /* 0x0000003d00237c82 */ /* 0x000fe20008000000 */
[----:B------:R-:W-:Y:S01]  /*c1b0*/  UMOV UR13, UR9 ;  /* 0x00000009000d7c82 */ /* 0x000fe20008000000 */
[----:B------:R-:W-:Y:S01]  /*c1c0*/  UMOV UR17, UR9 ;  /* 0x0000000900117c82 */ /* 0x000fe20008000000 */
[----:B------:R-:W-:Y:S01]  /*c1d0*/  STL [R1+0x2c8], RZ ;  /* 0x0002c8ff01007387 */ /* 0x000fe20000100800 */
[----:B------:R-:W-:Y:S01]  /*c1e0*/  UMOV UR21, UR9 ;  /* 0x0000000900157c82 */ /* 0x000fe20008000000 */
[----:B------:R-:W-:Y:S01]  /*c1f0*/  UMOV UR25, UR9 ;  /* 0x0000000900197c82 */ /* 0x000fe20008000000 */
[----:B------:R-:W-:Y:S01]  /*c200*/  UMOV UR29, UR9 ;  /* 0x00000009001d7c82 */ /* 0x000fe20008000000 */
[----:B------:R-:W-:Y:S01]  /*c210*/  UIADD3 UR53, UR53, 0xc06, URZ ;  /* 0x00000c0635357890 */ /* 0x000fe2000fffe03f */
[----:B------:R-:W-:Y:S01]  /*c220*/  ULDC UR6, c[0x0][0x50c] ;  /* 0x0001430000067ab9 */ /* 0x000fe20000000800 */
[----:B------:R-:W-:-:S02]  /*c230*/  WARPGROUP.DEPBAR.LE gsb0, 0x0 ;  /* 0x00008000000079c5 */ /* 0x000fc40000010000 */
        /* <DEDUP_REMOVED lines=30> */
[----:B------:R-:W-:Y:S02]  /*c420*/  UMOV UR12, UR8 ;  /* 0x00000008000c7c82 */ /* 0x000fe40008000000 */
[----:B------:R-:W-:Y:S02]  /*c430*/  WARPGROUP.DEPBAR.LE gsb0, 0x0 ;  /* 0x00008000000079c5 */ /* 0x000fe40000010000 */
[----:B------:R-:W-:-:S06]  /*c440*/  WARPGROUP.ARRIVE ;  /* 0x00000000000079c5 */ /* 0x000fcc0000000000 */
[----:B------:R-:W-:Y:S01]  /*c450*/  QGMMA.64x16x32.F32.E4M3.E4M3 R160, gdesc[UR12], R160, gsb0 ;  /* 0x002000000ca079f3 */ /* 0x000fe200080008a0 */
[----:B------:R-:W-:Y:S01]  /*c460*/  UMOV UR16, UR8 ;  /* 0x0000000800107c82 */ /* 0x000fe20008000000 */
[----:B------:R-:W-:Y:S04]  /*c470*/  STL.64 [R1+0x1e0], R112 ;  /* 0x0001e07001007387 */ /* 0x000fe80000100a00 */
[----:B------:R-:W-:Y:S04]  /*c480*/  STL.64 [R1+0x1e8], R114 ;  /* 0x0001e87201007387 */ /* 0x000fe80000100a00 */
[----:B------:R-:W-:Y:S04]  /*c490*/  STL.64 [R1+0x1f0], R116 ;  /* 0x0001f07401007387 */ /* 0x000fe80000100a00 */
[----:B------:R-:W-:Y:S04]  /*c4a0*/  STL.64 [R1+0x1f8], R118 ;  /* 0x0001f87601007387 */ /* 0x000fe80000100a00 */
[----:B------:R-:W-:Y:S04]  /*c4b0*/  STL [R1+0x2c4], RZ ;  /* 0x0002c4ff01007387 */ /* 0x000fe80000100800 */
[----:B------:R-:W-:Y:S01]  /*c4c0*/  STL.64 [R1+0x160], R144 ;  /* 0x0001609001007387 */ /* 0x000fe20000100a00 */
[----:B------:R-:W-:-:S02]  /*c4d0*/  WARPGROUP.DEPBAR.LE gsb0, 0x0 ;  /* 0x00008000000079c5 */ /* 0x000fc40000010000 */
[----:B------:R-:W-:-:S06]  /*c4e0*/  WARPGROUP.ARRIVE ;  /* 0x00000000000079c5 */ /* 0x000fcc0000000000 */
[----:B------:R-:W-:Y:S01]  /*c4f0*/  QGMMA.64x16x32.F32.E4M3.E4M3 R128, gdesc[UR16], R128, gsb0 ;  /* 0x00200000108079f3 */ /* 0x000fe20008000880 */
[----:B------:R-:W-:Y:S04]  /*c500*/  STL.64 [R1+0x168], R146 ;  /* 0x0001689201007387 */ /* 0x000fe80000100a00 */
[----:B------:R-:W-:Y:S04]  /*c510*/  STL.64 [R1+0x170], R148 ;  /* 0x0001709401007387 */ /* 0x000fe80000100a00 */
[----:B------:R-:W-:Y:S04]  /*c520*/  STL.64 [R1+0x178], R150 ;  /* 0x0001789601007387 */ /* 0x000fe80000100a00 */
[----:B------:R-:W-:Y:S04]  /*c530*/  STL [R1+0x2c0], RZ ;  /* 0x0002c0ff01007387 */ /* 0x000fe80000100800 */
[----:B------:R0:W-:Y:S04]  /*c540*/  STL.64 [R1+0xe0], R176 ;  /* 0x0000e0b001007387 */ /* 0x0001e80000100a00 */
[----:B------:R1:W-:Y:S04]  /*c550*/  STL.64 [R1+0xe8], R178 ;  /* 0x0000e8b201007387 */ /* 0x0003e80000100a00 */
[----:B------:R2:W-:Y:S04]  /*c560*/  STL.64 [R1+0xf0], R180 ;  /* 0x0000f0b401007387 */ /* 0x0005e80000100a00 */
[----:B------:R3:W-:Y:S04]  /*c570*/  STL.64 [R1+0xf8], R182 ;  /* 0x0000f8b601007387 */ /* 0x0007e80000100a00 */
[----:B------:R-:W-:Y:S04]  /*c580*/  STL [R1+0x2bc], RZ ;  /* 0x0002bcff01007387 */ /* 0x000fe80000100800 */
[----:B------:R4:W-:Y:S04]  /*c590*/  STL.64 [R1+0x60], R208 ;  /* 0x000060d001007387 */ /* 0x0009e80000100a00 */
[----:B------:R4:W-:Y:S04]  /*c5a0*/  STL.64 [R1+0x68], R210 ;  /* 0x000068d201007387 */ /* 0x0009e80000100a00 */
[----:B------:R4:W-:Y:S04]  /*c5b0*/  STL.64 [R1+0x70], R212 ;  /* 0x000070d401007387 */ /* 0x0009e80000100a00 */
[----:B------:R4:W-:Y:S04]  /*c5c0*/  STL.64 [R1+0x78], R214 ;  /* 0x000078d601007387 */ /* 0x0009e80000100a00 */
[----:B------:R-:W-:Y:S04]  /*c5d0*/  STL [R1+0x2b8], RZ ;  /* 0x0002b8ff01007387 */ /* 0x000fe80000100800 */
[----:B------:R-:W-:Y:S04]  /*c5e0*/  STL [R1+0x2b4], RZ ;  /* 0x0002b4ff01007387 */ /* 0x000fe80000100800 */
[----:B------:R-:W-:Y:S04]  /*c5f0*/  STL [R1+0x2b0], RZ ;  /* 0x0002b0ff01007387 */ /* 0x000fe80000100800 */
[----:B------:R-:W-:Y:S04]  /*c600*/  STL [R1+0x2ac], RZ ;  /* 0x0002acff01007387 */ /* 0x000fe80000100800 */
[----:B------:R-:W-:Y:S01]  /*c610*/  STL [R1+0x2a8], RZ ;  /* 0x0002a8ff01007387 */ /* 0x000fe20000100800 */
[----:B0-----:R-:W-:-:S03]  /*c620*/  IMAD.MOV.U32 R176, RZ, RZ, R90 ;  /* 0x000000ffffb07224 */ /* 0x001fc600078e005a */
[----:B------:R-:W-:Y:S01]  /*c630*/  STL [R1+0x2a4], RZ ;  /* 0x0002a4ff01007387 */ /* 0x000fe20000100800 */
[----:B------:R-:W-:-:S03]  /*c640*/  IMAD.MOV.U32 R177, RZ, RZ, R91 ;  /* 0x000000ffffb17224 */ /* 0x000fc600078e005b */
[----:B------:R-:W-:Y:S01]  /*c650*/  STL [R1+0x2a0], RZ ;  /* 0x0002a0ff01007387 */ /* 0x000fe20000100800 */
[----:B-1----:R-:W-:-:S03]  /*c660*/  IMAD.MOV.U32 R178, RZ, RZ, R92 ;  /* 0x000000ffffb27224 */ /* 0x002fc600078e005c */
[----:B------:R-:W-:Y:S01]  /*c670*/  STL [R1+0x29c], RZ ;  /* 0x00029cff01007387 */ /* 0x000fe20000100800 */
[----:B------:R-:W-:-:S03]  /*c680*/  IMAD.MOV.U32 R179, RZ, RZ, R93 ;  /* 0x000000ffffb37224 */ /* 0x000fc600078e005d */
[----:B------:R-:W-:Y:S01]  /*c690*/  STL [R1+0x298], RZ ;  /* 0x000298ff01007387 */ /* 0x000fe20000100800 */
[----:B--2---:R-:W-:-:S03]  /*c6a0*/  IMAD.MOV.U32 R180, RZ, RZ, R94 ;  /* 0x000000ffffb47224 */ /* 0x004fc600078e005e */
[----:B------:R-:W2:Y:S01]  /*c6b0*/  LDL.LU R90, [R1+0x850] ;  /* 0x00085000015a7983 */ /* 0x000ea20000300800 */
[----:B------:R-:W-:-:S03]  /*c6c0*/  IMAD.MOV.U32 R181, RZ, RZ, R95 ;  /* 0x000000ffffb57224 */ /* 0x000fc600078e005f */
[----:B------:R-:W2:Y:S04]  /*c6d0*/  LDL.LU R91, [R1+0x84c] ;  /* 0x00084c00015b7983 */ /* 0x000ea80000300800 */
[----:B------:R-:W2:Y:S04]  /*c6e0*/  LDL.LU R92, [R1+0x848] ;  /* 0x00084800015c7983 */ /* 0x000ea80000300800 */
[----:B------:R-:W2:Y:S04]  /*c6f0*/  LDL.LU R93, [R1+0x844] ;  /* 0x00084400015d7983 */ /* 0x000ea80000300800 */
[----:B------:R-:W2:Y:S04]  /*c700*/  LDL.LU R94, [R1+0x840] ;  /* 0x00084000015e7983 */ /* 0x000ea80000300800 */
[----:B------:R-:W2:Y:S01]  /*c710*/  LDL.LU R95, [R1+0x83c] ;  /* 0x00083c00015f7983 */ /* 0x000ea20000300800 */
[----:B------:R-:W-:-:S02]  /*c720*/  WARPGROUP.DEPBAR.LE gsb0, 0x0 ;  /* 0x00008000000079c5 */ /* 0x000fc40000010000 */
[----:B------:R-:W-:Y:S01]  /*c730*/  WARPGROUP.ARRIVE ;  /* 0x00000000000079c5 */ /* 0x000fe20000000000 */
[----:B------:R-:W-:-:S05]  /*c740*/  UMOV UR20, UR8 ;  /* 0x0000000800147c82 */ /* 0x000fca0008000000 */
[----:B------:R-:W-:Y:S01]  /*c750*/  QGMMA.64x16x32.F32.E4M3.E4M3 R96, gdesc[UR20], R96, gsb0 ;  /* 0x00200000146079f3 */ /* 0x000fe20008000860 */
[----:B------:R-:W-:Y:S02]  /*c760*/  UMOV UR24, UR8 ;  /* 0x0000000800187c82 */ /* 0x000fe40008000000 */
        /* <DEDUP_REMOVED lines=50> */
[----:B------:R-:W-:Y:S01]  /*ca90*/  UMOV UR48, UR28 ;  /* 0x0000001c00307c82 */ /* 0x000fe20008000000 */
[----:B------:R-:W-:Y:S01]  /*caa0*/  UMOV UR49, UR29 ;  /* 0x0000001d00317c82 */ /* 0x000fe20008000000 */
[----:B------:R-:W-:-:S03]  /*cab0*/  WARPGROUP.DEPBAR.LE gsb0, 0x0 ;  /* 0x00008000000079c5 */ /* 0x000fc60000010000 */
        /* <DEDUP_REMOVED lines=15> */
[----:B---3--:R-:W-:Y:S02]  /*cbb0*/  IMAD.MOV.U32 R182, RZ, RZ, R6 ;  /* 0x000000ffffb67224 */ /* 0x008fe400078e0006 */
[----:B------:R-:W-:Y:S01]  /*cbc0*/  IMAD.MOV.U32 R183, RZ, RZ, R3 ;  /* 0x000000ffffb77224 */ /* 0x000fe200078e0003 */
[----:B------:R-:W-:Y:S01]  /*cbd0*/  UMOV UR12, UR28 ;  /* 0x0000001c000c7c82 */ /* 0x000fe20008000000 */
[----:B------:R-:W-:Y:S01]  /*cbe0*/  UMOV UR13, UR29 ;  /* 0x0000001d000d7c82 */ /* 0x000fe20008000000 */
[----:B------:R-:W-:Y:S01]  /*cbf0*/  UMOV UR14, UR60 ;  /* 0x0000003c000e7c82 */ /* 0x000fe20008000000 */
[----:B------:R-:W-:Y:S01]  /*cc00*/  UMOV UR15, UR61 ;  /* 0x0000003d000f7c82 */ /* 0x000fe20008000000 */
[----:B----4-:R-:W-:Y:S02]  /*cc10*/  IMAD.MOV.U32 R208, RZ, RZ, R14 ;  /* 0x000000ffffd07224 */ /* 0x010fe400078e000e */
[----:B------:R-:W-:-:S02]  /*cc20*/  IMAD.MOV.U32 R209, RZ, RZ, R13 ;  /* 0x000000ffffd17224 */ /* 0x000fc400078e000d */
        /* <DEDUP_REMOVED lines=8> */
[----:B------:R0:W5:Y:S04]  /*ccb0*/  LDL.LU R6, [R1+0x838] ;  /* 0x0008380001067983 */ /* 0x0001680000300800 */
[----:B------:R0:W5:Y:S04]  /*ccc0*/  LDL.LU R3, [R1+0x834] ;  /* 0x0008340001037983 */ /* 0x0001680000300800 */
[----:B------:R0:W5:Y:S04]  /*ccd0*/  LDL.LU R4, [R1+0x830] ;  /* 0x0008300001047983 */ /* 0x0001680000300800 */
[----:B------:R0:W5:Y:S04]  /*cce0*/  LDL.LU R2, [R1+0x82c] ;  /* 0x00082c0001027983 */ /* 0x0001680000300800 */
[----:B------:R0:W5:Y:S01]  /*ccf0*/  LDL.LU R0, [R1+0x828] ;  /* 0x0008280001007983 */ /* 0x0001620000300800 */
[----:B------:R-:W-:-:S02]  /*cd00*/  WARPGROUP.DEPBAR.LE gsb0, 0x0 ;  /* 0x00008000000079c5 */ /* 0x000fc40000010000 */
[----:B------:R-:W-:-:S06]  /*cd10*/  WARPGROUP.ARRIVE ;  /* 0x00000000000079c5 */ /* 0x000fcc0000000000 */
[----:B------:R-:W-:Y:S01]  /*cd20*/  QGMMA.64x16x32.F32.E4M3.E4M3 R176, gdesc[UR12], R176, gsb0 ;  /* 0x002000000cb079f3 */ /* 0x000fe200080008b0 */
[----:B------:R-:W-:Y:S04]  /*cd30*/  STL [R1+0x294], RZ ;  /* 0x000294ff01007387 */ /* 0x000fe80000100800 */
        /* <DEDUP_REMOVED lines=8> */
[----:B-1----:R0:W5:Y:S04]  /*cdc0*/  LDL.LU.64 R118, [R1+0x820] ;  /* 0x0008200001767983 */ /* 0x0021680000300a00 */
[----:B------:R0:W5:Y:S04]  /*cdd0*/  LDL.LU.64 R116, [R1+0x818] ;  /* 0x0008180001747983 */ /* 0x0001680000300a00 */
[----:B------:R0:W5:Y:S04]  /*cde0*/  LDL.LU.64 R114, [R1+0x810] ;  /* 0x0008100001727983 */ /* 0x0001680000300a00 */
[----:B------:R0:W5:Y:S04]  /*cdf0*/  LDL.LU.64 R112, [R1+0x808] ;  /* 0x0008080001707983 */ /* 0x0001680000300a00 */
[----:B------:R-:W-:Y:S04]  /*ce00*/  STL [R1+0x28c], RZ ;  /* 0x00028cff01007387 */ /* 0x000fe80000100800 */
[----:B------:R-:W-:Y:S04]  /*ce10*/  STL.64 [R1+0xc0], R144 ;  /* 0x0000c09001007387 */ /* 0x000fe80000100a00 */
[----:B------:R-:W-:Y:S04]  /*ce20*/  STL.64 [R1+0xc8], R146 ;  /* 0x0000c89201007387 */ /* 0x000fe80000100a00 */
[----:B------:R-:W-:Y:S04]  /*ce30*/  STL.64 [R1+0xd0], R148 ;  /* 0x0000d09401007387 */ /* 0x000fe80000100a00 */
        /* <DEDUP_REMOVED lines=9> */
[----:B------:R1:W-:Y:S01]  /*ced0*/  STL.64 [R1+0x158], R182 ;  /* 0x000158b601007387 */ /* 0x0003e20000100a00 */
[----:B------:R-:W-:-:S03]  /*cee0*/  WARPGROUP.DEPBAR.LE gsb0, 0x0 ;  /* 0x00008000000079c5 */ /* 0x000fc60000010000 */
[----:B-1----:R0:W5:Y:S04]  /*cef0*/  LDL.LU.64 R182, [R1+0x7e0] ;  /* 0x0007e00001b67983 */ /* 0x0021680000300a00 */
[----:B------:R0:W5:Y:S04]  /*cf00*/  LDL.LU.64 R180, [R1+0x7d8] ;  /* 0x0007d80001b47983 */ /* 0x0001680000300a00 */
[----:B------:R0:W5:Y:S04]  /*cf10*/  LDL.LU.64 R178, [R1+0x7d0] ;  /* 0x0007d00001b27983 */ /* 0x0001680000300a00 */
[----:B------:R0:W5:Y:S04]  /*cf20*/  LDL.LU.64 R176, [R1+0x7c8] ;  /* 0x0007c80001b07983 */ /* 0x0001680000300a00 */
        /* <DEDUP_REMOVED lines=8> */
[----:B------:R0:W-:Y:S04]  /*cfb0*/  STL [R1+0x284], RZ ;  /* 0x000284ff01007387 */ /* 0x0001e80000100800 */
[----:B------:R0:W-:Y:S04]  /*cfc0*/  STL [R1+0x280], RZ ;  /* 0x000280ff01007387 */ /* 0x0001e80000100800 */
[----:B------:R0:W-:Y:S04]  /*cfd0*/  STL [R1+0x27c], RZ ;  /* 0x00027cff01007387 */ /* 0x0001e80000100800 */
[----:B------:R0:W-:Y:S04]  /*cfe0*/  STL [R1+0x278], RZ ;  /* 0x000278ff01007387 */ /* 0x0001e80000100800 */
[----:B------:R0:W-:Y:S04]  /*cff0*/  STL [R1+0x274], RZ ;  /* 0x000274ff01007387 */ /* 0x0001e80000100800 */
[----:B------:R0:W-:Y:S04]  /*d000*/  STL [R1+0x270], RZ ;  /* 0x000270ff01007387 */ /* 0x0001e80000100800 */
[----:B------:R0:W-:Y:S04]  /*d010*/  STL [R1+0x26c], RZ ;  /* 0x00026cff01007387 */ /* 0x0001e80000100800 */
[----:B------:R0:W-:Y:S04]  /*d020*/  STL [R1+0x268], RZ ;  /* 0x000268ff01007387 */ /* 0x0001e80000100800 */
[----:B------:R0:W-:Y:S01]  /*d030*/  STL [R1+0x264], RZ ;  /* 0x000264ff01007387 */ /* 0x0001e20000100800 */
[----:B------:R-:W-:-:S03]  /*d040*/  UISETP.NE.AND UP0, UPT, UR6, 0x4, UPT ;  /* 0x000000040600788c */ /* 0x000fc6000bf05270 */
[----:B------:R0:W-:Y:S04]  /*d050*/  STL [R1+0x260], RZ ;  /* 0x000260ff01007387 */ /* 0x0001e80000100800 */
[----:B------:R0:W-:Y:S04]  /*d060*/  STL [R1+0x25c], RZ ;  /* 0x00025cff01007387 */ /* 0x0001e80000100800 */
[----:B------:R0:W-:Y:S04]  /*d070*/  STL [R1+0x258], RZ ;  /* 0x000258ff01007387 */ /* 0x0001e80000100800 */
[----:B------:R0:W-:Y:S01]  /*d080*/  STL [R1+0x254], RZ ;  /* 0x000254ff01007387 */ /* 0x0001e20000100800 */
[----:B------:R-:W-:-:S03]  /*d090*/  USEL UR6, URZ, 0x1, UP0 ;  /* 0x000000013f067887 */ /* 0x000fc60008000000 */
[----:B------:R0:W-:Y:S04]  /*d0a0*/  STL [R1+0x250], RZ ;  /* 0x000250ff01007387 */ /* 0x0001e80000100800 */
[----:B------:R0:W-:Y:S04]  /*d0b0*/  STL [R1+0x24c], RZ ;  /* 0x00024cff01007387 */ /* 0x0001e80000100800 */
[----:B------:R0:W-:Y:S04]  /*d0c0*/  STL [R1+0x248], RZ ;  /* 0x000248ff01007387 */ /* 0x0001e80000100800 */
[----:B------:R0:W-:Y:S04]  /*d0d0*/  STL [R1+0x244], RZ ;  /* 0x000244ff01007387 */ /* 0x0001e80000100800 */
[----:B------:R0:W-:Y:S01]  /*d0e0*/  STL [R1+0x240], RZ ;  /* 0x000240ff01007387 */ /* 0x0001e20000100800 */
[----:B------:R-:W-:-:S02]  /*d0f0*/  ISETP.NE.AND P0, PT, RZ, UR6, PT ;  /* 0x00000006ff007c0c */ /* 0x000fc4000bf05270 */
        /* <DEDUP_REMOVED lines=10> */
[----:B------:R-:W-:Y:S01]  /*d1a0*/  CS2R R8, SRZ ;  /* 0x0000000000087805 */ /* 0x000fe2000001ff00 */
[----:B------:R-:W-:Y:S01]  /*d1b0*/  IMAD.MOV.U32 R7, RZ, RZ, RZ ;  /* 0x000000ffff077224 */ /* 0x000fe200078e00ff */
[----:B0-----:R-:W-:Y:S06]  /*d1c0*/  @!P0 BRA `(.L_x_22) ;  /* 0x0000003800188947 */ /* 0x001fec0003800000 */
[----:B------:R-:W-:Y:S04]  /*d1d0*/  STL [R1+0x818], R54 ;  /* 0x0008183601007387 */ /* 0x000fe80000100800 */
[----:B------:R0:W-:Y:S04]  /*d1e0*/  STL [R1+0x814], R55 ;  /* 0x0008143701007387 */ /* 0x0001e80000100800 */
[----:B0-----:R-:W2:Y:S04]  /*d1f0*/  LDL R55, [R1+0x1ac] ;  /* 0x0001ac0001377983 */ /* 0x001ea80000100800 */
[----:B------:R0:W-:Y:S04]  /*d200*/  STL [R1+0x810], R40 ;  /* 0x0008102801007387 */ /* 0x0001e80000100800 */
[----:B0-----:R-:W3:Y:S04]  /*d210*/  LDL R40, [R1+0x1a8] ;  /* 0x0001a80001287983 */ /* 0x001ee80000100800 */
[----:B------:R0:W-:Y:S04]  /*d220*/  STL [R1+0x80c], R41 ;  /* 0x00080c2901007387 */ /* 0x0001e80000100800 */
[----:B0-----:R-:W4:Y:S04]  /*d230*/  LDL R41, [R1+0x1a4] ;  /* 0x0001a40001297983 */ /* 0x001f280000100800 */
[----:B------:R0:W-:Y:S04]  /*d240*/  STL [R1+0x808], R42 ;  /* 0x0008082a01007387 */ /* 0x0001e80000100800 */
[----:B-----5:R-:W3:Y:S04]  /*d250*/  LDL R4, [R1+0x168] ;  /* 0x0001680001047983 */ /* 0x020ee80000100800 */
[----:B0-----:R-:W2:Y:S04]  /*d260*/  LDL R42, [R1+0x1a0] ;  /* 0x0001a000012a7983 */ /* 0x001ea80000100800 */
[----:B------:R0:W-:Y:S04]  /*d270*/  STL [R1+0x804], R43 ;  /* 0x0008042b01007387 */ /* 0x0001e80000100800 */
[----:B0-----:R-:W3:Y:S04]  /*d280*/  LDL R43, [R1+0x1dc] ;  /* 0x0001dc00012b7983 */ /* 0x001ee80000100800 */
        /* <DEDUP_REMOVED lines=13> */
[----:B------:R-:W3:Y:S04]  /*d360*/  LDL R232, [R1+0x1e4] ;  /* 0x0001e40001e87983 */ /* 0x000ee80000100800 */
[----:B------:R-:W3:Y:S04]  /*d370*/  LDL R233, [R1+0x1e8] ;  /* 0x0001e80001e97983 */ /* 0x000ee80000100800 */
[----:B0-----:R-:W3:Y:S04]  /*d380*/  LDL R34, [R1+0x1c0] ;  /* 0x0001c00001227983 */ /* 0x001ee80000100800 */
[----:B------:R-:W3:Y:S04]  /*d390*/  LDL R234, [R1+0x1ec] ;  /* 0x0001ec0001ea7983 */ /* 0x000ee80000100800 */
[----:B------:R-:W3:Y:S04]  /*d3a0*/  LDL R235, [R1+0x1f0] ;  /* 0x0001f00001eb7983 */ /* 0x000ee80000100800 */
        /* <DEDUP_REMOVED lines=23> */
[----:B------:R4:W-:Y:S04]  /*d520*/  STL [R1+0x7d8], R38 ;  /* 0x0007d82601007387 */ /* 0x0009e80000100800 */
        /* <DEDUP_REMOVED lines=12> */
[----:B------:R1:W-:Y:S01]  /*d5f0*/  STL [R1+0x7a4], R0 ;  /* 0x0007a40001007387 */ /* 0x0003e20000100800 */
[----:B----4-:R-:W-:-:S03]  /*d600*/  IMAD.MOV.U32 R38, RZ, RZ, R41 ;  /* 0x000000ffff267224 */ /* 0x010fc600078e0029 */
[----:B------:R-:W4:Y:S04]  /*d610*/  LDL R54, [R1+0x164] ;  /* 0x0001640001367983 */ /* 0x000f280000100800 */
[----:B------:R-:W4:Y:S01]  /*d620*/  LDL R41, [R1+0x198] ;  /* 0x0001980001297983 */ /* 0x000f220000100800 */
[----:B--2---:R-:W-:-:S03]  /*d630*/  IMAD.MOV.U32 R39, RZ, RZ, R42 ;  /* 0x000000ffff277224 */ /* 0x004fc600078e002a */
[----:B------:R-:W2:Y:S01]  /*d640*/  LDL R42, [R1+0x194] ;  /* 0x00019400012a7983 */ /* 0x000ea20000100800 */
[----:B---3--:R-:W-:-:S03]  /*d650*/  IMAD.MOV.U32 R24, RZ, RZ, R43 ;  /* 0x000000ffff187224 */ /* 0x008fc600078e002b */
[----:B------:R-:W3:Y:S01]  /*d660*/  LDL R43, [R1+0x190] ;  /* 0x00019000012b7983 */ /* 0x000ee20000100800 */
[----:B0-----:R-:W-:-:S03]  /*d670*/  IMAD.MOV.U32 R25, RZ, RZ, R44 ;  /* 0x000000ffff197224 */ /* 0x001fc600078e002c */
[----:B------:R-:W4:Y:S01]  /*d680*/  LDL R44, [R1+0x18c] ;  /* 0x00018c00012c7983 */ /* 0x000f220000100800 */
[----:B-1----:R-:W-:-:S03]  /*d690*/  IMAD.MOV.U32 R26, RZ, RZ, R45 ;  /* 0x000000ffff1a7224 */ /* 0x002fc600078e002d */
[----:B------:R-:W2:Y:S01]  /*d6a0*/  LDL R45, [R1+0x188] ;  /* 0x00018800012d7983 */ /* 0x000ea20000100800 */
[----:B------:R-:W-:-:S03]  /*d6b0*/  IMAD.MOV.U32 R27, RZ, RZ, R46 ;  /* 0x000000ffff1b7224 */ /* 0x000fc600078e002e */
[----:B------:R-:W3:Y:S01]  /*d6c0*/  LDL R46, [R1+0x184] ;  /* 0x00018400012e7983 */ /* 0x000ee20000100800 */
[----:B------:R-:W-:-:S03]  /*d6d0*/  IMAD.MOV.U32 R28, RZ, RZ, R47 ;  /* 0x000000ffff1c7224 */ /* 0x000fc600078e002f */
[----:B------:R-:W4:Y:S01]  /*d6e0*/  LDL R47, [R1+0x180] ;  /* 0x00018000012f7983 */ /* 0x000f220000100800 */
[----:B------:R-:W-:-:S03]  /*d6f0*/  IMAD.MOV.U32 R29, RZ, RZ, R32 ;  /* 0x000000ffff1d7224 */ /* 0x000fc600078e0020 */
[----:B------:R-:W2:Y:S01]  /*d700*/  LDL R32, [R1+0x1bc] ;  /* 0x0001bc0001207983 */ /* 0x000ea20000100800 */
[----:B------:R-:W-:-:S03]  /*d710*/  IMAD.MOV.U32 R30, RZ, RZ, R33 ;  /* 0x000000ffff1e7224 */ /* 0x000fc600078e0021 */
[----:B------:R-:W3:Y:S01]  /*d720*/  LDL R33, [R1+0x1b8] ;  /* 0x0001b80001217983 */ /* 0x000ee20000100800 */
[----:B------:R-:W-:-:S03]  /*d730*/  IMAD.MOV.U32 R31, RZ, RZ, R34 ;  /* 0x000000ffff1f7224 */ /* 0x000fc600078e0022 */
[----:B------:R-:W4:Y:S01]  /*d740*/  LDL R34, [R1+0x1b4] ;  /* 0x0001b40001227983 */ /* 0x000f220000100800 */
[----:B------:R-:W-:-:S03]  /*d750*/  IMAD.MOV.U32 R6, RZ, RZ, R35 ;  /* 0x000000ffff067224 */ /* 0x000fc600078e0023 */
[----:B------:R-:W2:Y:S01]  /*d760*/  LDL R35, [R1+0x1b0] ;  /* 0x0001b00001237983 */ /* 0x000ea20000100800 */
[----:B------:R-:W-:Y:S02]  /*d770*/  IMAD.MOV.U32 R3, RZ, RZ, R36 ;  /* 0x000000ffff037224 */ /* 0x000fe400078e0024 */
[----:B------:R-:W-:Y:S02]  /*d780*/  IMAD.MOV.U32 R36, RZ, RZ, R55 ;  /* 0x000000ffff247224 */ /* 0x000fe400078e0037 */
[----:B------:R-:W2:Y:S01]  /*d790*/  LDL R55, [R1+0x160] ;  /* 0x0001600001377983 */ /* 0x000ea20000100800 */
[----:B------:R-:W-:Y:S02]  /*d7a0*/  IMAD.MOV.U32 R2, RZ, RZ, R37 ;  /* 0x000000ffff027224 */ /* 0x000fe400078e0025 */
[----:B------:R-:W-:Y:S02]  /*d7b0*/  IMAD.MOV.U32 R37, RZ, RZ, R40 ;  /* 0x000000ffff257224 */ /* 0x000fe400078e0028 */
[----:B------:R-:W2:Y:S01]  /*d7c0*/  LDL R40, [R1+0x19c] ;  /* 0x00019c0001287983 */ /* 0x000ea20000100800 */
[----:B------:R-:W-:-:S01]  /*d7d0*/  FADD R236, RZ, R2 ;  /* 0x00000002ffec7221 */ /* 0x000fc20000000000 */
[----:B------:R-:W-:Y:S01]  /*d7e0*/  FADD R0, RZ, R6 ;  /* 0x00000006ff007221 */ /* 0x000fe20000000000 */
[----:B------:R-:W-:-:S01]  /*d7f0*/  FADD R2, RZ, R31 ;  /* 0x0000001fff027221 */ /* 0x000fc20000000000 */
[----:B------:R-:W-:Y:S01]  /*d800*/  FADD R237, RZ, R3 ;  /* 0x00000003ffed7221 */ /* 0x000fe20000000000 */
[----:B------:R-:W-:-:S02]  /*d810*/  FADD R3, RZ, R30 ;  /* 0x0000001eff037221 */ /* 0x000fc40000000000 */
[----:B------:R0:W-:Y:S04]  /*d820*/  STL [R1+0x240], R0 ;  /* 0x0002400001007387 */ /* 0x0001e80000100800 */
[----:B------:R1:W-:Y:S01]  /*d830*/  STL [R1+0x244], R2 ;  /* 0x0002440201007387 */ /* 0x0003e20000100800 */
[----:B0-----:R-:W-:-:S03]  /*d840*/  FADD R0, RZ, R29 ;  /* 0x0000001dff007221 */ /* 0x001fc60000000000 */
[----:B------:R0:W-:Y:S01]  /*d850*/  STL [R1+0x248], R3 ;  /* 0x0002480301007387 */ /* 0x0001e20000100800 */
[----:B-1----:R-:W-:-:S03]  /*d860*/  FADD R2, RZ, R28 ;  /* 0x0000001cff027221 */ /* 0x002fc60000000000 */
[----:B------:R1:W-:Y:S04]  /*d870*/  STL [R1+0x24c], R0 ;  /* 0x00024c0001007387 */ /* 0x0003e80000100800 */
[----:B------:R1:W-:Y:S01]  /*d880*/  STL [R1+0x250], R2 ;  /* 0x0002500201007387 */ /* 0x0003e20000100800 */
[----:B0-----:R-:W-:-:S01]  /*d890*/  FADD R3, RZ, R27 ;  /* 0x0000001bff037221 */ /* 0x001fc20000000000 */
[----:B-1----:R-:W-:-:S04]  /*d8a0*/  FADD R0, RZ, R26 ;  /* 0x0000001aff007221 */ /* 0x002fc80000000000 */
[----:B------:R0:W-:Y:S01]  /*d8b0*/  STL [R1+0x254], R3 ;  /* 0x0002540301007387 */ /* 0x0001e20000100800 */
[----:B------:R-:W-:-:S03]  /*d8c0*/  FADD R2, RZ, R25 ;  /* 0x00000019ff027221 */ /* 0x000fc60000000000 */
[----:B------:R1:W-:Y:S04]  /*d8d0*/  STL [R1+0x258], R0 ;  /* 0x0002580001007387 */ /* 0x0003e80000100800 */
[----:B------:R1:W-:Y:S01]  /*d8e0*/  STL [R1+0x25c], R2 ;  /* 0x00025c0201007387 */ /* 0x0003e20000100800 */
[----:B0-----:R-:W-:-:S01]  /*d8f0*/  FADD R3, RZ, R24 ;  /* 0x00000018ff037221 */ /* 0x001fc20000000000 */
[----:B-1----:R-:W-:-:S04]  /*d900*/  FADD R0, RZ, R39 ;  /* 0x00000027ff007221 */ /* 0x002fc80000000000 */
[----:B------:R0:W-:Y:S01]  /*d910*/  STL [R1+0x260], R3 ;  /* 0x0002600301007387 */ /* 0x0001e20000100800 */
[----:B------:R-:W-:-:S03]  /*d920*/  FADD R2, RZ, R38 ;  /* 0x00000026ff027221 */ /* 0x000fc60000000000 */
[----:B------:R1:W-:Y:S04]  /*d930*/  STL [R1+0x264], R0 ;  /* 0x0002640001007387 */ /* 0x0003e80000100800 */
[----:B------:R-:W-:Y:S01]  /*d940*/  STL [R1+0x268], R2 ;  /* 0x0002680201007387 */ /* 0x000fe20000100800 */
[----:B0-----:R-:W-:-:S01]  /*d950*/  FADD R3, RZ, R37 ;  /* 0x00000025ff037221 */ /* 0x001fc20000000000 */
[----:B-1----:R-:W-:-:S04]  /*d960*/  FADD R0, RZ, R36 ;  /* 0x00000024ff007221 */ /* 0x002fc80000000000 */
[----:B------:R-:W-:Y:S04]  /*d970*/  STL [R1+0x26c], R3 ;  /* 0x00026c0301007387 */ /* 0x000fe80000100800 */
[----:B------:R3:W-:Y:S02]  /*d980*/  STL [R1+0x270], R0 ;  /* 0x0002700001007387 */ /* 0x0007e40000100800 */
[----:B---3--:R-:W-:-:S01]  /*d990*/  FADD R0, RZ, R33 ;  /* 0x00000021ff007221 */ /* 0x008fc20000000000 */
[----:B----4-:R-:W-:Y:S01]  /*d9a0*/  FADD R3, RZ, R34 ;  /* 0x00000022ff037221 */ /* 0x010fe20000000000 */
[----:B--2---:R-:W-:-:S05]  /*d9b0*/  FADD R2, RZ, R35 ;  /* 0x00000023ff027221 */ /* 0x004fca0000000000 */
[----:B------:R0:W-:Y:S04]  /*d9c0*/  STL [R1+0x274], R2 ;  /* 0x0002740201007387 */ /* 0x0001e80000100800 */
[----:B------:R1:W-:Y:S01]  /*d9d0*/  STL [R1+0x278], R3 ;  /* 0x0002780301007387 */ /* 0x0003e20000100800 */
[----:B0-----:R-:W-:-:S03]  /*d9e0*/  FADD R2, RZ, R32 ;  /* 0x00000020ff027221 */ /* 0x001fc60000000000 */
[----:B------:R0:W-:Y:S01]  /*d9f0*/  STL [R1+0x27c], R0 ;  /* 0x00027c0001007387 */ /* 0x0001e20000100800 */
[----:B-1----:R-:W-:-:S03]  /*da00*/  FADD R3, RZ, R47 ;  /* 0x0000002fff037221 */ /* 0x002fc60000000000 */
        /* <DEDUP_REMOVED lines=9> */
[----:B--2---:R-:W-:-:S03]  /*daa0*/  FADD R2, RZ, R42 ;  /* 0x0000002aff027221 */ /* 0x004fc60000000000 */
[----:B------:R1:W-:Y:S04]  /*dab0*/  STL [R1+0x294], R0 ;  /* 0x0002940001007387 */ /* 0x0003e80000100800 */
[----:B------:R2:W-:Y:S01]  /*dac0*/  STL [R1+0x298], R2 ;  /* 0x0002980201007387 */ /* 0x0005e20000100800 */
[----:B0-----:R-:W-:-:S01]  /*dad0*/  FADD R3, RZ, R41 ;  /* 0x00000029ff037221 */ /* 0x001fc20000000000 */
[----:B-1----:R-:W-:-:S04]  /*dae0*/  FADD R0, RZ, R40 ;  /* 0x00000028ff007221 */ /* 0x002fc80000000000 */
[----:B------:R0:W-:Y:S01]  /*daf0*/  STL [R1+0x29c], R3 ;  /* 0x00029c0301007387 */ /* 0x0001e20000100800 */
[----:B--2---:R-:W-:-:S03]  /*db00*/  FADD R2, RZ, R55 ;  /* 0x00000037ff027221 */ /* 0x004fc60000000000 */
[----:B------:R-:W-:Y:S04]  /*db10*/  STL [R1+0x2a0], R0 ;  /* 0x0002a00001007387 */ /* 0x000fe80000100800 */
[----:B------:R1:W-:Y:S01]  /*db20*/  STL [R1+0x2a4], R2 ;  /* 0x0002a40201007387 */ /* 0x0003e20000100800 */
[----:B0-----:R-:W-:-:S03]  /*db30*/  FADD R3, RZ, R54 ;  /* 0x00000036ff037221 */ /* 0x001fc60000000000 */
[----:B-1----:R-:W2:Y:S04]  /*db40*/  LDL R2, [R1+0x16c] ;  /* 0x00016c0001027983 */ /* 0x002ea80000100800 */
[----:B------:R0:W-:Y:S04]  /*db50*/  STL [R1+0x2a8], R3 ;  /* 0x0002a80301007387 */ /* 0x0001e80000100800 */
[----:B------:R-:W3:Y:S04]  /*db60*/  LDL R6, [R1+0x174] ;  /* 0x0001740001067983 */ /* 0x000ee80000100800 */
[----:B------:R-:W4:Y:S04]  /*db70*/  LDL R31, [R1+0x178] ;  /* 0x00017800011f7983 */ /* 0x000f280000100800 */
[----:B0-----:R-:W3:Y:S04]  /*db80*/  LDL R3, [R1+0x170] ;  /* 0x0001700001037983 */ /* 0x001ee80000100800 */
[----:B------:R-:W4:Y:S04]  /*db90*/  LDL R30, [R1+0x17c] ;  /* 0x00017c00011e7983 */ /* 0x000f280000100800 */
        /* <DEDUP_REMOVED lines=22> */
[----:B------:R-:W4:Y:S01]  /*dd00*/  LDL R55, [R1+0x118] ;  /* 0x0001180001377983 */ /* 0x000f220000100800 */
[----:B------:R-:W-:-:S03]  /*dd10*/  IMAD.MOV.U32 R0, RZ, RZ, R4 ;  /* 0x000000ffff007224 */ /* 0x000fc600078e0004 */
[----:B------:R-:W4:Y:S04]  /*dd20*/  LDL R54, [R1+0x11c] ;  /* 0x00011c0001367983 */ /* 0x000f280000100800 */
[----:B------:R-:W4:Y:S01]  /*dd30*/  LDL R4, [R1+0xe0] ;  /* 0x0000e00001047983 */ /* 0x000f220000100800 */
[----:B------:R-:W-:-:S05]  /*dd40*/  FADD R0, RZ, R0 ;  /* 0x00000000ff007221 */ /* 0x000fca0000000000 */
[----:B------:R2:W-:Y:S02]  /*dd50*/  STL [R1+0x2ac], R0 ;  /* 0x0002ac0001007387 */ /* 0x0005e40000100800 */
[----:B--2---:R-:W-:-:S05]  /*dd60*/  FADD R0, RZ, R2 ;  /* 0x00000002ff007221 */ /* 0x004fca0000000000 */
[----:B------:R4:W-:Y:S01]  /*dd70*/  STL [R1+0x2b0], R0 ;  /* 0x0002b00001007387 */ /* 0x0009e20000100800 */
[----:B---3--:R-:W-:-:S01]  /*dd80*/  FADD R2, RZ, R3 ;  /* 0x00000003ff027221 */ /* 0x008fc20000000000 */
[----:B------:R-:W-:Y:S01]  /*dd90*/  FADD R3, RZ, R6 ;  /* 0x00000006ff037221 */ /* 0x000fe20000000000 */
[----:B----4-:R-:W-:-:S03]  /*dda0*/  FADD R0, RZ, R31 ;  /* 0x0000001fff007221 */ /* 0x010fc60000000000 */
[----:B------:R0:W-:Y:S04]  /*ddb0*/  STL [R1+0x2b4], R2 ;  /* 0x0002b40201007387 */ /* 0x0001e80000100800 */
        /* <DEDUP_REMOVED lines=51> */
[----:B-1----:R-:W-:Y:S02]  /*e0f0*/  FADD R3, RZ, R4 ;  /* 0x00000004ff037221 */ /* 0x002fe40000000000 */
[----:B--2---:R-:W2:Y:S04]  /*e100*/  LDL R0, [R1+0xe4] ;  /* 0x0000e40001007983 */ /* 0x004ea80000100800 */
[----:B------:R0:W-:Y:S04]  /*e110*/  STL [R1+0x320], R2 ;  /* 0x0003200201007387 */ /* 0x0001e80000100800 */
[----:B0-----:R-:W3:Y:S04]  /*e120*/  LDL R2, [R1+0xe8] ;  /* 0x0000e80001027983 */ /* 0x001ee80000100800 */
[----:B------:R0:W-:Y:S04]  /*e130*/  STL [R1+0x324], R3 ;  /* 0x0003240301007387 */ /* 0x0001e80000100800 */
[----:B------:R-:W4:Y:S04]  /*e140*/  LDL R6, [R1+0xf0] ;  /* 0x0000f00001067983 */ /* 0x000f280000100800 */
[----:B------:R-:W4:Y:S04]  /*e150*/  LDL R31, [R1+0xf4] ;  /* 0x0000f400011f7983 */ /* 0x000f280000100800 */
[----:B0-----:R-:W4:Y:S04]  /*e160*/  LDL R3, [R1+0xec] ;  /* 0x0000ec0001037983 */ /* 0x001f280000100800 */
        /* <DEDUP_REMOVED lines=26> */
[----:B--2---:R-:W-:-:S05]  /*e310*/  FADD R0, RZ, R0 ;  /* 0x00000000ff007221 */ /* 0x004fca0000000000 */
[----:B------:R3:W-:Y:S02]  /*e320*/  STL [R1+0x328], R0 ;  /* 0x0003280001007387 */ /* 0x0007e40000100800 */
[----:B---3--:R-:W-:-:S05]  /*e330*/  FADD R0, RZ, R2 ;  /* 0x00000002ff007221 */ /* 0x008fca0000000000 */
[----:B------:R0:W-:Y:S01]  /*e340*/  STL [R1+0x32c], R0 ;  /* 0x00032c0001007387 */ /* 0x0001e20000100800 */
[----:B----4-:R-:W-:-:S01]  /*e350*/  FADD R2, RZ, R3 ;  /* 0x00000003ff027221 */ /* 0x010fc20000000000 */
[----:B0-----:R-:W-:Y:S01]  /*e360*/  FADD R0, RZ, R6 ;  /* 0x00000006ff007221 */ /* 0x001fe20000000000 */
[----:B------:R-:W-:-:S03]  /*e370*/  FADD R3, RZ, R31 ;  /* 0x0000001fff037221 */ /* 0x000fc60000000000 */
        /* <DEDUP_REMOVED lines=53> */
[----:B------:R-:W2:Y:S04]  /*e6d0*/  LDL R54, [R1+0x60] ;  /* 0x0000600001367983 */ /* 0x000ea80000100800 */
[----:B------:R1:W-:Y:S04]  /*e6e0*/  STL [R1+0x39c], R2 ;  /* 0x00039c0201007387 */ /* 0x0003e80000100800 */
[----:B------:R-:W3:Y:S04]  /*e6f0*/  LDL R55, [R1+0x64] ;  /* 0x0000640001377983 */ /* 0x000ee80000100800 */
[----:B------:R4:W-:Y:S04]  /*e700*/  STL [R1+0x3a0], R0 ;  /* 0x0003a00001007387 */ /* 0x0009e80000100800 */
        /* <DEDUP_REMOVED lines=22> */
[----:B------:R-:W3:Y:S04]  /*e870*/  LDL R30, [R1] ;  /* 0x00000000011e7983 */ /* 0x000ee80000100800 */
[----:B------:R-:W3:Y:S04]  /*e880*/  LDL R31, [R1+0x4] ;  /* 0x00000400011f7983 */ /* 0x000ee80000100800 */
[----:B------:R-:W3:Y:S04]  /*e890*/  LDL R6, [R1+0x8] ;  /* 0x0000080001067983 */ /* 0x000ee80000100800 */
[----:B0-----:R-:W3:Y:S04]  /*e8a0*/  LDL R3, [R1+0xc] ;  /* 0x00000c0001037983 */ /* 0x001ee80000100800 */
[----:B-1----:R-:W3:Y:S04]  /*e8b0*/  LDL R2, [R1+0x10] ;  /* 0x0000100001027983 */ /* 0x002ee80000100800 */
[----:B----4-:R-:W4:Y:S04]  /*e8c0*/  LDL R0, [R1+0x14] ;  /* 0x0000140001007983 */ /* 0x010f280000100800 */
[----:B------:R-:W4:Y:S01]  /*e8d0*/  LDL R4, [R1+0x18] ;  /* 0x0000180001047983 */ /* 0x000f220000100800 */
[----:B------:R-:W-:-:S01]  /*e8e0*/  FADD R5, RZ, R5 ;  /* 0x00000005ff057221 */ /* 0x000fc20000000000 */
[----:B--2---:R-:W-:-:S05]  /*e8f0*/  FADD R54, RZ, R54 ;  /* 0x00000036ff367221 */ /* 0x004fca0000000000 */
[----:B------:R0:W-:Y:S01]  /*e900*/  STL [R1+0x3a4], R54 ;  /* 0x0003a43601007387 */ /* 0x0001e20000100800 */
[----:B---3--:R-:W-:-:S03]  /*e910*/  FADD R55, RZ, R55 ;  /* 0x00000037ff377221 */ /* 0x008fc60000000000 */
[----:B0-----:R-:W2:Y:S01]  /*e920*/  LDL.LU R54, [R1+0x818] ;  /* 0x0008180001367983 */ /* 0x001ea20000300800 */
[----:B------:R-:W-:-:S03]  /*e930*/  FADD R40, RZ, R40 ;  /* 0x00000028ff287221 */ /* 0x000fc60000000000 */
[----:B------:R0:W-:Y:S01]  /*e940*/  STL [R1+0x3a8], R55 ;  /* 0x0003a83701007387 */ /* 0x0001e20000100800 */
[----:B------:R-:W-:-:S01]  /*e950*/  FADD R41, RZ, R41 ;  /* 0x00000029ff297221 */ /* 0x000fc20000000000 */
[----:B------:R-:W-:Y:S02]  /*e960*/  FADD R42, RZ, R42 ;  /* 0x0000002aff2a7221 */ /* 0x000fe40000000000 */
[----:B0-----:R-:W3:Y:S01]  /*e970*/  LDL.LU R55, [R1+0x814] ;  /* 0x0008140001377983 */ /* 0x001ee20000300800 */
[----:B------:R-:W-:-:S03]  /*e980*/  FADD R43, RZ, R43 ;  /* 0x0000002bff2b7221 */ /* 0x000fc60000000000 */
[----:B------:R0:W-:Y:S01]  /*e990*/  STL [R1+0x3ac], R40 ;  /* 0x0003ac2801007387 */ /* 0x0001e20000100800 */
[----:B------:R-:W-:-:S01]  /*e9a0*/  FADD R44, RZ, R44 ;  /* 0x0000002cff2c7221 */ /* 0x000fc20000000000 */
[----:B------:R-:W-:Y:S02]  /*e9b0*/  FADD R45, RZ, R45 ;  /* 0x0000002dff2d7221 */ /* 0x000fe40000000000 */
[----:B0-----:R-:W3:Y:S04]  /*e9c0*/  LDL.LU R40, [R1+0x810] ;  /* 0x0008100001287983 */ /* 0x001ee80000300800 */
[----:B------:R0:W-:Y:S01]  /*e9d0*/  STL [R1+0x3b0], R41 ;  /* 0x0003b02901007387 */ /* 0x0001e20000100800 */
[----:B------:R-:W-:-:S01]  /*e9e0*/  FADD R46, RZ, R46 ;  /* 0x0000002eff2e7221 */ /* 0x000fc20000000000 */
[----:B------:R-:W-:-:S02]  /*e9f0*/  FADD R47, RZ, R47 ;  /* 0x0000002fff2f7221 */ /* 0x000fc40000000000 */
[----:B0-----:R-:W3:Y:S04]  /*ea00*/  LDL.LU R41, [R1+0x80c] ;  /* 0x00080c0001297983 */ /* 0x001ee80000300800 */
[----:B------:R0:W-:Y:S01]  /*ea10*/  STL [R1+0x3b4], R42 ;  /* 0x0003b42a01007387 */ /* 0x0001e20000100800 */
[----:B------:R-:W-:-:S01]  /*ea20*/  FADD R32, RZ, R32 ;  /* 0x00000020ff207221 */ /* 0x000fc20000000000 */
[----:B------:R-:W-:Y:S02]  /*ea30*/  FADD R33, RZ, R33 ;  /* 0x00000021ff217221 */ /* 0x000fe40000000000 */
[----:B0-----:R-:W3:Y:S04]  /*ea40*/  LDL.LU R42, [R1+0x808] ;  /* 0x00080800012a7983 */ /* 0x001ee80000300800 */
[----:B------:R0:W-:Y:S01]  /*ea50*/  STL [R1+0x3b8], R43 ;  /* 0x0003b82b01007387 */ /* 0x0001e20000100800 */
[----:B------:R-:W-:-:S03]  /*ea60*/  FADD R34, RZ, R34 ;  /* 0x00000022ff227221 */ /* 0x000fc60000000000 */
        /* <DEDUP_REMOVED lines=50> */
[----:B----4-:R-:W-:-:S03]  /*ed90*/  FADD R0, RZ, R0 ;  /* 0x00000000ff007221 */ /* 0x010fc60000000000 */
[----:B0-----:R-:W4:Y:S04]  /*eda0*/  LDL.LU R28, [R1+0x7c0] ;  /* 0x0007c000011c7983 */ /* 0x001f280000300800 */
[----:B------:R0:W-:Y:S01]  /*edb0*/  STL [R1+0x400], R29 ;  /* 0x0004001d01007387 */ /* 0x0001e20000100800 */
[----:B------:R-:W-:-:S03]  /*edc0*/  FADD R4, RZ, R4 ;  /* 0x00000004ff047221 */ /* 0x000fc60000000000 */
[----:B0-----:R-:W4:Y:S04]  /*edd0*/  LDL.LU R29, [R1+0x7bc] ;  /* 0x0007bc00011d7983 */ /* 0x001f280000300800 */
[----:B------:R0:W-:Y:S04]  /*ede0*/  STL [R1+0x404], R30 ;  /* 0x0004041e01007387 */ /* 0x0001e80000100800 */
[----:B0-----:R-:W4:Y:S04]  /*edf0*/  LDL.LU R30, [R1+0x7b8] ;  /* 0x0007b800011e7983 */ /* 0x001f280000300800 */
[----:B------:R0:W-:Y:S04]  /*ee00*/  STL [R1+0x408], R31 ;  /* 0x0004081f01007387 */ /* 0x0001e80000100800 */
[----:B0-----:R-:W4:Y:S04]  /*ee10*/  LDL.LU R31, [R1+0x7b4] ;  /* 0x0007b400011f7983 */ /* 0x001f280000300800 */
[----:B------:R0:W-:Y:S04]  /*ee20*/  STL [R1+0x40c], R6 ;  /* 0x00040c0601007387 */ /* 0x0001e80000100800 */
[----:B0-----:R0:W5:Y:S04]  /*ee30*/  LDL.LU R6, [R1+0x7b0] ;  /* 0x0007b00001067983 */ /* 0x0011680000300800 */
[----:B------:R1:W-:Y:S04]  /*ee40*/  STL [R1+0x410], R3 ;  /* 0x0004100301007387 */ /* 0x0003e80000100800 */
[----:B-1----:R0:W5:Y:S04]  /*ee50*/  LDL.LU R3, [R1+0x7ac] ;  /* 0x0007ac0001037983 */ /* 0x0021680000300800 */
[----:B------:R1:W-:Y:S04]  /*ee60*/  STL [R1+0x414], R2 ;  /* 0x0004140201007387 */ /* 0x0003e80000100800 */
[----:B-1----:R0:W5:Y:S04]  /*ee70*/  LDL.LU R2, [R1+0x7a8] ;  /* 0x0007a80001027983 */ /* 0x0021680000300800 */
[----:B------:R1:W-:Y:S04]  /*ee80*/  STL [R1+0x418], R0 ;  /* 0x0004180001007387 */ /* 0x0003e80000100800 */
[----:B-1----:R0:W5:Y:S04]  /*ee90*/  LDL.LU R0, [R1+0x7a4] ;  /* 0x0007a40001007983 */ /* 0x0021680000300800 */
[----:B------:R1:W-:Y:S04]  /*eea0*/  STL [R1+0x41c], R4 ;  /* 0x00041c0401007387 */ /* 0x0003e80000100800 */
[----:B------:R2:W-:Y:S01]  /*eeb0*/  STL [R1+0x420], R5 ;  /* 0x0004200501007387 */ /* 0x0005e20000100800 */
[----:B-1----:R-:W-:-:S01]  /*eec0*/  FADD R4, RZ, R224 ;  /* 0x000000e0ff047221 */ /* 0x002fc20000000000 */
[----:B--2---:R-:W-:-:S04]  /*eed0*/  FADD R5, RZ, R225 ;  /* 0x000000e1ff057221 */ /* 0x004fc80000000000 */
        /* <DEDUP_REMOVED lines=363> */
[----:B---3--:R-:W-:-:S04]  /*10590*/  FADD R5, RZ, R55 ;  /* 0x00000037ff057221 */ /* 0x008fc80000000000 */
        /* <DEDUP_REMOVED lines=42> */
[----:B----4-:R-:W-:-:S01]  /*10840*/  FADD R4, RZ, R28 ;  /* 0x0000001cff047221 */ /* 0x010fc20000000000 */
[----:B-1----:R-:W-:-:S04]  /*10850*/  FADD R5, RZ, R29 ;  /* 0x0000001dff057221 */ /* 0x002fc80000000000 */
[----:B------:R1:W-:Y:S04]  /*10860*/  STL [R1+0x754], R4 ;  /* 0x0007540401007387 */ /* 0x0003e80000100800 */
[----:B------:R2:W-:Y:S01]  /*10870*/  STL [R1+0x758], R5 ;  /* 0x0007580501007387 */ /* 0x0005e20000100800 */
[----:B-1----:R-:W-:-:S01]  /*10880*/  FADD R4, RZ, R30 ;  /* 0x0000001eff047221 */ /* 0x002fc20000000000 */
[----:B--2---:R-:W-:-:S04]  /*10890*/  FADD R5, RZ, R31 ;  /* 0x0000001fff057221 */ /* 0x004fc80000000000 */
[----:B------:R1:W-:Y:S04]  /*108a0*/  STL [R1+0x75c], R4 ;  /* 0x00075c0401007387 */ /* 0x0003e80000100800 */
[----:B------:R0:W-:Y:S01]  /*108b0*/  STL [R1+0x760], R5 ;  /* 0x0007600501007387 */ /* 0x0001e20000100800 */
[----:B------:R-:W-:Y:S01]  /*108c0*/  UMOV UR8, URZ ;  /* 0x0000003f00087c82 */ /* 0x000fe20008000000 */
[----:B------:R-:W-:Y:S01]  /*108d0*/  FADD R7, RZ, R7 ;  /* 0x00000007ff077221 */ /* 0x000fe20000000000 */
[----:B------:R-:W-:-:S01]  /*108e0*/  FADD R8, RZ, R8 ;  /* 0x00000008ff087221 */ /* 0x000fc20000000000 */
        /* <DEDUP_REMOVED lines=19> */
[----:B01----:R-:W-:-:S07]  /*10a20*/  IMAD.U32 R4, RZ, RZ, UR8 ;  /* 0x00000008ff047e24 */ /* 0x003fce000f8e00ff */
.L_x_22:
[----:B------:R-:W2:Y:S01]  /*10a30*/  LDL R5, [R1+0x794] ;  /* 0x0007940001057983 */ /* 0x000ea20000100800 */
[----:B-----5:R-:W-:-:S13]  /*10a40*/  R2UR UR9, R6 ;  /* 0x00000000060972ca */ /* 0x020fda00000e0000 */
[----:B------:R-:W-:-:S04]  /*10a50*/  UIADD3 UR60, UR9, 0x1, URZ ;  /* 0x00000001093c7890 */ /* 0x000fc8000fffe03f */
[----:B------:R-:W-:-:S04]  /*10a60*/  UISETP.NE.AND UP0, UPT, UR60, 0x2, UPT ;  /* 0x000000023c00788c */ /* 0x000fc8000bf05270 */
[----:B------:R-:W-:Y:S02]  /*10a70*/  USEL UR61, URZ, 0x1, UP0 ;  /* 0x000000013f3d7887 */ /* 0x000fe40008000000 */
[----:B------:R-:W-:Y:S01]  /*10a80*/  USEL UR60, UR60, URZ, UP0 ;  /* 0x0000003f3c3c7287 */ /* 0x000fe20008000000 */
[----:B--2---:R-:W-:-:S13]  /*10a90*/  R2UR UR8, R5 ;  /* 0x00000000050872ca */ /* 0x004fda00000e0000 */
[----:B------:R-:W-:-:S03]  /*10aa0*/  ULOP3.LUT UR61, UR8, UR61, URZ, 0x3c, !UPT ;  /* 0x0000003d083d7292 */ /* 0x000fc6000f8e3c3f */
[----:B------:R-:W-:-:S09]  /*10ab0*/  UMOV UR8, 0x1 ;  /* 0x0000000100087882 */ /* 0x000fd20000000000 */
.L_x_17:
[----:B------:R-:W2:Y:S02]  /*10ac0*/  LDL R5, [R1+0x798] ;  /* 0x0007980001057983 */ /* 0x000ea40000100800 */
[----:B--2---:R-:W-:-:S13]  /*10ad0*/  R2UR UR10, R5 ;  /* 0x00000000050a72ca */ /* 0x004fda00000e0000 */
[----:B------:R-:W-:-:S04]  /*10ae0*/  UISETP.LT.AND UP0, UPT, UR10, 0x1, UPT ;  /* 0x000000010a00788c */ /* 0x000fc8000bf01270 */
[----:B------:R-:W-:-:S04]  /*10af0*/  USEL UR9, UR10, 0x1, UP0 ;  /* 0x000000010a097887 */ /* 0x000fc80008000000 */
[----:B------:R-:W-:-:S04]  /*10b00*/  UIADD3 UR9, UR10, -UR9, URZ ;  /* 0x800000090a097290 */ /* 0x000fc8000fffe03f */
[----:B------:R-:W-:-:S06]  /*10b10*/  UISETP.GE.AND UP0, UPT, UR9, 0x1, UPT ;  /* 0x000000010900788c */ /* 0x000fcc000bf06270 */
[----:B------:R-:W-:-:S13]  /*10b20*/  PLOP3.LUT P0, PT, PT, PT, UP0, 0x80, 0x0 ;  /* 0x000000000000781c */ /* 0x000fda0003f0f008 */
[----:B------:R-:W-:Y:S05]  /*10b30*/  @!P0 BRA `(.L_x_23) ;  /* 0x000000e400e08947 */ /* 0x000fea0003800000 */
[----:B------:R-:W2:Y:S01]  /*10b40*/  LDL R5, [R1+0x790] ;  /* 0x0007900001057983 */ /* 0x000ea20000100800 */
[----:B------:R-:W-:-:S05]  /*10b50*/  IMAD.U32 R3, RZ, RZ, UR9 ;  /* 0x00000009ff037e24 */ /* 0x000fca000f8e00ff */
[----:B------:R0:W-:Y:S01]  /*10b60*/  STL [R1+0x764], R3 ;  /* 0x0007640301007387 */ /* 0x0001e20000100800 */
[----:B--2---:R-:W-:-:S13]  /*10b70*/  R2UR UR9, R5 ;  /* 0x00000000050972ca */ /* 0x004fda00000e0000 */
[----:B0-----:R-:W-:-:S07]  /*10b80*/  IMAD.U32 R5, RZ, RZ, UR9 ;  /* 0x00000009ff057e24 */ /* 0x001fce000f8e00ff */
.L_x_31:
[----:B------:R-:W2:Y:S02]  /*10b90*/  LDL R3, [R1+0x77c] ;  /* 0x00077c0001037983 */ /* 0x000ea40000100800 */
[----:B--2---:R-:W-:-:S13]  /*10ba0*/  R2UR UR9, R3 ;  /* 0x00000000030972ca */ /* 0x004fda00000e0000 */
[----:B------:R-:W-:-:S06]  /*10bb0*/  UISETP.NE.AND UP0, UPT, UR9, 0x3, UPT ;  /* 0x000000030900788c */ /* 0x000fcc000bf05270 */
[----:B------:R-:W-:-:S13]  /*10bc0*/  PLOP3.LUT P1, PT, PT, PT, UP0, 0x80, 0x0 ;  /* 0x000000000000781c */ /* 0x000fda0003f2f008 */
[----:B-----5:R-:W-:Y:S05]  /*10bd0*/  @!P1 BRA `(.L_x_24) ;  /* 0x0000000000049947 */ /* 0x020fea0003800000 */
[----:B------:R-:W-:Y:S01]  /*10be0*/  BPT.TRAP 0x1 ;  /* 0x000000040000795c */ /* 0x000fe20000300000 */
.L_x_24:
[----:B------:R-:W0:Y:S01]  /*10bf0*/  S2UR UR10, SR_CgaCtaId ;  /* 0x00000000000a79c3 */ /* 0x000e220000008800 */
[----:B------:R-:W-:Y:S01]  /*10c00*/  UMOV UR9, 0x400 ;  /* 0x0000040000097882 */ /* 0x000fe20000000000 */
[----:B------:R-:W-:-:S05]  /*10c10*/  IMAD.U32 R6, RZ, RZ, UR61 ;  /* 0x0000003dff067e24 */ /* 0x000fca000f8e00ff */
[----:B------:R-:W-:Y:S01]  /*10c20*/  SHF.L.U32 R6, R6, 0x1f, RZ ;  /* 0x0000001f06067819 */ /* 0x000fe200000006ff */
[----:B0-----:R-:W-:-:S04]  /*10c30*/  ULEA UR11, UR10, UR9, 0x18 ;  /* 0x000000090a0b7291 */ /* 0x001fc8000f8ec03f */
[----:B------:R-:W-:Y:S02]  /*10c40*/  ULEA UR9, UR60, UR11, 0x3 ;  /* 0x0000000b3c097291 */ /* 0x000fe4000f8e183f */
[----:B------:R-:W-:-:S07]  /*10c50*/  IMAD.U32 R3, RZ, RZ, UR11 ;  /* 0x0000000bff037e24 */ /* 0x000fce000f8e00ff */
[----:B------:R0:W1:Y:S01]  /*10c60*/  SYNCS.PHASECHK.TRANS64.TRYWAIT P0, [UR9], R6 ;  /* 0x00000006ff0075a7 */ /* 0x0000620008000149 */
[----:B------:R-:W-:Y:S05]  /*10c70*/  @!P1 BRA `(.L_x_25) ;  /* 0x0000000000049947 */ /* 0x000fea0003800000 */
[----:B------:R-:W-:Y:S01]  /*10c80*/  BPT.TRAP 0x1 ;  /* 0x000000040000795c */ /* 0x000fe20000300000 */
.L_x_25:
[----:B-1----:R-:W-:Y:S05]  /*10c90*/  @P0 BRA `(.L_x_26) ;  /* 0x0000000000080947 */ /* 0x002fea0003800000 */
[----:B------:R-:W1:Y:S02]  /*10ca0*/  SYNCS.PHASECHK.TRANS64.TRYWAIT P0, [UR9], R6 ;  /* 0x00000006ff0075a7 */ /* 0x000e640008000149 */
[----:B-1----:R-:W-:Y:S05]  /*10cb0*/  @!P0 BRA `(.L_x_27) ;  /* 0x00000404006c8947 */ /* 0x002fea0003800000 */
.L_x_26:
[----:B0-----:R-:W2:Y:S01]  /*10cc0*/  LDL R6, [R1+0x768] ;  /* 0x0007680001067983 */ /* 0x001ea20000100800 */
[----:B------:R-:W-:-:S03]  /*10cd0*/  R2UR UR9, R3 ;  /* 0x00000000030972ca */ /* 0x000fc600000e0000 */
        /* <DEDUP_REMOVED lines=20> */
[----:B------:R-:W-:Y:S04]  /*10e20*/  STL [R1+0x948], R4 ;  /* 0x0009480401007387 */ /* 0x000fe80000100800 */
        /* <DEDUP_REMOVED lines=15> */
[----:B------:R4:W-:Y:S04]  /*10f20*/  STL [R1+0x848], R12 ;  /* 0x0008480c01007387 */ /* 0x0009e80000100800 */
[----:B------:R-:W-:Y:S04]  /*10f30*/  STL [R1+0x844], R11 ;  /* 0x0008440b01007387 */ /* 0x000fe80000100800 */
[----:B------:R-:W-:Y:S04]  /*10f40*/  STL [R1+0x840], R10 ;  /* 0x0008400a01007387 */ /* 0x000fe80000100800 */
[----:B------:R-:W-:Y:S04]  /*10f50*/  STL [R1+0x83c], R9 ;  /* 0x00083c0901007387 */ /* 0x000fe80000100800 */
[----:B------:R-:W-:Y:S04]  /*10f60*/  STL [R1+0x838], R8 ;  /* 0x0008380801007387 */ /* 0x000fe80000100800 */
[----:B------:R-:W-:Y:S04]  /*10f70*/  STL [R1+0x834], R7 ;  /* 0x0008340701007387 */ /* 0x000fe80000100800 */
[----:B------:R-:W-:Y:S04]  /*10f80*/  STL [R1+0x830], R5 ;  /* 0x0008300501007387 */ /* 0x000fe80000100800 */
[----:B------:R-:W-:Y:S04]  /*10f90*/  STL [R1+0x82c], R2 ;  /* 0x00082c0201007387 */ /* 0x000fe80000100800 */
[----:B-----5:R-:W-:Y:S04]  /*10fa0*/  STL [R1+0x828], R0 ;  /* 0x0008280001007387 */ /* 0x020fe80000100800 */
[----:B------:R-:W-:Y:S04]  /*10fb0*/  STL [R1+0x888], R3 ;  /* 0x0008880301007387 */ /* 0x000fe80000100800 */
[----:B0-----:R-:W2:Y:S04]  /*10fc0*/  LDL.LU.64 R88, [R1+0x220] ;  /* 0x0002200001587983 */ /* 0x001ea80000300a00 */
[----:B------:R-:W2:Y:S04]  /*10fd0*/  LDL.LU.64 R90, [R1+0x228] ;  /* 0x00022800015a7983 */ /* 0x000ea80000300a00 */
[----:B------:R-:W2:Y:S04]  /*10fe0*/  LDL.LU.64 R92, [R1+0x230] ;  /* 0x00023000015c7983 */ /* 0x000ea80000300a00 */
[----:B------:R-:W2:Y:S04]  /*10ff0*/  LDL.LU.64 R94, [R1+0x238] ;  /* 0x00023800015e7983 */ /* 0x000ea80000300a00 */
[----:B-1----:R-:W2:Y:S04]  /*11000*/  LDL.LU.64 R120, [R1+0x1a0] ;  /* 0x0001a00001787983 */ /* 0x002ea80000300a00 */
[----:B------:R-:W2:Y:S04]  /*11010*/  LDL.LU.64 R122, [R1+0x1a8] ;  /* 0x0001a800017a7983 */ /* 0x000ea80000300a00 */
[----:B------:R-:W2:Y:S04]  /*11020*/  LDL.LU.64 R124, [R1+0x1b0] ;  /* 0x0001b000017c7983 */ /* 0x000ea80000300a00 */
[----:B------:R-:W2:Y:S04]  /*11030*/  LDL.LU.64 R126, [R1+0x1b8] ;  /* 0x0001b800017e7983 */ /* 0x000ea80000300a00 */
[----:B---3--:R-:W3:Y:S04]  /*11040*/  LDL.LU.64 R152, [R1+0x120] ;  /* 0x0001200001987983 */ /* 0x008ee80000300a00 */
[----:B------:R-:W3:Y:S04]  /*11050*/  LDL.LU.64 R154, [R1+0x128] ;  /* 0x00012800019a7983 */ /* 0x000ee80000300a00 */
[----:B------:R-:W3:Y:S04]  /*11060*/  LDL.LU.64 R156, [R1+0x130] ;  /* 0x00013000019c7983 */ /* 0x000ee80000300a00 */
[----:B------:R-:W3:Y:S04]  /*11070*/  LDL.LU.64 R158, [R1+0x138] ;  /* 0x00013800019e7983 */ /* 0x000ee80000300a00 */
[----:B----4-:R-:W4:Y:S04]  /*11080*/  LDL.LU.64 R184, [R1+0xa0] ;  /* 0x0000a00001b87983 */ /* 0x010f280000300a00 */
[----:B------:R-:W4:Y:S04]  /*11090*/  LDL.LU.64 R186, [R1+0xa8] ;  /* 0x0000a80001ba7983 */ /* 0x000f280000300a00 */
[----:B------:R-:W4:Y:S04]  /*110a0*/  LDL.LU.64 R188, [R1+0xb0] ;  /* 0x0000b00001bc7983 */ /* 0x000f280000300a00 */
[----:B------:R-:W4:Y:S04]  /*110b0*/  LDL.LU.64 R190, [R1+0xb8] ;  /* 0x0000b80001be7983 */ /* 0x000f280000300a00 */
[----:B------:R-:W4:Y:S04]  /*110c0*/  LDL.LU.64 R216, [R1+0x20] ;  /* 0x0000200001d87983 */ /* 0x000f280000300a00 */
[----:B------:R-:W4:Y:S04]  /*110d0*/  LDL.LU.64 R218, [R1+0x28] ;  /* 0x0000280001da7983 */ /* 0x000f280000300a00 */
[----:B------:R-:W4:Y:S04]  /*110e0*/  LDL.LU.64 R220, [R1+0x30] ;  /* 0x0000300001dc7983 */ /* 0x000f280000300a00 */
[----:B------:R-:W4:Y:S01]  /*110f0*/  LDL.LU.64 R222, [R1+0x38] ;  /* 0x0000380001de7983 */ /* 0x000f220000300a00 */
[----:B------:R-:W-:-:S02]  /*11100*/  UIADD3 UR9, UR9, 0x20100, URZ ;  /* 0x0002010009097890 */ /* 0x000fc4000fffe03f */
[----:B------:R-:W-:Y:S01]  /*11110*/  UISETP.NE.AND UP0, UPT, UR6, URZ, UPT ;  /* 0x0000003f0600728c */ /* 0x000fe2000bf05270 */
[----:B------:R-:W4:Y:S01]  /*11120*/  LDL.LU.64 R12, [R1+0x40] ;  /* 0x00004000010c7983 */ /* 0x000f220000300a00 */
[----:B------:R-:W-:Y:S02]  /*11130*/  USHF.R.U32.HI UR9, URZ, 0x4, UR9 ;  /* 0x000000043f097899 */ /* 0x000fe40008011609 */
[----:B------:R-:W-:Y:S01]  /*11140*/  USEL UR8, UR8, URZ, !UP0 ;  /* 0x0000003f08087287 */ /* 0x000fe2000c000000 */
[----:B------:R-:W4:Y:S01]  /*11150*/  LDL.LU.64 R14, [R1+0x48] ;  /* 0x00004800010e7983 */ /* 0x000f220000300a00 */
[----:B------:R-:W-:Y:S02]  /*11160*/  ULOP3.LUT UR9, UR9, 0x3fff, URZ, 0xc0, !UPT ;  /* 0x00003fff09097892 */ /* 0x000fe4000f8ec03f */
[----:B------:R-:W-:Y:S01]  /*11170*/  UISETP.NE.U32.AND UP0, UPT, UR8, URZ, UPT ;  /* 0x0000003f0800728c */ /* 0x000fe2000bf05070 */
[----:B------:R-:W4:Y:S01]  /*11180*/  LDL.LU.64 R16, [R1+0x50] ;  /* 0x0000500001107983 */ /* 0x000f220000300a00 */
[----:B------:R-:W-:Y:S01]  /*11190*/  ULOP3.LUT UR6, UR9, 0x10000, URZ, 0xfc, !UPT ;  /* 0x0001000009067892 */ /* 0x000fe2000f8efc3f */
[----:B------:R-:W-:Y:S01]  /*111a0*/  UMOV UR17, 0x40000040 ;  /* 0x4000004000117882 */ /* 0x000fe20000000000 */
[----:B------:R-:W-:-:S02]  /*111b0*/  UMOV UR19, 0x40000040 ;  /* 0x4000004000137882 */ /* 0x000fc40000000000 */
[----:B------:R-:W-:Y:S01]  /*111c0*/  UIMAD UR6, UR60, 0x580, UR6 ;  /* 0x000005803c0678a4 */ /* 0x000fe2000f8e0206 */
[----:B------:R-:W4:Y:S01]  /*111d0*/  LDL.LU.64 R18, [R1+0x58] ;  /* 0x0000580001127983 */ /* 0x000f220000300a00 */
[----:B--2---:R-:W-:-:S05]  /*111e0*/  R2UR UR10, R6 ;  /* 0x00000000060a72ca */ /* 0x004fca00000e0000 */
[----:B------:R-:W-:-:S08]  /*111f0*/  UMOV UR18, UR6 ;  /* 0x0000000600127c82 */ /* 0x000fd00008000000 */
[----:B------:R-:W-:-:S04]  /*11200*/  ULOP3.LUT UR53, UR10, 0x10000, URZ, 0xfc, !UPT ;  /* 0x000100000a357892 */ /* 0x000fc8000f8efc3f */
[----:B------:R-:W-:-:S07]  /*11210*/  ULEA UR53, UR60, UR53, 0xc ;  /* 0x000000353c357291 */ /* 0x000fce000f8e603f */
[----:B------:R-:W-:Y:S01]  /*11220*/  UMOV UR16, UR53 ;  /* 0x0000003500107c82 */ /* 0x000fe20008000000 */
        /* <DEDUP_REMOVED lines=8> */
[----:B------:R-:W-:-:S06]  /*112b0*/  WARPGROUP.ARRIVE ;  /* 0x00000000000079c5 */ /* 0x000fcc0000000000 */
[----:B------:R-:W-:Y:S03]  /*112c0*/  QGMMA.64x16x32.F32.E4M3.E4M3 R88, gdesc[UR16], R88, UP0, gsb0 ;  /* 0x00200000105879f3 */ /* 0x000fe6000b800858 */
[----:B------:R-:W-:Y:S02]  /*112d0*/  WARPGROUP.DEPBAR.LE gsb0, 0x0 ;  /* 0x00008000000079c5 */ /* 0x000fe40000010000 */
[----:B------:R-:W-:-:S06]  /*112e0*/  WARPGROUP.ARRIVE ;  /* 0x00000000000079c5 */ /* 0x000fcc0000000000 */
[----:B------:R-:W-:Y:S03]  /*112f0*/  QGMMA.64x16x32.F32.E4M3.E4M3 R120, gdesc[UR8], R120, UP0, gsb0 ;  /* 0x00200000087879f3 */ /* 0x000fe6000b800878 */
[----:B------:R-:W-:Y:S02]  /*11300*/  WARPGROUP.DEPBAR.LE gsb0, 0x0 ;  /* 0x00008000000079c5 */ /* 0x000fe40000010000 */
[----:B---3--:R-:W-:-:S06]  /*11310*/  WARPGROUP.ARRIVE ;  /* 0x00000000000079c5 */ /* 0x008fcc0000000000 */
[----:B------:R-:W-:Y:S01]  /*11320*/  QGMMA.64x16x32.F32.E4M3.E4M3 R152, gdesc[UR32], R152, UP0, gsb0 ;  /* 0x00200000209879f3 */ /* 0x000fe2000b800898 */
[----:B------:R-:W-:Y:S01]  /*11330*/  UIADD3 UR14, UR6, 0x180, URZ ;  /* 0x00000180060e7890 */ /* 0x000fe2000fffe03f */
[----:B------:R-:W-:Y:S01]  /*11340*/  UMOV UR12, UR16 ;  /* 0x00000010000c7c82 */ /* 0x000fe20008000000 */
[----:B------:R-:W-:Y:S01]  /*11350*/  UMOV UR13, UR17 ;  /* 0x00000011000d7c82 */ /* 0x000fe20008000000 */
[----:B------:R-:W-:Y:S01]  /*11360*/  UMOV UR15, 0x40000040 ;  /* 0x40000040000f7882 */ /* 0x000fe20000000000 */
[----:B------:R-:W-:Y:S02]  /*11370*/  WARPGROUP.DEPBAR.LE gsb0, 0x0 ;  /* 0x00008000000079c5 */ /* 0x000fe40000010000 */
[----:B----4-:R-:W-:-:S06]  /*11380*/  WARPGROUP.ARRIVE ;  /* 0x00000000000079c5 */ /* 0x010fcc0000000000 */
[----:B------:R-:W-:Y:S01]  /*11390*/  QGMMA.64x16x32.F32.E4M3.E4M3 R184, gdesc[UR12], R184, UP0, gsb0 ;  /* 0x002000000cb879f3 */ /* 0x000fe2000b8008b8 */
[----:B------:R-:W-:Y:S01]  /*113a0*/  UIADD3 UR30, UR6, 0x200, URZ ;  /* 0x00000200061e7890 */ /* 0x000fe2000fffe03f */
[----:B------:R-:W-:Y:S01]  /*113b0*/  UMOV UR28, UR16 ;  /* 0x00000010001c7c82 */ /* 0x000fe20008000000 */
[----:B------:R-:W-:Y:S01]  /*113c0*/  UMOV UR29, UR17 ;  /* 0x00000011001d7c82 */ /* 0x000fe20008000000 */
[----:B------:R-:W-:Y:S01]  /*113d0*/  UMOV UR31, 0x40000040 ;  /* 0x40000040001f7882 */ /* 0x000fe20000000000 */
[----:B------:R-:W-:Y:S02]  /*113e0*/  WARPGROUP.DEPBAR.LE gsb0, 0x0 ;  /* 0x00008000000079c5 */ /* 0x000fe40000010000 */
[----:B------:R-:W-:-:S06]  /*113f0*/  WARPGROUP.ARRIVE ;  /* 0x00000000000079c5 */ /* 0x000fcc0000000000 */
        /* <DEDUP_REMOVED lines=40> */
[----:B------:R-:W-:Y:S04]  /*11680*/  STL.64 [R1+0x220], R88 ;  /* 0x0002205801007387 */ /* 0x000fe80000100a00 */
[----:B------:R-:W-:Y:S01]  /*11690*/  STL.64 [R1+0x228], R90 ;  /* 0x0002285a01007387 */ /* 0x000fe20000100a00 */
[----:B------:R-:W-:-:S02]  /*116a0*/  WARPGROUP.DEPBAR.LE gsb0, 0x0 ;  /* 0x00008000000079c5 */ /* 0x000fc40000010000 */
[----:B------:R-:W-:-:S06]  /*116b0*/  WARPGROUP.ARRIVE ;  /* 0x00000000000079c5 */ /* 0x000fcc0000000000 */
[----:B------:R-:W-:Y:S01]  /*116c0*/  QGMMA.64x16x32.F32.E4M3.E4M3 R48, gdesc[UR44], R48, UP0, gsb0 ;  /* 0x002000002c3079f3 */ /* 0x000fe2000b800830 */
[----:B------:R-:W-:Y:S04]  /*116d0*/  STL.64 [R1+0x230], R92 ;  /* 0x0002305c01007387 */ /* 0x000fe80000100a00 */
        /* <DEDUP_REMOVED lines=8> */
[----:B------:R0:W-:Y:S01]  /*11760*/  STL.64 [R1+0x1b8], R126 ;  /* 0x0001b87e01007387 */ /* 0x0001e20000100a00 */
[----:B------:R-:W-:-:S03]  /*11770*/  UIADD3 UR8, UR53, 0x400, URZ ;  /* 0x0000040035087890 */ /* 0x000fc6000fffe03f */
[----:B0-----:R-:W3:Y:S04]  /*11780*/  LDL.LU.64 R126, [R1+0xde0] ;  /* 0x000de000017e7983 */ /* 0x001ee80000300a00 */
[----:B------:R-:W3:Y:S04]  /*11790*/  LDL.LU.64 R124, [R1+0xdd8] ;  /* 0x000dd800017c7983 */ /* 0x000ee80000300a00 */
[----:B------:R-:W3:Y:S04]  /*117a0*/  LDL.LU.64 R122, [R1+0xdd0] ;  /* 0x000dd000017a7983 */ /* 0x000ee80000300a00 */
[----:B------:R-:W3:Y:S04]  /*117b0*/  LDL.LU.64 R120, [R1+0xdc8] ;  /* 0x000dc80001787983 */ /* 0x000ee80000300a00 */
[----:B------:R-:W-:Y:S01]  /*117c0*/  STL.64 [R1+0x120], R152 ;  /* 0x0001209801007387 */ /* 0x000fe20000100a00 */
[----:B------:R-:W-:-:S03]  /*117d0*/  WARPGROUP.DEPBAR.LE gsb0, 0x0 ;  /* 0x00008000000079c5 */ /* 0x000fc60000010000 */
[----:B------:R-:W-:Y:S01]  /*117e0*/  STL.64 [R1+0x128], R154 ;  /* 0x0001289a01007387 */ /* 0x000fe20000100a00 */
[----:B------:R-:W-:-:S03]  /*117f0*/  WARPGROUP.ARRIVE ;  /* 0x00000000000079c5 */ /* 0x000fc60000000000 */
[----:B------:R-:W-:Y:S04]  /*11800*/  STL.64 [R1+0x130], R156 ;  /* 0x0001309c01007387 */ /* 0x000fe80000100a00 */
[----:B------:R0:W-:Y:S01]  /*11810*/  STL.64 [R1+0x138], R158 ;  /* 0x0001389e01007387 */ /* 0x0001e20000100a00 */
[----:B------:R-:W-:Y:S01]  /*11820*/  UMOV UR44, UR8 ;  /* 0x00000008002c7c82 */ /* 0x000fe20008000000 */
[----:B------:R-:W-:Y:S02]  /*11830*/  UMOV UR45, 0x40000040 ;  /* 0x40000040002d7882 */ /* 0x000fe40000000000 */
[----:B------:R-:W-:Y:S01]  /*11840*/  QGMMA.64x16x32.F32.E4M3.E4M3 R40, gdesc[UR44], R40, UP0, gsb0 ;  /* 0x002000002c2879f3 */ /* 0x000fe2000b800828 */
[----:B0-----:R-:W4:Y:S04]  /*11850*/  LDL.LU.64 R158, [R1+0xdc0] ;  /* 0x000dc000019e7983 */ /* 0x001f280000300a00 */
[----:B------:R-:W4:Y:S04]  /*11860*/  LDL.LU.64 R156, [R1+0xdb8] ;  /* 0x000db800019c7983 */ /* 0x000f280000300a00 */
[----:B------:R-:W4:Y:S04]  /*11870*/  LDL.LU.64 R154, [R1+0xdb0] ;  /* 0x000db000019a7983 */ /* 0x000f280000300a00 */
[----:B------:R-:W4:Y:S04]  /*11880*/  LDL.LU.64 R152, [R1+0xda8] ;  /* 0x000da80001987983 */ /* 0x000f280000300a00 */
        /* <DEDUP_REMOVED lines=24> */
[----:B------:R-:W-:Y:S04]  /*11a10*/  STL [R1+0xd04], R180 ;  /* 0x000d04b401007387 */ /* 0x000fe80000100800 */
[----:B------:R-:W-:Y:S04]  /*11a20*/  STL [R1+0xd00], R181 ;  /* 0x000d00b501007387 */ /* 0x000fe80000100800 */
[----:B------:R-:W-:Y:S04]  /*11a30*/  STL [R1+0xcfc], R182 ;  /* 0x000cfcb601007387 */ /* 0x000fe80000100800 */
[----:B------:R-:W-:Y:S04]  /*11a40*/  STL [R1+0xcf8], R183 ;  /* 0x000cf8b701007387 */ /* 0x000fe80000100800 */
[----:B------:R-:W-:Y:S04]  /*11a50*/  STL [R1+0xcf4], R144 ;  /* 0x000cf49001007387 */ /* 0x000fe80000100800 */
[----:B------:R0:W-:Y:S04]  /*11a60*/  STL [R1+0xcf0], R145 ;  /* 0x000cf09101007387 */ /* 0x0001e80000100800 */
[----:B------:R-:W-:Y:S04]  /*11a70*/  STL [R1+0xcec], R146 ;  /* 0x000cec9201007387 */ /* 0x000fe80000100800 */
[----:B------:R1:W-:Y:S04]  /*11a80*/  STL [R1+0xce8], R147 ;  /* 0x000ce89301007387 */ /* 0x0003e80000100800 */
[----:B------:R-:W-:Y:S04]  /*11a90*/  STL [R1+0xce4], R148 ;  /* 0x000ce49401007387 */ /* 0x000fe80000100800 */
[----:B------:R1:W-:Y:S04]  /*11aa0*/  STL [R1+0xce0], R149 ;  /* 0x000ce09501007387 */ /* 0x0003e80000100800 */
[----:B------:R-:W-:Y:S04]  /*11ab0*/  STL [R1+0xcdc], R150 ;  /* 0x000cdc9601007387 */ /* 0x000fe80000100800 */
[----:B------:R1:W-:Y:S04]  /*11ac0*/  STL [R1+0xcd8], R151 ;  /* 0x000cd89701007387 */ /* 0x0003e80000100800 */
[----:B0-----:R-:W3:Y:S04]  /*11ad0*/  LDL.LU.64 R144, [R1+0x80] ;  /* 0x0000800001907983 */ /* 0x001ee80000300a00 */
[----:B-1----:R-:W3:Y:S04]  /*11ae0*/  LDL.LU.64 R146, [R1+0x88] ;  /* 0x0000880001927983 */ /* 0x002ee80000300a00 */
[----:B------:R-:W3:Y:S04]  /*11af0*/  LDL.LU.64 R148, [R1+0x90] ;  /* 0x0000900001947983 */ /* 0x000ee80000300a00 */
[----:B------:R-:W3:Y:S04]  /*11b00*/  LDL.LU.64 R150, [R1+0x98] ;  /* 0x0000980001967983 */ /* 0x000ee80000300a00 */
        /* <DEDUP_REMOVED lines=8> */
[----:B0-----:R-:W4:Y:S04]  /*11b90*/  LDL.LU.64 R112, [R1] ;  /* 0x0000000001707983 */ /* 0x001f280000300a00 */
[----:B-1----:R-:W4:Y:S04]  /*11ba0*/  LDL.LU.64 R114, [R1+0x8] ;  /* 0x0000080001727983 */ /* 0x002f280000300a00 */
[----:B------:R-:W4:Y:S04]  /*11bb0*/  LDL.LU.64 R116, [R1+0x10] ;  /* 0x0000100001747983 */ /* 0x000f280000300a00 */
[----:B------:R-:W4:Y:S01]  /*11bc0*/  LDL.LU.64 R118, [R1+0x18] ;  /* 0x0000180001767983 */ /* 0x000f220000300a00 */
[----:B------:R-:W-:-:S02]  /*11bd0*/  WARPGROUP.DEPBAR.LE gsb0, 0x0 ;  /* 0x00008000000079c5 */ /* 0x000fc40000010000 */
[----:B------:R-:W-:Y:S01]  /*11be0*/  WARPGROUP.ARRIVE ;  /* 0x00000000000079c5 */ /* 0x000fe20000000000 */
[----:B------:R-:W-:Y:S01]  /*11bf0*/  UMOV UR48, UR44 ;  /* 0x0000002c00307c82 */ /* 0x000fe20008000000 */
[----:B------:R-:W-:-:S04]  /*11c00*/  UMOV UR49, UR45 ;  /* 0x0000002d00317c82 */ /* 0x000fc80008000000 */
[----:B------:R-:W-:Y:S01]  /*11c10*/  QGMMA.64x16x32.F32.E4M3.E4M3 R72, gdesc[UR48], R72, UP0, gsb0 ;  /* 0x00200000304879f3 */ /* 0x000fe2000b800848 */
[----:B------:R-:W-:Y:S01]  /*11c20*/  UMOV UR36, UR44 ;  /* 0x0000002c00247c82 */ /* 0x000fe20008000000 */
[----:B------:R-:W-:Y:S01]  /*11c30*/  UMOV UR37, UR45 ;  /* 0x0000002d00257c82 */ /* 0x000fe20008000000 */
[----:B------:R-:W-:Y:S02]  /*11c40*/  WARPGROUP.DEPBAR.LE gsb0, 0x0 ;  /* 0x00008000000079c5 */ /* 0x000fe40000010000 */
[----:B------:R-:W-:-:S06]  /*11c50*/  WARPGROUP.ARRIVE ;  /* 0x00000000000079c5 */ /* 0x000fcc0000000000 */
        /* <DEDUP_REMOVED lines=18> */
[----:B------:R-:W-:Y:S04]  /*11d80*/  STL [R1+0xcb4], R80 ;  /* 0x000cb45001007387 */ /* 0x000fe80000100800 */
[----:B------:R-:W-:Y:S04]  /*11d90*/  STL [R1+0xcb0], R81 ;  /* 0x000cb05101007387 */ /* 0x000fe80000100800 */
[----:B------:R-:W-:Y:S04]  /*11da0*/  STL [R1+0xcac], R82 ;  /* 0x000cac5201007387 */ /* 0x000fe80000100800 */
[----:B------:R-:W-:Y:S04]  /*11db0*/  STL [R1+0xca8], R83 ;  /* 0x000ca85301007387 */ /* 0x000fe80000100800 */
[----:B------:R-:W-:Y:S04]  /*11dc0*/  STL [R1+0xca4], R84 ;  /* 0x000ca45401007387 */ /* 0x000fe80000100800 */
[----:B------:R-:W-:Y:S04]  /*11dd0*/  STL [R1+0xca0], R85 ;  /* 0x000ca05501007387 */ /* 0x000fe80000100800 */
[----:B------:R-:W-:Y:S04]  /*11de0*/  STL [R1+0xc9c], R86 ;  /* 0x000c9c5601007387 */ /* 0x000fe80000100800 */
[----:B------:R-:W-:Y:S01]  /*11df0*/  STL [R1+0xc98], R87 ;  /* 0x000c985701007387 */ /* 0x000fe20000100800 */
[----:B------:R-:W-:-:S02]  /*11e00*/  WARPGROUP.DEPBAR.LE gsb0, 0x0 ;  /* 0x00008000000079c5 */ /* 0x000fc40000010000 */
[----:B----4-:R-:W-:-:S06]  /*11e10*/  WARPGROUP.ARRIVE ;  /* 0x00000000000079c5 */ /* 0x010fcc0000000000 */
[----:B------:R-:W-:Y:S01]  /*11e20*/  QGMMA.64x16x32.F32.E4M3.E4M3 R112, gdesc[UR28], R112, UP0, gsb0 ;  /* 0x002000001c7079f3 */ /* 0x000fe2000b800870 */
        /* <DEDUP_REMOVED lines=37> */
[----:B0-----:R-:W3:Y:S04]  /*12080*/  LDL.LU.64 R48, [R1+0x180] ;  /* 0x0001800001307983 */ /* 0x001ee80000300a00 */
[----:B-1----:R-:W3:Y:S04]  /*12090*/  LDL.LU.64 R50, [R1+0x188] ;  /* 0x0001880001327983 */ /* 0x002ee80000300a00 */
[----:B----4-:R-:W4:Y:S04]  /*120a0*/  LDL.LU.64 R52, [R1+0x190] ;  /* 0x0001900001347983 */ /* 0x010f280000300a00 */
[----:B------:R0:W-:Y:S04]  /*120b0*/  STL.64 [R1], R112 ;  /* 0x0000007001007387 */ /* 0x0001e80000100a00 */
[----:B------:R1:W-:Y:S04]  /*120c0*/  STL.64 [R1+0x8], R114 ;  /* 0x0000087201007387 */ /* 0x0003e80000100a00 */
[----:B------:R1:W-:Y:S04]  /*120d0*/  STL.64 [R1+0x10], R116 ;  /* 0x0000107401007387 */ /* 0x0003e80000100a00 */
[----:B------:R1:W-:Y:S04]  /*120e0*/  STL.64 [R1+0x18], R118 ;  /* 0x0000187601007387 */ /* 0x0003e80000100a00 */
[----:B--2---:R-:W4:Y:S04]  /*120f0*/  LDL.LU.64 R54, [R1+0x198] ;  /* 0x0001980001367983 */ /* 0x004f280000300a00 */
[----:B------:R-:W2:Y:S04]  /*12100*/  LDL.LU.64 R80, [R1+0x200] ;  /* 0x0002000001507983 */ /* 0x000ea80000300a00 */
[----:B------:R-:W2:Y:S04]  /*12110*/  LDL.LU.64 R82, [R1+0x208] ;  /* 0x0002080001527983 */ /* 0x000ea80000300a00 */
[----:B------:R-:W2:Y:S04]  /*12120*/  LDL.LU.64 R84, [R1+0x210] ;  /* 0x0002100001547983 */ /* 0x000ea80000300a00 */
[----:B------:R-:W2:Y:S01]  /*12130*/  LDL.LU.64 R86, [R1+0x218] ;  /* 0x0002180001567983 */ /* 0x000ea20000300a00 */
[----:B---3--:R-:W-:-:S03]  /*12140*/  WARPGROUP.ARRIVE ;  /* 0x00000000000079c5 */ /* 0x008fc60000000000 */
[----:B0-----:R-:W3:Y:S01]  /*12150*/  LDL.LU.64 R112, [R1+0x1e0] ;  /* 0x0001e00001707983 */ /* 0x001ee20000300a00 */
[----:B------:R-:W-:-:S03]  /*12160*/  UMOV UR12, UR44 ;  /* 0x0000002c000c7c82 */ /* 0x000fc60008000000 */
[----:B-1----:R-:W3:Y:S01]  /*12170*/  LDL.LU.64 R114, [R1+0x1e8] ;  /* 0x0001e80001727983 */ /* 0x002ee20000300a00 */
[----:B------:R-:W-:Y:S02]  /*12180*/  UMOV UR13, UR45 ;  /* 0x0000002d000d7c82 */ /* 0x000fe40008000000 */
[----:B------:R-:W-:Y:S01]  /*12190*/  QGMMA.64x16x32.F32.E4M3.E4M3 R144, gdesc[UR12], R144, UP0, gsb0 ;  /* 0x002000000c9079f3 */ /* 0x000fe2000b800890 */
[----:B------:R-:W3:Y:S04]  /*121a0*/  LDL.LU.64 R116, [R1+0x1f0] ;  /* 0x0001f00001747983 */ /* 0x000ee80000300a00 */
[----:B------:R-:W3:Y:S01]  /*121b0*/  LDL.LU.64 R118, [R1+0x1f8] ;  /* 0x0001f80001767983 */ /* 0x000ee20000300a00 */
[----:B------:R-:W-:Y:S02]  /*121c0*/  WARPGROUP.DEPBAR.LE gsb0, 0x0 ;  /* 0x00008000000079c5 */ /* 0x000fe40000010000 */
[----:B------:R-:W-:-:S02]  /*121d0*/  IMAD.MOV.U32 R9, RZ, RZ, R144 ;  /* 0x000000ffff097224 */ /* 0x000fc400078e0090 */
[----:B------:R-:W-:Y:S02]  /*121e0*/  IMAD.MOV.U32 R8, RZ, RZ, R145 ;  /* 0x000000ffff087224 */ /* 0x000fe400078e0091 */
[----:B------:R-:W-:Y:S01]  /*121f0*/  IMAD.MOV.U32 R7, RZ, RZ, R146 ;  /* 0x000000ffff077224 */ /* 0x000fe200078e0092 */
[----:B------:R-:W3:Y:S01]  /*12200*/  LDL.LU.64 R144, [R1+0x160] ;  /* 0x0001600001907983 */ /* 0x000ee20000300a00 */
[----:B------:R-:W-:Y:S02]  /*12210*/  IMAD.MOV.U32 R6, RZ, RZ, R147 ;  /* 0x000000ffff067224 */ /* 0x000fe400078e0093 */
[----:B------:R-:W-:Y:S01]  /*12220*/  IMAD.MOV.U32 R5, RZ, RZ, R148 ;  /* 0x000000ffff057224 */ /* 0x000fe200078e0094 */
[----:B------:R-:W3:Y:S01]  /*12230*/  LDL.LU.64 R146, [R1+0x168] ;  /* 0x0001680001927983 */ /* 0x000ee20000300a00 */
[----:B------:R-:W-:Y:S02]  /*12240*/  IMAD.MOV.U32 R4, RZ, RZ, R149 ;  /* 0x000000ffff047224 */ /* 0x000fe400078e0095 */
[----:B------:R-:W-:Y:S01]  /*12250*/  IMAD.MOV.U32 R2, RZ, RZ, R150 ;  /* 0x000000ffff027224 */ /* 0x000fe200078e0096 */
[----:B------:R-:W3:Y:S01]  /*12260*/  LDL.LU.64 R148, [R1+0x170] ;  /* 0x0001700001947983 */ /* 0x000ee20000300a00 */
[----:B------:R-:W-:-:S03]  /*12270*/  IMAD.MOV.U32 R0, RZ, RZ, R151 ;  /* 0x000000ffff007224 */ /* 0x000fc600078e0097 */
[----:B------:R-:W3:Y:S04]  /*12280*/  LDL.LU.64 R150, [R1+0x178] ;  /* 0x0001780001967983 */ /* 0x000ee80000300a00 */
[----:B------:R-:W3:Y:S04]  /*12290*/  LDL.LU.64 R172, [R1+0xe0] ;  /* 0x0000e00001ac7983 */ /* 0x000ee80000300a00 */
[----:B------:R-:W3:Y:S04]  /*122a0*/  LDL.LU.64 R174, [R1+0xe8] ;  /* 0x0000e80001ae7983 */ /* 0x000ee80000300a00 */
[----:B------:R-:W3:Y:S04]  /*122b0*/  LDL.LU.64 R176, [R1+0xf0] ;  /* 0x0000f00001b07983 */ /* 0x000ee80000300a00 */
[----:B------:R-:W3:Y:S01]  /*122c0*/  LDL.LU.64 R178, [R1+0xf8] ;  /* 0x0000f80001b27983 */ /* 0x000ee20000300a00 */
[----:B------:R-:W-:Y:S01]  /*122d0*/  WARPGROUP.ARRIVE ;  /* 0x00000000000079c5 */ /* 0x000fe20000000000 */
[----:B------:R-:W-:Y:S01]  /*122e0*/  UMOV UR32, UR44 ;  /* 0x0000002c00207c82 */ /* 0x000fe20008000000 */
[----:B------:R-:W-:Y:S01]  /*122f0*/  UMOV UR33, UR45 ;  /* 0x0000002d00217c82 */ /* 0x000fe20008000000 */
[----:B------:R-:W3:Y:S03]  /*12300*/  LDL.LU.64 R136, [R1+0x60] ;  /* 0x0000600001887983 */ /* 0x000ee60000300a00 */
[----:B------:R-:W-:Y:S01]  /*12310*/  QGMMA.64x16x32.F32.E4M3.E4M3 R208, gdesc[UR32], R208, UP0, gsb0 ;  /* 0x0020000020d079f3 */ /* 0x000fe2000b8008d0 */
[----:B------:R-:W3:Y:S04]  /*12320*/  LDL.LU.64 R138, [R1+0x68] ;  /* 0x00006800018a7983 */ /* 0x000ee80000300a00 */
[----:B------:R-:W3:Y:S04]  /*12330*/  LDL.LU.64 R140, [R1+0x70] ;  /* 0x00007000018c7983 */ /* 0x000ee80000300a00 */
[----:B------:R-:W3:Y:S01]  /*12340*/  LDL.LU.64 R142, [R1+0x78] ;  /* 0x00007800018e7983 */ /* 0x000ee20000300a00 */
[----:B------:R-:W-:Y:S01]  /*12350*/  UMOV UR8, UR44 ;  /* 0x0000002c00087c82 */ /* 0x000fe20008000000 */
[----:B------:R-:W-:Y:S01]  /*12360*/  UMOV UR9, UR45 ;  /* 0x0000002d00097c82 */ /* 0x000fe20008000000 */
[----:B------:R-:W-:-:S02]  /*12370*/  WARPGROUP.DEPBAR.LE gsb0, 0x0 ;  /* 0x00008000000079c5 */ /* 0x000fc40000010000 */
[----:B------:R-:W-:Y:S01]  /*12380*/  UMOV UR16, UR44 ;  /* 0x0000002c00107c82 */ /* 0x000fe20008000000 */
[----:B------:R-:W-:Y:S01]  /*12390*/  UMOV UR17, UR45 ;  /* 0x0000002d00117c82 */ /* 0x000fe20008000000 */
[----:B------:R-:W-:Y:S01]  /*123a0*/  UIADD3 UR12, UR53, 0x800, URZ ;  /* 0x00000800350c7890 */ /* 0x000fe2000fffe03f */
[----:B----4-:R-:W-:-:S06]  /*123b0*/  WARPGROUP.ARRIVE ;  /* 0x00000000000079c5 */ /* 0x010fcc0000000000 */
[----:B------:R-:W-:Y:S03]  /*123c0*/  QGMMA.64x16x32.F32.E4M3.E4M3 R48, gdesc[UR8], R48, UP0, gsb0 ;  /* 0x00200000083079f3 */ /* 0x000fe6000b800830 */
[----:B------:R-:W-:Y:S02]  /*123d0*/  WARPGROUP.DEPBAR.LE gsb0, 0x0 ;  /* 0x00008000000079c5 */ /* 0x000fe40000010000 */
[----:B--2---:R-:W-:-:S06]  /*123e0*/  WARPGROUP.ARRIVE ;  /* 0x00000000000079c5 */ /* 0x004fcc0000000000 */
[----:B------:R-:W-:Y:S01]  /*123f0*/  QGMMA.64x16x32.F32.E4M3.E4M3 R80, gdesc[UR16], R80, UP0, gsb0 ;  /* 0x00200000105079f3 */ /* 0x000fe2000b800850 */
[----:B------:R-:W-:Y:S01]  /*12400*/  UMOV UR16, UR12 ;  /* 0x0000000c00107c82 */ /* 0x000fe20008000000 */
[----:B------:R-:W-:Y:S01]  /*12410*/  UMOV UR17, 0x40000040 ;  /* 0x4000004000117882 */ /* 0x000fe20000000000 */
[----:B------:R-:W-:Y:S02]  /*12420*/  WARPGROUP.DEPBAR.LE gsb0, 0x0 ;  /* 0x00008000000079c5 */ /* 0x000fe40000010000 */
[----:B---3--:R-:W-:-:S06]  /*12430*/  WARPGROUP.ARRIVE ;  /* 0x00000000000079c5 */ /* 0x008fcc0000000000 */
        /* <DEDUP_REMOVED lines=51> */
[----:B------:R-:W-:Y:S01]  /*12770*/  UIADD3 UR8, UR53, 0xc00, URZ ;  /* 0x00000c0035087890 */ /* 0x000fe2000fffe03f */
[----:B------:R-:W-:-:S06]  /*12780*/  UMOV UR45, 0x40000040 ;  /* 0x40000040002d7882 */ /* 0x000fcc0000000000 */
        /* <DEDUP_REMOVED lines=11> */
[----:B------:R-:W-:Y:S01]  /*12840*/  IMAD.MOV.U32 R76, RZ, RZ, R52 ;  /* 0x000000ffff4c7224 */ /* 0x000fe200078e0034 */
[----:B------:R-:W-:Y:S02]  /*12850*/  WARPGROUP.DEPBAR.LE gsb0, 0x0 ;  /* 0x00008000000079c5 */ /* 0x000fe40000010000 */
[----:B------:R-:W-:-:S06]  /*12860*/  WARPGROUP.ARRIVE ;  /* 0x00000000000079c5 */ /* 0x000fcc0000000000 */
[----:B------:R-:W-:Y:S01]  /*12870*/  QGMMA.64x16x32.F32.E4M3.E4M3 R88, gdesc[UR36], R88, UP0, gsb0 ;  /* 0x00200000245879f3 */ /* 0x000fe2000b800858 */
[----:B------:R-:W-:Y:S02]  /*12880*/  IMAD.MOV.U32 R77, RZ, RZ, R53 ;  /* 0x000000ffff4d7224 */ /* 0x000fe400078e0035 */
[----:B------:R-:W-:Y:S02]  /*12890*/  IMAD.MOV.U32 R78, RZ, RZ, R54 ;  /* 0x000000ffff4e7224 */ /* 0x000fe400078e0036 */
        /* <DEDUP_REMOVED lines=13> */
[----:B------:R-:W-:Y:S01]  /*12970*/  IMAD.MOV.U32 R110, RZ, RZ, R86 ;  /* 0x000000ffff6e7224 */ /* 0x000fe200078e0056 */
[----:B------:R-:W2:Y:S01]  /*12980*/  LDL.LU.64 R172, [R1+0xc0] ;  /* 0x0000c00001ac7983 */ /* 0x000ea20000300a00 */
        /* <DEDUP_REMOVED lines=10> */
[----:B------:R-:W-:Y:S01]  /*12a30*/  IMAD.MOV.U32 R114, RZ, RZ, R178 ;  /* 0x000000ffff727224 */ /* 0x000fe200078e00b2 */
[----:B------:R-:W2:Y:S01]  /*12a40*/  LDL.LU.64 R176, [R1+0xd0] ;  /* 0x0000d00001b07983 */ /* 0x000ea20000300a00 */
[----:B------:R-:W-:-:S03]  /*12a50*/  IMAD.MOV.U32 R115, RZ, RZ, R179 ;  /* 0x000000ffff737224 */ /* 0x000fc600078e00b3 */
[----:B------:R-:W2:Y:S01]  /*12a60*/  LDL.LU.64 R178, [R1+0xd8] ;  /* 0x0000d80001b27983 */ /* 0x000ea20000300a00 */
[----:B------:R-:W-:Y:S02]  /*12a70*/  WARPGROUP.DEPBAR.LE gsb0, 0x0 ;  /* 0x00008000000079c5 */ /* 0x000fe40000010000 */
[----:B------:R-:W-:Y:S01]  /*12a80*/  WARPGROUP.ARRIVE ;  /* 0x00000000000079c5 */ /* 0x000fe20000000000 */
[----:B------:R-:W-:Y:S01]  /*12a90*/  UMOV UR40, UR44 ;  /* 0x0000002c00287c82 */ /* 0x000fe20008000000 */
[----:B------:R-:W-:-:S04]  /*12aa0*/  UMOV UR41, UR45 ;  /* 0x0000002d00297c82 */ /* 0x000fc80008000000 */
        /* <DEDUP_REMOVED lines=9> */
[----:B------:R-:W-:Y:S01]  /*12b40*/  IMAD.MOV.U32 R50, RZ, RZ, R118 ;  /* 0x000000ffff327224 */ /* 0x000fe200078e0076 */
[----:B------:R-:W3:Y:S01]  /*12b50*/  LDL.LU.64 R136, [R1+0x140] ;  /* 0x0001400001887983 */ /* 0x000ee20000300a00 */
        /* <DEDUP_REMOVED lines=10> */
[----:B------:R-:W-:Y:S01]  /*12c00*/  IMAD.MOV.U32 R146, RZ, RZ, R142 ;  /* 0x000000ffff927224 */ /* 0x000fe200078e008e */
[----:B------:R-:W3:Y:S01]  /*12c10*/  LDL.LU.64 R140, [R1+0x150] ;  /* 0x00015000018c7983 */ /* 0x000ee20000300a00 */
[----:B------:R-:W-:-:S03]  /*12c20*/  IMAD.MOV.U32 R147, RZ, RZ, R143 ;  /* 0x000000ffff937224 */ /* 0x000fc600078e008f */
[----:B------:R-:W3:Y:S01]  /*12c30*/  LDL.LU.64 R142, [R1+0x158] ;  /* 0x00015800018e7983 */ /* 0x000ee20000300a00 */
        /* <DEDUP_REMOVED lines=29> */
[----:B--2---:R-:W-:-:S06]  /*12e10*/  WARPGROUP.ARRIVE ;  /* 0x00000000000079c5 */ /* 0x004fcc0000000000 */
[----:B------:R-:W-:Y:S01]  /*12e20*/  QGMMA.64x16x32.F32.E4M3.E4M3 R172, gdesc[UR32], R172, UP0, gsb0 ;  /* 0x0020000020ac79f3 */ /* 0x000fe2000b8008ac */
        /* <DEDUP_REMOVED lines=26> */
[----:B------:R1:W-:Y:S01]  /*12fd0*/  STL.64 [R1+0xc08], R64 ;  /* 0x000c084001007387 */ /* 0x0003e20000100a00 */
[----:B------:R-:W-:-:S03]  /*12fe0*/  WARPGROUP.DEPBAR.LE gsb0, 0x0 ;  /* 0x00008000000079c5 */ /* 0x000fc60000010000 */
[----:B0-----:R-:W2:Y:S01]  /*12ff0*/  LDL.LU R128, [R1+0x20] ;  /* 0x0000200001807983 */ /* 0x001ea20000300800 */
[----:B---3--:R-:W-:-:S03]  /*13000*/  WARPGROUP.ARRIVE ;  /* 0x00000000000079c5 */ /* 0x008fc60000000000 */
[----:B------:R-:W2:Y:S04]  /*13010*/  LDL.LU R129, [R1+0x24] ;  /* 0x0000240001817983 */ /* 0x000ea80000300800 */
[----:B------:R-:W2:Y:S04]  /*13020*/  LDL.LU R130, [R1+0x28] ;  /* 0x0000280001827983 */ /* 0x000ea80000300800 */
[----:B------:R-:W2:Y:S01]  /*13030*/  LDL.LU R131, [R1+0x2c] ;  /* 0x00002c0001837983 */ /* 0x000ea20000300800 */
[----:B------:R-:W-:-:S03]  /*13040*/  IMAD.MOV.U32 R232, RZ, RZ, R172 ;  /* 0x000000ffffe87224 */ /* 0x000fc600078e00ac */
[----:B------:R-:W2:Y:S01]  /*13050*/  LDL.LU R132, [R1+0x30] ;  /* 0x0000300001847983 */ /* 0x000ea20000300800 */
[----:B------:R-:W-:-:S03]  /*13060*/  IMAD.MOV.U32 R23, RZ, RZ, R173 ;  /* 0x000000ffff177224 */ /* 0x000fc600078e00ad */
[----:B------:R-:W2:Y:S01]  /*13070*/  LDL.LU R133, [R1+0x34] ;  /* 0x0000340001857983 */ /* 0x000ea20000300800 */
[----:B------:R-:W-:Y:S01]  /*13080*/  UMOV UR24, UR44 ;  /* 0x0000002c00187c82 */ /* 0x000fe20008000000 */
[----:B------:R-:W-:Y:S02]  /*13090*/  UMOV UR25, UR45 ;  /* 0x0000002d00197c82 */ /* 0x000fe40008000000 */
[----:B------:R-:W2:Y:S01]  /*130a0*/  LDL.LU R134, [R1+0x38] ;  /* 0x0000380001867983 */ /* 0x000ea20000300800 */
[----:B------:R-:W-:Y:S01]  /*130b0*/  IMAD.MOV.U32 R22, RZ, RZ, R174 ;  /* 0x000000ffff167224 */ /* 0x000fe200078e00ae */
[----:B------:R-:W-:Y:S01]  /*130c0*/  UMOV UR26, UR10 ;  /* 0x0000000a001a7c82 */ /* 0x000fe20008000000 */
[----:B------:R-:W-:Y:S01]  /*130d0*/  IMAD.MOV.U32 R21, RZ, RZ, R175 ;  /* 0x000000ffff157224 */ /* 0x000fe200078e00af */
[----:B------:R-:W2:Y:S01]  /*130e0*/  LDL.LU R135, [R1+0x3c] ;  /* 0x00003c0001877983 */ /* 0x000ea20000300800 */
[----:B------:R-:W-:Y:S01]  /*130f0*/  UMOV UR27, UR11 ;  /* 0x0000000b001b7c82 */ /* 0x000fe20008000000 */
[----:B------:R-:W-:Y:S01]  /*13100*/  IMAD.MOV.U32 R20, RZ, RZ, R176 ;  /* 0x000000ffff147224 */ /* 0x000fe200078e00b0 */
[----:B------:R-:W-:Y:S01]  /*13110*/  QGMMA.64x16x32.F32.E4M3.E4M3 R136, gdesc[UR24], R136, UP0, gsb0 ;  /* 0x00200000188879f3 */ /* 0x000fe2000b800888 */
[----:B------:R-:W3:Y:S01]  /*13120*/  LDL.LU.64 R172, [R1+0x1c0] ;  /* 0x0001c00001ac7983 */ /* 0x000ee20000300a00 */
[----:B------:R-:W-:-:S02]  /*13130*/  IMAD.MOV.U32 R11, RZ, RZ, R177 ;  /* 0x000000ffff0b7224 */ /* 0x000fc400078e00b1 */
[----:B------:R-:W-:Y:S01]  /*13140*/  IMAD.MOV.U32 R10, RZ, RZ, R178 ;  /* 0x000000ffff0a7224 */ /* 0x000fe200078e00b2 */
[----:B------:R-:W3:Y:S01]  /*13150*/  LDL.LU.64 R174, [R1+0x1c8] ;  /* 0x0001c80001ae7983 */ /* 0x000ee20000300a00 */
[----:B------:R-:W-:-:S03]  /*13160*/  IMAD.MOV.U32 R3, RZ, RZ, R179 ;  /* 0x000000ffff037224 */ /* 0x000fc600078e00b3 */
[----:B------:R-:W3:Y:S04]  /*13170*/  LDL.LU.64 R176, [R1+0x1d0] ;  /* 0x0001d00001b07983 */ /* 0x000ee80000300a00 */
[----:B------:R-:W3:Y:S01]  /*13180*/  LDL.LU.64 R178, [R1+0x1d8] ;  /* 0x0001d80001b27983 */ /* 0x000ee20000300a00 */
[----:B------:R-:W-:Y:S02]  /*13190*/  WARPGROUP.DEPBAR.LE gsb0, 0x0 ;  /* 0x00008000000079c5 */ /* 0x000fe40000010000 */
[----:B------:R-:W-:Y:S02]  /*131a0*/  IMAD.MOV.U32 R227, RZ, RZ, R136 ;  /* 0x000000ffffe37224 */ /* 0x000fe400078e0088 */
[----:B------:R-:W-:Y:S01]  /*131b0*/  IMAD.MOV.U32 R228, RZ, RZ, R137 ;  /* 0x000000ffffe47224 */ /* 0x000fe200078e0089 */
[----:B------:R-:W4:Y:S01]  /*131c0*/  LDL.LU R136, [R1+0x220] ;  /* 0x0002200001887983 */ /* 0x000f220000300800 */
[----:B------:R-:W-:-:S02]  /*131d0*/  IMAD.MOV.U32 R229, RZ, RZ, R138 ;  /* 0x000000ffffe57224 */ /* 0x000fc400078e008a */
[----:B------:R-:W-:Y:S01]  /*131e0*/  IMAD.MOV.U32 R230, RZ, RZ, R139 ;  /* 0x000000ffffe67224 */ /* 0x000fe200078e008b */
[----:B------:R-:W4:Y:S01]  /*131f0*/  LDL.LU R137, [R1+0x224] ;  /* 0x0002240001897983 */ /* 0x000f220000300800 */
[----:B------:R-:W-:-:S03]  /*13200*/  IMAD.MOV.U32 R231, RZ, RZ, R140 ;  /* 0x000000ffffe77224 */ /* 0x000fc600078e008c */
[----:B------:R-:W4:Y:S01]  /*13210*/  LDL.LU R138, [R1+0x228] ;  /* 0x00022800018a7983 */ /* 0x000f220000300800 */
[----:B------:R-:W-:-:S03]  /*13220*/  IMAD.MOV.U32 R235, RZ, RZ, R141 ;  /* 0x000000ffffeb7224 */ /* 0x000fc600078e008d */
[----:B------:R-:W4:Y:S01]  /*13230*/  LDL.LU R139, [R1+0x22c] ;  /* 0x00022c00018b7983 */ /* 0x000f220000300800 */
[----:B------:R-:W-:-:S03]  /*13240*/  IMAD.MOV.U32 R234, RZ, RZ, R142 ;  /* 0x000000ffffea7224 */ /* 0x000fc600078e008e */
[----:B------:R-:W4:Y:S01]  /*13250*/  LDL.LU R140, [R1+0x230] ;  /* 0x00023000018c7983 */ /* 0x000f220000300800 */
[----:B------:R-:W-:-:S03]  /*13260*/  IMAD.MOV.U32 R233, RZ, RZ, R143 ;  /* 0x000000ffffe97224 */ /* 0x000fc600078e008f */
[----:B------:R-:W4:Y:S04]  /*13270*/  LDL.LU R141, [R1+0x234] ;  /* 0x00023400018d7983 */ /* 0x000f280000300800 */
[----:B------:R-:W4:Y:S04]  /*13280*/  LDL.LU R142, [R1+0x238] ;  /* 0x00023800018e7983 */ /* 0x000f280000300800 */
[----:B------:R-:W4:Y:S01]  /*13290*/  LDL.LU R143, [R1+0x23c] ;  /* 0x00023c00018f7983 */ /* 0x000f220000300800 */
[----:B------:R-:W-:Y:S02]  /*132a0*/  IMAD.MOV.U32 R40, RZ, RZ, R208 ;  /* 0x000000ffff287224 */ /* 0x000fe400078e00d0 */
[----:B------:R-:W-:-:S02]  /*132b0*/  IMAD.MOV.U32 R41, RZ, RZ, R209 ;  /* 0x000000ffff297224 */ /* 0x000fc400078e00d1 */
[----:B------:R-:W-:Y:S01]  /*132c0*/  IMAD.MOV.U32 R42, RZ, RZ, R210 ;  /* 0x000000ffff2a7224 */ /* 0x000fe200078e00d2 */
[----:B------:R-:W2:Y:S01]  /*132d0*/  LDL.LU.64 R208, [R1+0x1a0] ;  /* 0x0001a00001d07983 */ /* 0x000ea20000300a00 */
[----:B------:R-:W-:Y:S02]  /*132e0*/  IMAD.MOV.U32 R43, RZ, RZ, R211 ;  /* 0x000000ffff2b7224 */ /* 0x000fe400078e00d3 */
[----:B------:R-:W-:Y:S01]  /*132f0*/  IMAD.MOV.U32 R44, RZ, RZ, R212 ;  /* 0x000000ffff2c7224 */ /* 0x000fe200078e00d4 */
[----:B------:R-:W2:Y:S01]  /*13300*/  LDL.LU.64 R210, [R1+0x1a8] ;  /* 0x0001a80001d27983 */ /* 0x000ea20000300a00 */
[----:B------:R-:W-:Y:S02]  /*13310*/  IMAD.MOV.U32 R45, RZ, RZ, R213 ;  /* 0x000000ffff2d7224 */ /* 0x000fe400078e00d5 */
[----:B------:R-:W-:Y:S01]  /*13320*/  IMAD.MOV.U32 R46, RZ, RZ, R214 ;  /* 0x000000ffff2e7224 */ /* 0x000fe200078e00d6 */
[----:B------:R-:W2:Y:S01]  /*13330*/  LDL.LU.64 R212, [R1+0x1b0] ;  /* 0x0001b00001d47983 */ /* 0x000ea20000300a00 */
[----:B------:R-:W-:-:S03]  /*13340*/  IMAD.MOV.U32 R47, RZ, RZ, R215 ;  /* 0x000000ffff2f7224 */ /* 0x000fc600078e00d7 */
[----:B------:R-:W2:Y:S04]  /*13350*/  LDL.LU.64 R214, [R1+0x1b8] ;  /* 0x0001b80001d67983 */ /* 0x000ea80000300a00 */
[----:B-1----:R-:W2:Y:S04]  /*13360*/  LDL.LU R64, [R1+0x120] ;  /* 0x0001200001407983 */ /* 0x002ea80000300800 */
[----:B------:R-:W2:Y:S04]  /*13370*/  LDL.LU R65, [R1+0x124] ;  /* 0x0001240001417983 */ /* 0x000ea80000300800 */
[----:B------:R-:W2:Y:S04]  /*13380*/  LDL.LU R66, [R1+0x128] ;  /* 0x0001280001427983 */ /* 0x000ea80000300800 */
[----:B------:R-:W2:Y:S04]  /*13390*/  LDL.LU R67, [R1+0x12c] ;  /* 0x00012c0001437983 */ /* 0x000ea80000300800 */
[----:B------:R-:W2:Y:S01]  /*133a0*/  LDL.LU R68, [R1+0x130] ;  /* 0x0001300001447983 */ /* 0x000ea20000300800 */
[----:B------:R-:W-:-:S03]  /*133b0*/  UMOV UR16, UR44 ;  /* 0x0000002c00107c82 */ /* 0x000fc60008000000 */
[----:B------:R-:W2:Y:S01]  /*133c0*/  LDL.LU R69, [R1+0x134] ;  /* 0x0001340001457983 */ /* 0x000ea20000300800 */
[----:B------:R-:W-:-:S03]  /*133d0*/  UMOV UR17, UR45 ;  /* 0x0000002d00117c82 */ /* 0x000fc60008000000 */
[----:B------:R-:W2:Y:S04]  /*133e0*/  LDL.LU R70, [R1+0x138] ;  /* 0x0001380001467983 */ /* 0x000ea80000300800 */
[----:B------:R-:W2:Y:S01]  /*133f0*/  LDL.LU R71, [R1+0x13c] ;  /* 0x00013c0001477983 */ /* 0x000ea20000300800 */
[----:B------:R-:W-:Y:S02]  /*13400*/  UIADD3 UR9, UR53, 0x2, URZ ;  /* 0x0000000235097890 */ /* 0x000fe4000fffe03f */
[----:B------:R-:W-:Y:S01]  /*13410*/  UIADD3 UR10, UR6, 0x2, URZ ;  /* 0x00000002060a7890 */ /* 0x000fe2000fffe03f */
[----:B------:R-:W2:Y:S04]  /*13420*/  LDL.LU R96, [R1+0xa0] ;  /* 0x0000a00001607983 */ /* 0x000ea80000300800 */
[----:B------:R-:W2:Y:S04]  /*13430*/  LDL.LU R97, [R1+0xa4] ;  /* 0x0000a40001617983 */ /* 0x000ea80000300800 */
[----:B------:R-:W2:Y:S04]  /*13440*/  LDL.LU R98, [R1+0xa8] ;  /* 0x0000a80001627983 */ /* 0x000ea80000300800 */
[----:B------:R-:W2:Y:S01]  /*13450*/  LDL.LU R99, [R1+0xac] ;  /* 0x0000ac0001637983 */ /* 0x000ea20000300800 */
[----:B------:R-:W-:-:S03]  /*13460*/  UMOV UR8, UR9 ;  /* 0x0000000900087c82 */ /* 0x000fc60008000000 */
[----:B------:R-:W2:Y:S01]  /*13470*/  LDL.LU R100, [R1+0xb0] ;  /* 0x0000b00001647983 */ /* 0x000ea20000300800 */
[----:B------:R-:W-:-:S03]  /*13480*/  UMOV UR9, 0x40000040 ;  /* 0x4000004000097882 */ /* 0x000fc60000000000 */
[----:B------:R-:W2:Y:S01]  /*13490*/  LDL.LU R101, [R1+0xb4] ;  /* 0x0000b40001657983 */ /* 0x000ea20000300800 */
[----:B------:R-:W-:-:S03]  /*134a0*/  UMOV UR11, 0x40000040 ;  /* 0x40000040000b7882 */ /* 0x000fc60000000000 */
[----:B------:R-:W2:Y:S04]  /*134b0*/  LDL.LU R102, [R1+0xb8] ;  /* 0x0000b80001667983 */ /* 0x000ea80000300800 */
[----:B------:R-:W2:Y:S01]  /*134c0*/  LDL.LU R103, [R1+0xbc] ;  /* 0x0000bc0001677983 */ /* 0x000ea20000300800 */
[----:B------:R-:W-:Y:S01]  /*134d0*/  UIADD3 UR22, UR6, 0x82, URZ ;  /* 0x0000008206167890 */ /* 0x000fe2000fffe03f */
[----:B------:R-:W-:Y:S01]  /*134e0*/  UMOV UR20, UR8 ;  /* 0x0000000800147c82 */ /* 0x000fe20008000000 */
[----:B------:R-:W-:Y:S01]  /*134f0*/  UMOV UR21, UR9 ;  /* 0x0000000900157c82 */ /* 0x000fe20008000000 */
[----:B------:R-:W-:Y:S01]  /*13500*/  UMOV UR23, 0x40000040 ;  /* 0x4000004000177882 */ /* 0x000fe20000000000 */
[----:B---3--:R-:W-:-:S06]  /*13510*/  WARPGROUP.ARRIVE ;  /* 0x00000000000079c5 */ /* 0x008fcc0000000000 */
[----:B------:R-:W-:Y:S03]  /*13520*/  QGMMA.64x16x32.F32.E4M3.E4M3 R172, gdesc[UR16], R172, UP0, gsb0 ;  /* 0x0020000010ac79f3 */ /* 0x000fe6000b8008ac */
[----:B------:R-:W-:Y:S02]  /*13530*/  WARPGROUP.DEPBAR.LE gsb0, 0x0 ;  /* 0x00008000000079c5 */ /* 0x000fe40000010000 */
[----:B----4-:R-:W-:-:S06]  /*13540*/  WARPGROUP.ARRIVE ;  /* 0x00000000000079c5 */ /* 0x010fcc0000000000 */
[----:B------:R-:W-:Y:S01]  /*13550*/  QGMMA.64x16x32.F32.E4M3.E4M3 R136, gdesc[UR8], R136, gsb0 ;  /* 0x00200000088879f3 */ /* 0x000fe20008000888 */
[----:B------:R-:W-:Y:S02]  /*13560*/  IMAD.MOV.U32 R225, RZ, RZ, R178 ;  /* 0x000000ffffe17224 */ /* 0x000fe400078e00b2 */
[----:B------:R-:W-:Y:S02]  /*13570*/  IMAD.MOV.U32 R226, RZ, RZ, R179 ;  /* 0x000000ffffe27224 */ /* 0x000fe400078e00b3 */
[----:B------:R-:W-:Y:S01]  /*13580*/  IMAD.MOV.U32 R199, RZ, RZ, R176 ;  /* 0x000000ffffc77224 */ /* 0x000fe200078e00b0 */
[----:B------:R-:W3:Y:S01]  /*13590*/  LDL.LU.64 R178, [R1+0xd60] ;  /* 0x000d600001b27983 */ /* 0x000ee20000300a00 */
[----:B------:R-:W-:Y:S02]  /*135a0*/  WARPGROUP.DEPBAR.LE gsb0, 0x0 ;  /* 0x00008000000079c5 */ /* 0x000fe40000010000 */
[----:B--2---:R-:W-:-:S06]  /*135b0*/  WARPGROUP.ARRIVE ;  /* 0x00000000000079c5 */ /* 0x004fcc0000000000 */
[----:B------:R-:W-:Y:S01]  /*135c0*/  QGMMA.64x16x32.F32.E4M3.E4M3 R208, gdesc[UR20], R208, gsb0 ;  /* 0x0020000014d079f3 */ /* 0x000fe200080008d0 */
[----:B------:R-:W-:Y:S02]  /*135d0*/  IMAD.MOV.U32 R224, RZ, RZ, R177 ;  /* 0x000000ffffe07224 */ /* 0x000fe400078e00b1 */
[----:B------:R-:W-:Y:S01]  /*135e0*/  IMAD.MOV.U32 R197, RZ, RZ, R174 ;  /* 0x000000ffffc57224 */ /* 0x000fe200078e00ae */
[----:B------:R-:W3:Y:S01]  /*135f0*/  LDL.LU.64 R176, [R1+0xd58] ;  /* 0x000d580001b07983 */ /* 0x000ee20000300a00 */
[----:B------:R-:W-:Y:S02]  /*13600*/  IMAD.MOV.U32 R198, RZ, RZ, R175 ;  /* 0x000000ffffc67224 */ /* 0x000fe400078e00af */
[----:B------:R-:W-:Y:S01]  /*13610*/  IMAD.MOV.U32 R195, RZ, RZ, R172 ;  /* 0x000000ffffc37224 */ /* 0x000fe200078e00ac */
[----:B------:R-:W2:Y:S01]  /*13620*/  LDL.LU.64 R174, [R1+0xd50] ;  /* 0x000d500001ae7983 */ /* 0x000ea20000300a00 */
[----:B------:R-:W-:-:S03]  /*13630*/  IMAD.MOV.U32 R196, RZ, RZ, R173 ;  /* 0x000000ffffc47224 */ /* 0x000fc600078e00ad */
[----:B------:R-:W2:Y:S04]  /*13640*/  LDL.LU.64 R172, [R1+0xd48] ;  /* 0x000d480001ac7983 */ /* 0x000ea80000300a00 */
[----:B------:R-:W-:Y:S04]  /*13650*/  STL.64 [R1+0x220], R136 ;  /* 0x0002208801007387 */ /* 0x000fe80000100a00 */
[----:B------:R-:W-:Y:S04]  /*13660*/  STL.64 [R1+0x228], R138 ;  /* 0x0002288a01007387 */ /* 0x000fe80000100a00 */
[----:B------:R-:W-:Y:S04]  /*13670*/  STL.64 [R1+0x230], R140 ;  /* 0x0002308c01007387 */ /* 0x000fe80000100a00 */
[----:B------:R0:W-:Y:S04]  /*13680*/  STL.64 [R1+0x238], R142 ;  /* 0x0002388e01007387 */ /* 0x0001e80000100a00 */
[----:B0-----:R-:W4:Y:S04]  /*13690*/  LDL.LU.64 R142, [R1+0xd40] ;  /* 0x000d4000018e7983 */ /* 0x001f280000300a00 */
[----:B------:R-:W4:Y:S04]  /*136a0*/  LDL.LU.64 R140, [R1+0xd38] ;  /* 0x000d3800018c7983 */ /* 0x000f280000300a00 */
[----:B------:R-:W4:Y:S04]  /*136b0*/  LDL.LU.64 R138, [R1+0xd30] ;  /* 0x000d3000018a7983 */ /* 0x000f280000300a00 */
[----:B------:R-:W4:Y:S01]  /*136c0*/  LDL.LU.64 R136, [R1+0xd28] ;  /* 0x000d280001887983 */ /* 0x000f220000300a00 */
[----:B------:R-:W-:-:S02]  /*136d0*/  WARPGROUP.DEPBAR.LE gsb0, 0x0 ;  /* 0x00008000000079c5 */ /* 0x000fc40000010000 */
[----:B------:R-:W-:Y:S02]  /*136e0*/  IMAD.MOV.U32 R193, RZ, RZ, R214 ;  /* 0x000000ffffc17224 */ /* 0x000fe400078e00d6 */
[----:B------:R-:W-:Y:S02]  /*136f0*/  IMAD.MOV.U32 R194, RZ, RZ, R215 ;  /* 0x000000ffffc27224 */ /* 0x000fe400078e00d7 */
[----:B------:R-:W-:Y:S01]  /*13700*/  IMAD.MOV.U32 R167, RZ, RZ, R212 ;  /* 0x000000ffffa77224 */ /* 0x000fe200078e00d4 */
[----:B------:R-:W3:Y:S01]  /*13710*/  LDL.LU.64 R214, [R1+0xd20] ;  /* 0x000d200001d67983 */ /* 0x000ee20000300a00 */
[----:B------:R-:W-:Y:S02]  /*13720*/  IMAD.MOV.U32 R192, RZ, RZ, R213 ;  /* 0x000000ffffc07224 */ /* 0x000fe400078e00d5 */
[----:B------:R-:W-:Y:S01]  /*13730*/  IMAD.MOV.U32 R165, RZ, RZ, R210 ;  /* 0x000000ffffa57224 */ /* 0x000fe200078e00d2 */
[----:B------:R-:W3:Y:S01]  /*13740*/  LDL.LU.64 R212, [R1+0xd18] ;  /* 0x000d180001d47983 */ /* 0x000ee20000300a00 */
[----:B------:R-:W-:-:S02]  /*13750*/  IMAD.MOV.U32 R166, RZ, RZ, R211 ;  /* 0x000000ffffa67224 */ /* 0x000fc400078e00d3 */
[----:B------:R-:W-:Y:S01]  /*13760*/  IMAD.MOV.U32 R163, RZ, RZ, R208 ;  /* 0x000000ffffa37224 */ /* 0x000fe200078e00d0 */
[----:B------:R-:W3:Y:S01]  /*13770*/  LDL.LU.64 R210, [R1+0xd10] ;  /* 0x000d100001d27983 */ /* 0x000ee20000300a00 */
[----:B------:R-:W-:-:S03]  /*13780*/  IMAD.MOV.U32 R164, RZ, RZ, R209 ;  /* 0x000000ffffa47224 */ /* 0x000fc600078e00d1 */
[----:B------:R-:W3:Y:S01]  /*13790*/  LDL.LU.64 R208, [R1+0xd08] ;  /* 0x000d080001d07983 */ /* 0x000ee20000300a00 */
[----:B------:R-:W-:Y:S01]  /*137a0*/  UIADD3 UR38, UR6, 0x102, URZ ;  /* 0x0000010206267890 */ /* 0x000fe2000fffe03f */
[----:B------:R-:W-:Y:S01]  /*137b0*/  WARPGROUP.ARRIVE ;  /* 0x00000000000079c5 */ /* 0x000fe20000000000 */
[----:B------:R-:W-:Y:S01]  /*137c0*/  UMOV UR36, UR8 ;  /* 0x0000000800247c82 */ /* 0x000fe20008000000 */
[----:B------:R-:W-:Y:S01]  /*137d0*/  UMOV UR37, UR9 ;  /* 0x0000000900257c82 */ /* 0x000fe20008000000 */
[----:B------:R-:W-:-:S05]  /*137e0*/  UMOV UR39, 0x40000040 ;  /* 0x4000004000277882 */ /* 0x000fca0000000000 */
        /* <DEDUP_REMOVED lines=32> */
[----:B---3--:R-:W-:-:S06]  /*139f0*/  WARPGROUP.ARRIVE ;  /* 0x00000000000079c5 */ /* 0x008fcc0000000000 */
[----:B------:R-:W-:Y:S03]  /*13a00*/  QGMMA.64x16x32.F32.E4M3.E4M3 R208, gdesc[UR44], R208, gsb0 ;  /* 0x002000002cd079f3 */ /* 0x000fe600080008d0 */
[----:B------:R-:W-:Y:S02]  /*13a10*/  WARPGROUP.DEPBAR.LE gsb0, 0x0 ;  /* 0x00008000000079c5 */ /* 0x000fe40000010000 */
[----:B------:R-:W-:Y:S04]  /*13a20*/  STL.64 [R1+0xac8], R214 ;  /* 0x000ac8d601007387 */ /* 0x000fe80000100a00 */
[----:B------:R-:W-:Y:S04]  /*13a30*/  STL.64 [R1+0xac0], R212 ;  /* 0x000ac0d401007387 */ /* 0x000fe80000100a00 */
[----:B------:R0:W-:Y:S04]  /*13a40*/  STL.64 [R1+0xab8], R210 ;  /* 0x000ab8d201007387 */ /* 0x0001e80000100a00 */
[----:B------:R1:W-:Y:S01]  /*13a50*/  STL.64 [R1+0xab0], R208 ;  /* 0x000ab0d001007387 */ /* 0x0003e20000100a00 */
[----:B0-----:R-:W-:-:S02]  /*13a60*/  IMAD.MOV.U32 R210, RZ, RZ, R182 ;  /* 0x000000ffffd27224 */ /* 0x001fc400078e00b6 */
[----:B-1----:R-:W-:Y:S02]  /*13a70*/  IMAD.MOV.U32 R208, RZ, RZ, R180 ;  /* 0x000000ffffd07224 */ /* 0x002fe400078e00b4 */
[----:B------:R-:W3:Y:S01]  /*13a80*/  LDL.LU R180, [R1+0xd04] ;  /* 0x000d040001b47983 */ /* 0x000ee20000300800 */
[----:B------:R-:W-:Y:S02]  /*13a90*/  IMAD.MOV.U32 R209, RZ, RZ, R181 ;  /* 0x000000ffffd17224 */ /* 0x000fe400078e00b5 */
[----:B------:R-:W-:Y:S01]  /*13aa0*/  IMAD.MOV.U32 R211, RZ, RZ, R183 ;  /* 0x000000ffffd37224 */ /* 0x000fe200078e00b7 */
[----:B------:R-:W3:Y:S04]  /*13ab0*/  LDL.LU R181, [R1+0xd00] ;  /* 0x000d000001b57983 */ /* 0x000ee80000300800 */
[----:B------:R-:W3:Y:S04]  /*13ac0*/  LDL.LU R182, [R1+0xcfc] ;  /* 0x000cfc0001b67983 */ /* 0x000ee80000300800 */
[----:B------:R-:W3:Y:S01]  /*13ad0*/  LDL.LU R183, [R1+0xcf8] ;  /* 0x000cf80001b77983 */ /* 0x000ee20000300800 */
[----:B------:R-:W-:Y:S01]  /*13ae0*/  UIADD3 UR14, UR6, 0x302, URZ ;  /* 0x00000302060e7890 */ /* 0x000fe2000fffe03f */
[----:B------:R-:W-:Y:S01]  /*13af0*/  UMOV UR12, UR8 ;  /* 0x00000008000c7c82 */ /* 0x000fe20008000000 */
[----:B------:R-:W-:Y:S01]  /*13b00*/  UMOV UR13, UR9 ;  /* 0x00000009000d7c82 */ /* 0x000fe20008000000 */
[----:B------:R-:W-:Y:S01]  /*13b10*/  UMOV UR15, 0x40000040 ;  /* 0x40000040000f7882 */ /* 0x000fe20000000000 */
[----:B------:R-:W-:-:S02]  /*13b20*/  IMAD.MOV.U32 R212, RZ, RZ, R144 ;  /* 0x000000ffffd47224 */ /* 0x000fc400078e0090 */
[----:B------:R-:W2:Y:S01]  /*13b30*/  LDL.LU R144, [R1+0xcf4] ;  /* 0x000cf40001907983 */ /* 0x000ea20000300800 */
[----:B------:R-:W-:Y:S02]  /*13b40*/  IMAD.MOV.U32 R213, RZ, RZ, R145 ;  /* 0x000000ffffd57224 */ /* 0x000fe400078e0091 */
[----:B------:R-:W-:Y:S01]  /*13b50*/  IMAD.MOV.U32 R214, RZ, RZ, R146 ;  /* 0x000000ffffd67224 */ /* 0x000fe200078e0092 */
[----:B------:R-:W2:Y:S01]  /*13b60*/  LDL.LU R145, [R1+0xcf0] ;  /* 0x000cf00001917983 */ /* 0x000ea20000300800 */
[----:B------:R-:W-:-:S03]  /*13b70*/  IMAD.MOV.U32 R215, RZ, RZ, R147 ;  /* 0x000000ffffd77224 */ /* 0x000fc600078e0093 */
[----:B------:R-:W2:Y:S04]  /*13b80*/  LDL.LU R146, [R1+0xcec] ;  /* 0x000cec0001927983 */ /* 0x000ea80000300800 */
[----:B------:R-:W2:Y:S01]  /*13b90*/  LDL.LU R147, [R1+0xce8] ;  /* 0x000ce80001937983 */ /* 0x000ea20000300800 */
        /* <DEDUP_REMOVED lines=9> */
[----:B------:R-:W2:Y:S01]  /*13c30*/  LDL.LU R148, [R1+0xce4] ;  /* 0x000ce40001947983 */ /* 0x000ea20000300800 */
[----:B------:R-:W-:Y:S02]  /*13c40*/  IMAD.MOV.U32 R177, RZ, RZ, R149 ;  /* 0x000000ffffb17224 */ /* 0x000fe400078e0095 */
[----:B------:R-:W-:Y:S01]  /*13c50*/  IMAD.MOV.U32 R179, RZ, RZ, R151 ;  /* 0x000000ffffb37224 */ /* 0x000fe200078e0097 */
[----:B------:R-:W2:Y:S04]  /*13c60*/  LDL.LU R149, [R1+0xce0] ;  /* 0x000ce00001957983 */ /* 0x000ea80000300800 */
[----:B------:R-:W2:Y:S04]  /*13c70*/  LDL.LU R150, [R1+0xcdc] ;  /* 0x000cdc0001967983 */ /* 0x000ea80000300800 */
[----:B------:R-:W2:Y:S01]  /*13c80*/  LDL.LU R151, [R1+0xcd8] ;  /* 0x000cd80001977983 */ /* 0x000ea20000300800 */
[----:B------:R-:W-:Y:S01]  /*13c90*/  UIADD3 UR34, UR6, 0x382, URZ ;  /* 0x0000038206227890 */ /* 0x000fe2000fffe03f */
[----:B------:R-:W-:Y:S01]  /*13ca0*/  UMOV UR32, UR8 ;  /* 0x0000000800207c82 */ /* 0x000fe20008000000 */
[----:B------:R-:W-:Y:S01]  /*13cb0*/  UMOV UR33, UR9 ;  /* 0x0000000900217c82 */ /* 0x000fe20008000000 */
[----:B------:R-:W-:Y:S01]  /*13cc0*/  UMOV UR35, 0x40000040 ;  /* 0x4000004000237882 */ /* 0x000fe20000000000 */
[----:B------:R-:W-:-:S02]  /*13cd0*/  IMAD.MOV.U32 R180, RZ, RZ, R112 ;  /* 0x000000ffffb47224 */ /* 0x000fc400078e0070 */
[----:B------:R-:W3:Y:S01]  /*13ce0*/  LDL.LU R112, [R1+0xcd4] ;  /* 0x000cd40001707983 */ /* 0x000ee20000300800 */
[----:B------:R-:W-:Y:S02]  /*13cf0*/  IMAD.MOV.U32 R181, RZ, RZ, R113 ;  /* 0x000000ffffb57224 */ /* 0x000fe400078e0071 */
[----:B------:R-:W-:Y:S01]  /*13d00*/  IMAD.MOV.U32 R182, RZ, RZ, R114 ;  /* 0x000000ffffb67224 */ /* 0x000fe200078e0072 */
[----:B------:R-:W3:Y:S01]  /*13d10*/  LDL.LU R113, [R1+0xcd0] ;  /* 0x000cd00001717983 */ /* 0x000ee20000300800 */
[----:B------:R-:W-:-:S03]  /*13d20*/  IMAD.MOV.U32 R183, RZ, RZ, R115 ;  /* 0x000000ffffb77224 */ /* 0x000fc600078e0073 */
[----:B------:R-:W3:Y:S04]  /*13d30*/  LDL.LU R114, [R1+0xccc] ;  /* 0x000ccc0001727983 */ /* 0x000ee80000300800 */
[----:B------:R-:W3:Y:S01]  /*13d40*/  LDL.LU R115, [R1+0xcc8] ;  /* 0x000cc80001737983 */ /* 0x000ee20000300800 */
[----:B--2---:R-:W-:-:S06]  /*13d50*/  WARPGROUP.ARRIVE ;  /* 0x00000000000079c5 */ /* 0x004fcc0000000000 */
        /* <DEDUP_REMOVED lines=88> */
[----:B---3--:R-:W-:-:S06]  /*142e0*/  WARPGROUP.ARRIVE ;  /* 0x00000000000079c5 */ /* 0x008fcc0000000000 */
[----:B------:R-:W-:Y:S03]  /*142f0*/  QGMMA.64x16x32.F32.E4M3.E4M3 R48, gdesc[UR48], R48, gsb0 ;  /* 0x00200000303079f3 */ /* 0x000fe60008000830 */
[----:B------:R-:W-:Y:S02]  /*14300*/  WARPGROUP.DEPBAR.LE gsb0, 0x0 ;  /* 0x00008000000079c5 */ /* 0x000fe40000010000 */
[----:B------:R0:W-:Y:S04]  /*14310*/  STL.64 [R1+0xb68], R54 ;  /* 0x000b683601007387 */ /* 0x0001e80000100a00 */
[----:B------:R1:W-:Y:S04]  /*14320*/  STL.64 [R1+0xb60], R52 ;  /* 0x000b603401007387 */ /* 0x0003e80000100a00 */
[----:B------:R3:W-:Y:S04]  /*14330*/  STL.64 [R1+0xb58], R50 ;  /* 0x000b583201007387 */ /* 0x0007e80000100a00 */
[----:B------:R4:W-:Y:S01]  /*14340*/  STL.64 [R1+0xb50], R48 ;  /* 0x000b503001007387 */ /* 0x0009e20000100a00 */
[----:B0-----:R-:W-:-:S02]  /*14350*/  IMAD.MOV.U32 R54, RZ, RZ, R78 ;  /* 0x000000ffff367224 */ /* 0x001fc400078e004e */
[----:B-1----:R-:W-:Y:S02]  /*14360*/  IMAD.MOV.U32 R52, RZ, RZ, R76 ;  /* 0x000000ffff347224 */ /* 0x002fe400078e004c */
[----:B---3--:R-:W-:Y:S02]  /*14370*/  IMAD.MOV.U32 R50, RZ, RZ, R74 ;  /* 0x000000ffff327224 */ /* 0x008fe400078e004a */
[----:B----4-:R-:W-:Y:S02]  /*14380*/  IMAD.MOV.U32 R48, RZ, RZ, R72 ;  /* 0x000000ffff307224 */ /* 0x010fe400078e0048 */
[----:B------:R-:W3:Y:S01]  /*14390*/  LDL.LU R72, [R1+0xc64] ;  /* 0x000c640001487983 */ /* 0x000ee20000300800 */
[----:B------:R-:W-:Y:S02]  /*143a0*/  IMAD.MOV.U32 R49, RZ, RZ, R73 ;  /* 0x000000ffff317224 */ /* 0x000fe400078e0049 */
[----:B------:R-:W-:Y:S01]  /*143b0*/  IMAD.MOV.U32 R51, RZ, RZ, R75 ;  /* 0x000000ffff337224 */ /* 0x000fe200078e004b */
        /* <DEDUP_REMOVED lines=9> */
[----:B------:R-:W4:Y:S04]  /*14450*/  LDL.LU.64 R64, [R1] ;  /* 0x0000000001407983 */ /* 0x000f280000300a00 */
[----:B------:R-:W4:Y:S04]  /*14460*/  LDL.LU.64 R66, [R1+0x8] ;  /* 0x0000080001427983 */ /* 0x000f280000300a00 */
[----:B------:R-:W4:Y:S04]  /*14470*/  LDL.LU.64 R68, [R1+0x10] ;  /* 0x0000100001447983 */ /* 0x000f280000300a00 */
[----:B------:R-:W4:Y:S04]  /*14480*/  LDL.LU.64 R70, [R1+0x18] ;  /* 0x0000180001467983 */ /* 0x000f280000300a00 */
        /* <DEDUP_REMOVED lines=8> */
[----:B------:R-:W-:Y:S01]  /*14510*/  UIADD3 UR12, UR53, 0x402, URZ ;  /* 0x00000402350c7890 */ /* 0x000fe2000fffe03f */
[----:B------:R-:W-:-:S06]  /*14520*/  UMOV UR49, 0x40000040 ;  /* 0x4000004000317882 */ /* 0x000fcc0000000000 */
        /* <DEDUP_REMOVED lines=9> */
[----:B--2---:R-:W-:-:S06]  /*145c0*/  WARPGROUP.ARRIVE ;  /* 0x00000000000079c5 */ /* 0x004fcc0000000000 */
[----:B------:R-:W-:Y:S03]  /*145d0*/  QGMMA.64x16x32.F32.E4M3.E4M3 R40, gdesc[UR48], R40, gsb0 ;  /* 0x00200000302879f3 */ /* 0x000fe60008000828 */
[----:B------:R-:W-:Y:S02]  /*145e0*/  WARPGROUP.DEPBAR.LE gsb0, 0x0 ;  /* 0x00008000000079c5 */ /* 0x000fe40000010000 */
[----:B---3--:R-:W-:-:S06]  /*145f0*/  WARPGROUP.ARRIVE ;  /* 0x00000000000079c5 */ /* 0x008fcc0000000000 */
        /* <DEDUP_REMOVED lines=18> */
[----:B----4-:R-:W-:-:S06]  /*14720*/  WARPGROUP.ARRIVE ;  /* 0x00000000000079c5 */ /* 0x010fcc0000000000 */
        /* <DEDUP_REMOVED lines=58> */
[----:B------:R-:W2:Y:S04]  /*14ad0*/  LDL.LU.64 R64, [R1+0xc08] ;  /* 0x000c080001407983 */ /* 0x000ea80000300a00 */
[----:B------:R-:W-:Y:S04]  /*14ae0*/  STL.64 [R1+0x80], R96 ;  /* 0x0000806001007387 */ /* 0x000fe80000100a00 */
[----:B------:R-:W-:Y:S01]  /*14af0*/  STL.64 [R1+0x88], R98 ;  /* 0x0000886201007387 */ /* 0x000fe20000100a00 */
[----:B------:R-:W-:Y:S02]  /*14b00*/  WARPGROUP.DEPBAR.LE gsb0, 0x0 ;  /* 0x00008000000079c5 */ /* 0x000fe40000010000 */
[----:B------:R-:W-:-:S06]  /*14b10*/  WARPGROUP.ARRIVE ;  /* 0x00000000000079c5 */ /* 0x000fcc0000000000 */
[----:B------:R-:W-:Y:S01]  /*14b20*/  QGMMA.64x16x32.F32.E4M3.E4M3 R208, gdesc[UR28], R208, gsb0 ;  /* 0x002000001cd079f3 */ /* 0x000fe200080008d0 */
[----:B------:R-:W-:Y:S04]  /*14b30*/  STL.64 [R1+0x90], R100 ;  /* 0x0000906401007387 */ /* 0x000fe80000100a00 */
        /* <DEDUP_REMOVED lines=25> */
[----:B------:R-:W-:Y:S04]  /*14cd0*/  STL.64 [R1+0x160], R144 ;  /* 0x0001609001007387 */ /* 0x000fe80000100a00 */
[----:B------:R-:W-:Y:S04]  /*14ce0*/  STL.64 [R1+0x168], R146 ;  /* 0x0001689201007387 */ /* 0x000fe80000100a00 */
[----:B------:R-:W-:Y:S04]  /*14cf0*/  STL.64 [R1+0x170], R148 ;  /* 0x0001709401007387 */ /* 0x000fe80000100a00 */
[----:B------:R-:W-:Y:S01]  /*14d00*/  STL.64 [R1+0x178], R150 ;  /* 0x0001789601007387 */ /* 0x000fe20000100a00 */
[----:B0-----:R-:W-:-:S03]  /*14d10*/  IMAD.MOV.U32 R112, RZ, RZ, R163 ;  /* 0x000000ffff707224 */ /* 0x001fc600078e00a3 */
[----:B------:R-:W-:Y:S04]  /*14d20*/  STL.64 [R1+0xe0], R176 ;  /* 0x0000e0b001007387 */ /* 0x000fe80000100a00 */
[----:B------:R-:W-:Y:S01]  /*14d30*/  STL.64 [R1+0xe8], R178 ;  /* 0x0000e8b201007387 */ /* 0x000fe20000100a00 */
[----:B------:R-:W-:-:S03]  /*14d40*/  WARPGROUP.DEPBAR.LE gsb0, 0x0 ;  /* 0x00008000000079c5 */ /* 0x000fc60000010000 */
[----:B------:R-:W-:Y:S04]  /*14d50*/  STL.64 [R1+0xf0], R180 ;  /* 0x0000f0b401007387 */ /* 0x000fe80000100a00 */
[----:B------:R-:W-:Y:S04]  /*14d60*/  STL.64 [R1+0xf8], R182 ;  /* 0x0000f8b601007387 */ /* 0x000fe80000100a00 */
[----:B------:R-:W2:Y:S01]  /*14d70*/  LDL.LU R163, [R1+0xbc0] ;  /* 0x000bc00001a37983 */ /* 0x000ea20000300800 */
[----:B------:R-:W-:-:S03]  /*14d80*/  IMAD.MOV.U32 R113, RZ, RZ, R164 ;  /* 0x000000ffff717224 */ /* 0x000fc600078e00a4 */
[----:B------:R0:W-:Y:S01]  /*14d90*/  STL.64 [R1+0x60], R208 ;  /* 0x000060d001007387 */ /* 0x0001e20000100a00 */
[----:B-1----:R-:W-:-:S03]  /*14da0*/  IMAD.MOV.U32 R114, RZ, RZ, R165 ;  /* 0x000000ffff727224 */ /* 0x002fc600078e00a5 */
        /* <DEDUP_REMOVED lines=8> */
[----:B------:R-:W2:Y:S01]  /*14e30*/  LDL.LU R165, [R1+0xbb8] ;  /* 0x000bb80001a57983 */ /* 0x000ea20000300800 */
[----:B------:R-:W-:-:S03]  /*14e40*/  IMAD.MOV.U32 R119, RZ, RZ, R194 ;  /* 0x000000ffff777224 */ /* 0x000fc600078e00c2 */
[----:B------:R-:W2:Y:S01]  /*14e50*/  LDL.LU R166, [R1+0xbb4] ;  /* 0x000bb40001a67983 */ /* 0x000ea20000300800 */
[----:B0-----:R-:W-:-:S03]  /*14e60*/  IMAD.MOV.U32 R208, RZ, RZ, R195 ;  /* 0x000000ffffd07224 */ /* 0x001fc600078e00c3 */
[----:B------:R-:W2:Y:S01]  /*14e70*/  LDL.LU R167, [R1+0xbb0] ;  /* 0x000bb00001a77983 */ /* 0x000ea20000300800 */
[----:B------:R-:W-:-:S03]  /*14e80*/  IMAD.MOV.U32 R209, RZ, RZ, R196 ;  /* 0x000000ffffd17224 */ /* 0x000fc600078e00c4 */
[----:B------:R-:W3:Y:S01]  /*14e90*/  LDL.LU R192, [R1+0xbac] ;  /* 0x000bac0001c07983 */ /* 0x000ee20000300800 */
[----:B-1----:R-:W-:-:S03]  /*14ea0*/  IMAD.MOV.U32 R210, RZ, RZ, R197 ;  /* 0x000000ffffd27224 */ /* 0x002fc600078e00c5 */
[----:B------:R-:W3:Y:S01]  /*14eb0*/  LDL.LU R193, [R1+0xba8] ;  /* 0x000ba80001c17983 */ /* 0x000ee20000300800 */
[----:B------:R-:W-:-:S03]  /*14ec0*/  IMAD.MOV.U32 R211, RZ, RZ, R198 ;  /* 0x000000ffffd37224 */ /* 0x000fc600078e00c6 */
        /* <DEDUP_REMOVED lines=37> */
[----:B------:R-:W-:Y:S01]  /*15120*/  IMAD.MOV.U32 R48, RZ, RZ, R232 ;  /* 0x000000ffff307224 */ /* 0x000fe200078e00e8 */
[----:B------:R-:W2:Y:S01]  /*15130*/  LDL.LU.64 R80, [R1+0x220] ;  /* 0x0002200001507983 */ /* 0x000ea20000300a00 */
        /* <DEDUP_REMOVED lines=12> */
[----:B------:R-:W-:Y:S02]  /*15200*/  IMAD.MOV.U32 R182, RZ, RZ, R234 ;  /* 0x000000ffffb67224 */ /* 0x000fe400078e00ea */
[----:B------:R-:W-:Y:S01]  /*15210*/  IMAD.MOV.U32 R183, RZ, RZ, R233 ;  /* 0x000000ffffb77224 */ /* 0x000fe200078e00e9 */
[----:B------:R-:W2:Y:S04]  /*15220*/  LDL.LU.64 R146, [R1+0x128] ;  /* 0x0001280001927983 */ /* 0x000ea80000300a00 */
[----:B------:R-:W2:Y:S04]  /*15230*/  LDL.LU.64 R148, [R1+0x130] ;  /* 0x0001300001947983 */ /* 0x000ea80000300a00 */
[----:B------:R-:W2:Y:S01]  /*15240*/  LDL.LU.64 R150, [R1+0x138] ;  /* 0x0001380001967983 */ /* 0x000ea20000300a00 */
[----:B----4-:R-:W-:-:S06]  /*15250*/  WARPGROUP.ARRIVE ;  /* 0x00000000000079c5 */ /* 0x010fcc0000000000 */
[----:B------:R-:W-:Y:S03]  /*15260*/  QGMMA.64x16x32.F32.E4M3.E4M3 R224, gdesc[UR40], R224, gsb0 ;  /* 0x0020000028e079f3 */ /* 0x000fe600080008e0 */
[----:B------:R-:W-:Y:S02]  /*15270*/  WARPGROUP.DEPBAR.LE gsb0, 0x0 ;  /* 0x00008000000079c5 */ /* 0x000fe40000010000 */
[----:B---3--:R-:W-:-:S06]  /*15280*/  WARPGROUP.ARRIVE ;  /* 0x00000000000079c5 */ /* 0x008fcc0000000000 */
[----:B------:R-:W-:Y:S03]  /*15290*/  QGMMA.64x16x32.F32.E4M3.E4M3 R192, gdesc[UR44], R192, gsb0 ;  /* 0x002000002cc079f3 */ /* 0x000fe600080008c0 */
[----:B------:R-:W-:Y:S02]  /*152a0*/  WARPGROUP.DEPBAR.LE gsb0, 0x0 ;  /* 0x00008000000079c5 */ /* 0x000fe40000010000 */
[----:B--2---:R-:W-:-:S06]  /*152b0*/  WARPGROUP.ARRIVE ;  /* 0x00000000000079c5 */ /* 0x004fcc0000000000 */
        /* <DEDUP_REMOVED lines=35> */
[----:B------:R-:W-:-:S06]  /*154f0*/  UMOV UR12, UR48 ;  /* 0x00000030000c7c82 */ /* 0x000fcc0008000000 */
        /* <DEDUP_REMOVED lines=34> */
[----:B------:R-:W-:Y:S01]  /*15720*/  STL.64 [R1+0xc0], R48 ;  /* 0x0000c03001007387 */ /* 0x000fe20000100a00 */
[----:B------:R-:W-:Y:S02]  /*15730*/  WARPGROUP.DEPBAR.LE gsb0, 0x0 ;  /* 0x00008000000079c5 */ /* 0x000fe40000010000 */
[----:B------:R-:W-:-:S06]  /*15740*/  WARPGROUP.ARRIVE ;  /* 0x00000000000079c5 */ /* 0x000fcc0000000000 */
[----:B------:R-:W-:Y:S01]  /*15750*/  QGMMA.64x16x32.F32.E4M3.E4M3 R208, gdesc[UR12], R208, gsb0 ;  /* 0x002000000cd079f3 */ /* 0x000fe200080008d0 */
[----:B------:R-:W-:Y:S04]  /*15760*/  STL.64 [R1+0xc8], R50 ;  /* 0x0000c83201007387 */ /* 0x000fe80000100a00 */
[----:B------:R-:W-:Y:S04]  /*15770*/  STL.64 [R1+0xd0], R52 ;  /* 0x0000d03401007387 */ /* 0x000fe80000100a00 */
[----:B------:R0:W-:Y:S04]  /*15780*/  STL.64 [R1+0xd8], R54 ;  /* 0x0000d83601007387 */ /* 0x0001e80000100a00 */
[----:B0-----:R-:W2:Y:S04]  /*15790*/  LDL.LU.64 R54, [R1+0xb68] ;  /* 0x000b680001367983 */ /* 0x001ea80000300a00 */
[----:B------:R-:W2:Y:S04]  /*157a0*/  LDL.LU.64 R52, [R1+0xb60] ;  /* 0x000b600001347983 */ /* 0x000ea80000300a00 */
[----:B------:R-:W2:Y:S04]  /*157b0*/  LDL.LU.64 R50, [R1+0xb58] ;  /* 0x000b580001327983 */ /* 0x000ea80000300a00 */
[----:B------:R-:W2:Y:S04]  /*157c0*/  LDL.LU.64 R48, [R1+0xb50] ;  /* 0x000b500001307983 */ /* 0x000ea80000300a00 */
[----:B------:R0:W-:Y:S04]  /*157d0*/  STL.64 [R1+0x140], R176 ;  /* 0x000140b001007387 */ /* 0x0001e80000100a00 */
[----:B------:R1:W-:Y:S04]  /*157e0*/  STL.64 [R1+0x148], R178 ;  /* 0x000148b201007387 */ /* 0x0003e80000100a00 */
[----:B------:R3:W-:Y:S04]  /*157f0*/  STL.64 [R1+0x150], R180 ;  /* 0x000150b401007387 */ /* 0x0007e80000100a00 */
[----:B------:R4:W-:Y:S04]  /*15800*/  STL.64 [R1+0x158], R182 ;  /* 0x000158b601007387 */ /* 0x0009e80000100a00 */
[----:B0-----:R-:W2:Y:S01]  /*15810*/  LDL.LU.64 R176, [R1+0xa0] ;  /* 0x0000a00001b07983 */ /* 0x001ea20000300a00 */
[----:B------:R-:W-:-:S03]  /*15820*/  WARPGROUP.DEPBAR.LE gsb0, 0x0 ;  /* 0x00008000000079c5 */ /* 0x000fc60000010000 */
[----:B-1----:R-:W2:Y:S04]  /*15830*/  LDL.LU.64 R178, [R1+0xa8] ;  /* 0x0000a80001b27983 */ /* 0x002ea80000300a00 */
[----:B---3--:R-:W2:Y:S04]  /*15840*/  LDL.LU.64 R180, [R1+0xb0] ;  /* 0x0000b00001b47983 */ /* 0x008ea80000300a00 */
[----:B------:R0:W-:Y:S04]  /*15850*/  STL.64 [R1+0x1c0], R208 ;  /* 0x0001c0d001007387 */ /* 0x0001e80000100a00 */
[----:B------:R1:W-:Y:S04]  /*15860*/  STL.64 [R1+0x1c8], R210 ;  /* 0x0001c8d201007387 */ /* 0x0003e80000100a00 */
[----:B------:R3:W-:Y:S04]  /*15870*/  STL.64 [R1+0x1d0], R212 ;  /* 0x0001d0d401007387 */ /* 0x0007e80000100a00 */
[----:B------:R3:W-:Y:S04]  /*15880*/  STL.64 [R1+0x1d8], R214 ;  /* 0x0001d8d601007387 */ /* 0x0007e80000100a00 */
[----:B----4-:R-:W2:Y:S04]  /*15890*/  LDL.LU.64 R182, [R1+0xb8] ;  /* 0x0000b80001b67983 */ /* 0x010ea80000300a00 */
[----:B0-----:R-:W4:Y:S04]  /*158a0*/  LDL.LU.64 R208, [R1+0x20] ;  /* 0x0000200001d07983 */ /* 0x001f280000300a00 */
[----:B-1----:R-:W4:Y:S04]  /*158b0*/  LDL.LU.64 R210, [R1+0x28] ;  /* 0x0000280001d27983 */ /* 0x002f280000300a00 */
[----:B---3--:R-:W4:Y:S04]  /*158c0*/  LDL.LU.64 R212, [R1+0x30] ;  /* 0x0000300001d47983 */ /* 0x008f280000300a00 */
[----:B------:R-:W4:Y:S01]  /*158d0*/  LDL.LU.64 R214, [R1+0x38] ;  /* 0x0000380001d67983 */ /* 0x000f220000300a00 */
[----:B------:R-:W-:Y:S01]  /*158e0*/  UIADD3 UR18, UR6, 0x4, URZ ;  /* 0x0000000406127890 */ /* 0x000fe2000fffe03f */
[----:B------:R-:W-:Y:S01]  /*158f0*/  WARPGROUP.ARRIVE ;  /* 0x00000000000079c5 */ /* 0x000fe20000000000 */
[----:B------:R-:W-:Y:S01]  /*15900*/  UMOV UR9, 0x40000040 ;  /* 0x4000004000097882 */ /* 0x000fe20000000000 */
[----:B------:R-:W-:-:S04]  /*15910*/  UMOV UR11, 0x40000040 ;  /* 0x40000040000b7882 */ /* 0x000fc80000000000 */
        /* <DEDUP_REMOVED lines=26> */
[----:B------:R-:W-:Y:S01]  /*15ac0*/  STL.64 [R1+0x220], R80 ;  /* 0x0002205001007387 */ /* 0x000fe20000100a00 */
[----:B------:R-:W-:-:S03]  /*15ad0*/  IMAD.MOV.U32 R235, RZ, RZ, R87 ;  /* 0x000000ffffeb7224 */ /* 0x000fc600078e0057 */
[----:B------:R-:W-:Y:S04]  /*15ae0*/  STL.64 [R1+0x228], R82 ;  /* 0x0002285201007387 */ /* 0x000fe80000100a00 */
[----:B------:R-:W-:Y:S01]  /*15af0*/  STL.64 [R1+0x230], R84 ;  /* 0x0002305401007387 */ /* 0x000fe20000100a00 */
[----:B--2---:R-:W-:-:S06]  /*15b00*/  WARPGROUP.ARRIVE ;  /* 0x00000000000079c5 */ /* 0x004fcc0000000000 */
[----:B------:R-:W-:Y:S01]  /*15b10*/  QGMMA.64x16x32.F32.E4M3.E4M3 R176, gdesc[UR40], R176, gsb0 ;  /* 0x0020000028b079f3 */ /* 0x000fe200080008b0 */
[----:B------:R0:W-:Y:S04]  /*15b20*/  STL [R1+0x238], R86 ;  /* 0x0002385601007387 */ /* 0x0001e80000100800 */
[----:B0-----:R-:W2:Y:S04]  /*15b30*/  LDL.LU.64 R86, [R1+0xb48] ;  /* 0x000b480001567983 */ /* 0x001ea80000300a00 */
[----:B------:R-:W2:Y:S04]  /*15b40*/  LDL.LU.64 R84, [R1+0xb40] ;  /* 0x000b400001547983 */ /* 0x000ea80000300a00 */
[----:B------:R-:W2:Y:S04]  /*15b50*/  LDL.LU.64 R82, [R1+0xb38] ;  /* 0x000b380001527983 */ /* 0x000ea80000300a00 */
[----:B------:R-:W2:Y:S01]  /*15b60*/  LDL.LU.64 R80, [R1+0xb30] ;  /* 0x000b300001507983 */ /* 0x000ea20000300a00 */
[----:B------:R-:W-:-:S02]  /*15b70*/  WARPGROUP.DEPBAR.LE gsb0, 0x0 ;  /* 0x00008000000079c5 */ /* 0x000fc40000010000 */
[----:B----4-:R-:W-:-:S06]  /*15b80*/  WARPGROUP.ARRIVE ;  /* 0x00000000000079c5 */ /* 0x010fcc0000000000 */
[----:B------:R-:W-:Y:S01]  /*15b90*/  QGMMA.64x16x32.F32.E4M3.E4M3 R208, gdesc[UR32], R208, gsb0 ;  /* 0x0020000020d079f3 */ /* 0x000fe200080008d0 */
[----:B------:R-:W-:Y:S04]  /*15ba0*/  STL [R1+0xa88], R235 ;  /* 0x000a88eb01007387 */ /* 0x000fe80000100800 */
[----:B------:R-:W-:Y:S04]  /*15bb0*/  STL.64 [R1+0x1a0], R112 ;  /* 0x0001a07001007387 */ /* 0x000fe80000100a00 */
[----:B------:R-:W-:Y:S04]  /*15bc0*/  STL.64 [R1+0x1a8], R114 ;  /* 0x0001a87201007387 */ /* 0x000fe80000100a00 */
[----:B------:R-:W-:Y:S04]  /*15bd0*/  STL.64 [R1+0x1b0], R116 ;  /* 0x0001b07401007387 */ /* 0x000fe80000100a00 */
[----:B------:R0:W-:Y:S01]  /*15be0*/  STL.64 [R1+0x1b8], R118 ;  /* 0x0001b87601007387 */ /* 0x0001e20000100a00 */
[----:B------:R-:W-:-:S02]  /*15bf0*/  IMAD.MOV.U32 R20, RZ, RZ, R150 ;  /* 0x000000ffff147224 */ /* 0x000fc400078e0096 */
[----:B------:R-:W-:Y:S02]  /*15c00*/  IMAD.MOV.U32 R3, RZ, RZ, R151 ;  /* 0x000000ffff037224 */ /* 0x000fe400078e0097 */
[----:B------:R-:W-:Y:S02]  /*15c10*/  IMAD.MOV.U32 R22, RZ, RZ, R148 ;  /* 0x000000ffff167224 */ /* 0x000fe400078e0094 */
[----:B------:R-:W-:Y:S01]  /*15c20*/  IMAD.MOV.U32 R21, RZ, RZ, R149 ;  /* 0x000000ffff157224 */ /* 0x000fe200078e0095 */
[----:B0-----:R-:W3:Y:S04]  /*15c30*/  LDL.LU.64 R118, [R1+0xb28] ;  /* 0x000b280001767983 */ /* 0x001ee80000300a00 */
[----:B------:R-:W3:Y:S01]  /*15c40*/  LDL.LU.64 R116, [R1+0xb20] ;  /* 0x000b200001747983 */ /* 0x000ee20000300a00 */
[----:B------:R-:W-:-:S03]  /*15c50*/  IMAD.MOV.U32 R232, RZ, RZ, R146 ;  /* 0x000000ffffe87224 */ /* 0x000fc600078e0092 */
[----:B------:R-:W3:Y:S01]  /*15c60*/  LDL.LU.64 R114, [R1+0xb18] ;  /* 0x000b180001727983 */ /* 0x000ee20000300a00 */
[----:B------:R-:W-:-:S03]  /*15c70*/  IMAD.MOV.U32 R23, RZ, RZ, R147 ;  /* 0x000000ffff177224 */ /* 0x000fc600078e0093 */
[----:B------:R-:W3:Y:S01]  /*15c80*/  LDL.LU.64 R112, [R1+0xb10] ;  /* 0x000b100001707983 */ /* 0x000ee20000300a00 */
[----:B------:R-:W-:-:S03]  /*15c90*/  IMAD.MOV.U32 R234, RZ, RZ, R144 ;  /* 0x000000ffffea7224 */ /* 0x000fc600078e0090 */
[----:B------:R-:W4:Y:S01]  /*15ca0*/  LDL.LU.64 R150, [R1+0xb08] ;  /* 0x000b080001967983 */ /* 0x000f220000300a00 */
[----:B------:R-:W-:-:S03]  /*15cb0*/  IMAD.MOV.U32 R233, RZ, RZ, R145 ;  /* 0x000000ffffe97224 */ /* 0x000fc600078e0091 */
[----:B------:R-:W4:Y:S04]  /*15cc0*/  LDL.LU.64 R148, [R1+0xb00] ;  /* 0x000b000001947983 */ /* 0x000f280000300a00 */
[----:B------:R-:W4:Y:S04]  /*15cd0*/  LDL.LU.64 R146, [R1+0xaf8] ;  /* 0x000af80001927983 */ /* 0x000f280000300a00 */
[----:B------:R-:W4:Y:S04]  /*15ce0*/  LDL.LU.64 R144, [R1+0xaf0] ;  /* 0x000af00001907983 */ /* 0x000f280000300a00 */
[----:B------:R-:W-:Y:S04]  /*15cf0*/  STL [R1+0xaa8], R3 ;  /* 0x000aa80301007387 */ /* 0x000fe80000100800 */
[----:B------:R-:W-:Y:S04]  /*15d00*/  STL [R1+0xaa4], R20 ;  /* 0x000aa41401007387 */ /* 0x000fe80000100800 */
[----:B------:R-:W-:Y:S04]  /*15d10*/  STL [R1+0xaa0], R21 ;  /* 0x000aa01501007387 */ /* 0x000fe80000100800 */
[----:B------:R-:W-:Y:S04]  /*15d20*/  STL [R1+0xa9c], R22 ;  /* 0x000a9c1601007387 */ /* 0x000fe80000100800 */
[----:B------:R-:W-:Y:S04]  /*15d30*/  STL [R1+0xa98], R23 ;  /* 0x000a981701007387 */ /* 0x000fe80000100800 */
[----:B------:R-:W-:Y:S04]  /*15d40*/  STL [R1+0xa94], R232 ;  /* 0x000a94e801007387 */ /* 0x000fe80000100800 */
[----:B------:R0:W-:Y:S04]  /*15d50*/  STL [R1+0xa90], R233 ;  /* 0x000a90e901007387 */ /* 0x0001e80000100800 */
[----:B------:R1:W-:Y:S01]  /*15d60*/  STL [R1+0xa8c], R234 ;  /* 0x000a8cea01007387 */ /* 0x0003e20000100800 */
[----:B------:R-:W-:-:S03]  /*15d70*/  IMAD.MOV.U32 R235, RZ, RZ, R183 ;  /* 0x000000ffffeb7224 */ /* 0x000fc600078e00b7 */
[----:B------:R-:W-:Y:S04]  /*15d80*/  STL.64 [R1+0xa0], R176 ;  /* 0x0000a0b001007387 */ /* 0x000fe80000100a00 */
[----:B------:R-:W-:Y:S04]  /*15d90*/  STL.64 [R1+0xa8], R178 ;  /* 0x0000a8b201007387 */ /* 0x000fe80000100a00 */
[----:B------:R-:W-:Y:S04]  /*15da0*/  STL.64 [R1+0xb0], R180 ;  /* 0x0000b0b401007387 */ /* 0x000fe80000100a00 */
[----:B------:R1:W-:Y:S01]  /*15db0*/  STL [R1+0xb8], R182 ;  /* 0x0000b8b601007387 */ /* 0x0003e20000100800 */
[----:B------:R-:W-:-:S02]  /*15dc0*/  WARPGROUP.DEPBAR.LE gsb0, 0x0 ;  /* 0x00008000000079c5 */ /* 0x000fc40000010000 */
[----:B0-----:R-:W-:Y:S02]  /*15dd0*/  IMAD.MOV.U32 R233, RZ, RZ, R214 ;  /* 0x000000ffffe97224 */ /* 0x001fe400078e00d6 */
[----:B-1----:R-:W-:Y:S01]  /*15de0*/  IMAD.MOV.U32 R234, RZ, RZ, R215 ;  /* 0x000000ffffea7224 */ /* 0x002fe200078e00d7 */
[----:B------:R-:W2:Y:S01]  /*15df0*/  LDL.LU.64 R182, [R1+0xae8] ;  /* 0x000ae80001b67983 */ /* 0x000ea20000300a00 */
[----:B------:R-:W-:-:S03]  /*15e00*/  IMAD.MOV.U32 R23, RZ, RZ, R212 ;  /* 0x000000ffff177224 */ /* 0x000fc600078e00d4 */
[----:B------:R-:W2:Y:S01]  /*15e10*/  LDL.LU.64 R180, [R1+0xae0] ;  /* 0x000ae00001b47983 */ /* 0x000ea20000300a00 */
[----:B------:R-:W-:-:S03]  /*15e20*/  IMAD.MOV.U32 R232, RZ, RZ, R213 ;  /* 0x000000ffffe87224 */ /* 0x000fc600078e00d5 */
[----:B------:R-:W2:Y:S01]  /*15e30*/  LDL.LU.64 R178, [R1+0xad8] ;  /* 0x000ad80001b27983 */ /* 0x000ea20000300a00 */
[----:B------:R-:W-:-:S03]  /*15e40*/  IMAD.MOV.U32 R21, RZ, RZ, R210 ;  /* 0x000000ffff157224 */ /* 0x000fc600078e00d2 */
[----:B------:R-:W2:Y:S01]  /*15e50*/  LDL.LU.64 R176, [R1+0xad0] ;  /* 0x000ad00001b07983 */ /* 0x000ea20000300a00 */
[----:B------:R-:W-:-:S03]  /*15e60*/  IMAD.MOV.U32 R22, RZ, RZ, R211 ;  /* 0x000000ffff167224 */ /* 0x000fc600078e00d3 */
[----:B------:R-:W3:Y:S01]  /*15e70*/  LDL.LU.64 R214, [R1+0xac8] ;  /* 0x000ac80001d67983 */ /* 0x000ee20000300a00 */
[----:B------:R-:W-:Y:S02]  /*15e80*/  IMAD.MOV.U32 R3, RZ, RZ, R208 ;  /* 0x000000ffff037224 */ /* 0x000fe400078e00d0 */
[----:B------:R-:W-:Y:S01]  /*15e90*/  IMAD.MOV.U32 R20, RZ, RZ, R209 ;  /* 0x000000ffff147224 */ /* 0x000fe200078e00d1 */
[----:B------:R-:W3:Y:S04]  /*15ea0*/  LDL.LU.64 R212, [R1+0xac0] ;  /* 0x000ac00001d47983 */ /* 0x000ee80000300a00 */
[----:B------:R-:W3:Y:S04]  /*15eb0*/  LDL.LU.64 R210, [R1+0xab8] ;  /* 0x000ab80001d27983 */ /* 0x000ee80000300a00 */
[----:B------:R-:W3:Y:S01]  /*15ec0*/  LDL.LU.64 R208, [R1+0xab0] ;  /* 0x000ab00001d07983 */ /* 0x000ee20000300a00 */
        /* <DEDUP_REMOVED lines=20> */
[----:B---3--:R-:W-:-:S06]  /*16010*/  WARPGROUP.ARRIVE ;  /* 0x00000000000079c5 */ /* 0x008fcc0000000000 */
[----:B------:R-:W-:Y:S03]  /*16020*/  QGMMA.64x16x32.F32.E4M3.E4M3 R208, gdesc[UR44], R208, gsb0 ;  /* 0x002000002cd079f3 */ /* 0x000fe600080008d0 */
[----:B------:R-:W-:Y:S02]  /*16030*/  WARPGROUP.DEPBAR.LE gsb0, 0x0 ;  /* 0x00008000000079c5 */ /* 0x000fe40000010000 */
[----:B--2---:R-:W-:-:S06]  /*16040*/  WARPGROUP.ARRIVE ;  /* 0x00000000000079c5 */ /* 0x004fcc0000000000 */
        /* <DEDUP_REMOVED lines=33> */
[----:B------:R-:W-:Y:S04]  /*16260*/  STL.64 [R1+0xa60], R214 ;  /* 0x000a60d601007387 */ /* 0x000fe80000100a00 */
[----:B------:R-:W-:Y:S04]  /*16270*/  STL.64 [R1+0xa58], R212 ;  /* 0x000a58d401007387 */ /* 0x000fe80000100a00 */
[----:B------:R-:W-:Y:S04]  /*16280*/  STL.64 [R1+0xa50], R210 ;  /* 0x000a50d201007387 */ /* 0x000fe80000100a00 */
[----:B------:R0:W-:Y:S01]  /*16290*/  STL.64 [R1+0xa48], R208 ;  /* 0x000a48d001007387 */ /* 0x0001e20000100a00 */
[----:B------:R-:W-:Y:S01]  /*162a0*/  UMOV UR36, UR48 ;  /* 0x0000003000247c82 */ /* 0x000fe20008000000 */
[----:B------:R-:W-:-:S02]  /*162b0*/  UMOV UR37, UR49 ;  /* 0x0000003100257c82 */ /* 0x000fc40008000000 */
[----:B0-----:R-:W2:Y:S04]  /*162c0*/  LDL.LU.64 R208, [R1+0x80] ;  /* 0x0000800001d07983 */ /* 0x001ea80000300a00 */
[----:B------:R-:W2:Y:S04]  /*162d0*/  LDL.LU.64 R210, [R1+0x88] ;  /* 0x0000880001d27983 */ /* 0x000ea80000300a00 */
[----:B------:R-:W2:Y:S04]  /*162e0*/  LDL.LU.64 R212, [R1+0x90] ;  /* 0x0000900001d47983 */ /* 0x000ea80000300a00 */
[----:B------:R-:W2:Y:S01]  /*162f0*/  LDL.LU.64 R214, [R1+0x98] ;  /* 0x0000980001d67983 */ /* 0x000ea20000300a00 */
        /* <DEDUP_REMOVED lines=11> */
[----:B------:R-:W-:Y:S01]  /*163b0*/  STL [R1+0xa3c], R181 ;  /* 0x000a3cb501007387 */ /* 0x000fe20000100800 */
[----:B------:R-:W-:Y:S02]  /*163c0*/  WARPGROUP.DEPBAR.LE gsb0, 0x0 ;  /* 0x00008000000079c5 */ /* 0x000fe40000010000 */
[----:B------:R-:W-:-:S06]  /*163d0*/  WARPGROUP.ARRIVE ;  /* 0x00000000000079c5 */ /* 0x000fcc0000000000 */
[----:B------:R-:W-:Y:S01]  /*163e0*/  QGMMA.64x16x32.F32.E4M3.E4M3 R200, gdesc[UR44], R200, gsb0 ;  /* 0x002000002cc879f3 */ /* 0x000fe200080008c8 */
[----:B------:R-:W-:Y:S04]  /*163f0*/  STL [R1+0xa38], R182 ;  /* 0x000a38b601007387 */ /* 0x000fe80000100800 */
[----:B------:R-:W-:Y:S04]  /*16400*/  STL [R1+0xa34], R183 ;  /* 0x000a34b701007387 */ /* 0x000fe80000100800 */
[----:B------:R0:W-:Y:S04]  /*16410*/  STL [R1+0xa30], R144 ;  /* 0x000a309001007387 */ /* 0x0001e80000100800 */
[----:B------:R1:W-:Y:S04]  /*16420*/  STL [R1+0xa2c], R145 ;  /* 0x000a2c9101007387 */ /* 0x0003e80000100800 */
[----:B------:R3:W-:Y:S04]  /*16430*/  STL [R1+0xa28], R146 ;  /* 0x000a289201007387 */ /* 0x0007e80000100800 */
[----:B------:R4:W-:Y:S04]  /*16440*/  STL [R1+0xa24], R147 ;  /* 0x000a249301007387 */ /* 0x0009e80000100800 */
[----:B------:R4:W-:Y:S01]  /*16450*/  STL [R1+0xa20], R148 ;  /* 0x000a209401007387 */ /* 0x0009e20000100800 */
[----:B0-----:R-:W-:-:S03]  /*16460*/  IMAD.MOV.U32 R144, RZ, RZ, R9 ;  /* 0x000000ffff907224 */ /* 0x001fc600078e0009 */
[----:B------:R0:W-:Y:S01]  /*16470*/  STL [R1+0xa1c], R149 ;  /* 0x000a1c9501007387 */ /* 0x0001e20000100800 */
[----:B-1----:R-:W-:-:S03]  /*16480*/  IMAD.MOV.U32 R145, RZ, RZ, R8 ;  /* 0x000000ffff917224 */ /* 0x002fc600078e0008 */
[----:B------:R1:W-:Y:S01]  /*16490*/  STL [R1+0xa18], R150 ;  /* 0x000a189601007387 */ /* 0x0003e20000100800 */
[----:B---3--:R-:W-:Y:S02]  /*164a0*/  IMAD.MOV.U32 R146, RZ, RZ, R7 ;  /* 0x000000ffff927224 */ /* 0x008fe400078e0007 */
[----:B----4-:R-:W-:Y:S01]  /*164b0*/  IMAD.MOV.U32 R147, RZ, RZ, R6 ;  /* 0x000000ffff937224 */ /* 0x010fe200078e0006 */
[----:B------:R3:W-:Y:S01]  /*164c0*/  STL [R1+0xa14], R151 ;  /* 0x000a149701007387 */ /* 0x0007e20000100800 */
[----:B------:R-:W-:Y:S02]  /*164d0*/  IMAD.MOV.U32 R148, RZ, RZ, R5 ;  /* 0x000000ffff947224 */ /* 0x000fe400078e0005 */
[----:B0-----:R-:W-:Y:S01]  /*164e0*/  IMAD.MOV.U32 R149, RZ, RZ, R4 ;  /* 0x000000ffff957224 */ /* 0x001fe200078e0004 */
[----:B------:R-:W-:Y:S01]  /*164f0*/  STL [R1+0xa10], R112 ;  /* 0x000a107001007387 */ /* 0x000fe20000100800 */
[----:B-1----:R-:W-:-:S03]  /*16500*/  IMAD.MOV.U32 R150, RZ, RZ, R2 ;  /* 0x000000ffff967224 */ /* 0x002fc600078e0002 */
[----:B------:R0:W-:Y:S01]  /*16510*/  STL [R1+0xa0c], R113 ;  /* 0x000a0c7101007387 */ /* 0x0001e20000100800 */
[----:B---3--:R-:W-:-:S03]  /*16520*/  IMAD.MOV.U32 R151, RZ, RZ, R0 ;  /* 0x000000ffff977224 */ /* 0x008fc600078e0000 */
[----:B------:R-:W-:Y:S01]  /*16530*/  STL [R1+0xa08], R114 ;  /* 0x000a087201007387 */ /* 0x000fe20000100800 */
[----:B------:R-:W-:-:S03]  /*16540*/  WARPGROUP.DEPBAR.LE gsb0, 0x0 ;  /* 0x00008000000079c5 */ /* 0x000fc60000010000 */
[----:B------:R1:W-:Y:S01]  /*16550*/  STL [R1+0xa04], R115 ;  /* 0x000a047301007387 */ /* 0x0003e20000100800 */
[----:B------:R-:W-:-:S03]  /*16560*/  WARPGROUP.ARRIVE ;  /* 0x00000000000079c5 */ /* 0x000fc60000000000 */
[----:B------:R-:W-:Y:S04]  /*16570*/  STL [R1+0xa00], R116 ;  /* 0x000a007401007387 */ /* 0x000fe80000100800 */
[----:B------:R3:W-:Y:S01]  /*16580*/  STL [R1+0x9fc], R117 ;  /* 0x0009fc7501007387 */ /* 0x0007e20000100800 */
[----:B------:R-:W-:-:S03]  /*16590*/  UMOV UR32, UR48 ;  /* 0x0000003000207c82 */ /* 0x000fc60008000000 */
[----:B------:R-:W-:Y:S01]  /*165a0*/  STL [R1+0x9f8], R118 ;  /* 0x0009f87601007387 */ /* 0x000fe20000100800 */
[----:B------:R-:W-:Y:S02]  /*165b0*/  UMOV UR33, UR49 ;  /* 0x0000003100217c82 */ /* 0x000fe40008000000 */
[----:B------:R-:W-:Y:S01]  /*165c0*/  QGMMA.64x16x32.F32.E4M3.E4M3 R144, gdesc[UR32], R144, gsb0 ;  /* 0x00200000209079f3 */ /* 0x000fe20008000890 */
[----:B------:R4:W-:Y:S04]  /*165d0*/  STL [R1+0x9f4], R119 ;  /* 0x0009f47701007387 */ /* 0x0009e80000100800 */
[----:B0-----:R-:W2:Y:S04]  /*165e0*/  LDL.LU.64 R112, [R1+0x100] ;  /* 0x0001000001707983 */ /* 0x001ea80000300a00 */
[----:B-1----:R-:W2:Y:S04]  /*165f0*/  LDL.LU.64 R114, [R1+0x108] ;  /* 0x0001080001727983 */ /* 0x002ea80000300a00 */
[----:B---3--:R-:W3:Y:S04]  /*16600*/  LDL.LU.64 R116, [R1+0x110] ;  /* 0x0001100001747983 */ /* 0x008ee80000300a00 */
[----:B----4-:R-:W3:Y:S04]  /*16610*/  LDL.LU.64 R118, [R1+0x118] ;  /* 0x0001180001767983 */ /* 0x010ee80000300a00 */
        /* <DEDUP_REMOVED lines=42> */
[----:B------:R-:W-:Y:S01]  /*168c0*/  STL.64 [R1+0xa80], R178 ;  /* 0x000a80b201007387 */ /* 0x000fe20000100a00 */
[----:B------:R-:W-:-:S03]  /*168d0*/  WARPGROUP.DEPBAR.LE gsb0, 0x0 ;  /* 0x00008000000079c5 */ /* 0x000fc60000010000 */
[----:B------:R-:W-:Y:S04]  /*168e0*/  STL.64 [R1+0xa78], R176 ;  /* 0x000a78b001007387 */ /* 0x000fe80000100a00 */
[----:B------:R-:W-:Y:S04]  /*168f0*/  STL.64 [R1+0xa70], R174 ;  /* 0x000a70ae01007387 */ /* 0x000fe80000100a00 */
[----:B------:R-:W-:Y:S04]  /*16900*/  STL.64 [R1+0xa68], R172 ;  /* 0x000a68ac01007387 */ /* 0x000fe80000100a00 */
[----:B------:R0:W-:Y:S04]  /*16910*/  STL.64 [R1], R144 ;  /* 0x0000009001007387 */ /* 0x0001e80000100a00 */
[----:B------:R1:W-:Y:S04]  /*16920*/  STL.64 [R1+0x8], R146 ;  /* 0x0000089201007387 */ /* 0x0003e80000100a00 */
[----:B------:R4:W-:Y:S04]  /*16930*/  STL.64 [R1+0x10], R148 ;  /* 0x0000109401007387 */ /* 0x0009e80000100a00 */
[----:B------:R4:W-:Y:S04]  /*16940*/  STL.64 [R1+0x18], R150 ;  /* 0x0000189601007387 */ /* 0x0009e80000100a00 */
[----:B0-----:R-:W3:Y:S04]  /*16950*/  LDL.LU.64 R144, [R1+0x180] ;  /* 0x0001800001907983 */ /* 0x001ee80000300a00 */
[----:B-1----:R-:W3:Y:S04]  /*16960*/  LDL.LU.64 R146, [R1+0x188] ;  /* 0x0001880001927983 */ /* 0x002ee80000300a00 */
[----:B----4-:R-:W4:Y:S04]  /*16970*/  LDL.LU.64 R148, [R1+0x190] ;  /* 0x0001900001947983 */ /* 0x010f280000300a00 */
[----:B------:R-:W4:Y:S01]  /*16980*/  LDL.LU.64 R150, [R1+0x198] ;  /* 0x0001980001967983 */ /* 0x000f220000300a00 */
[----:B--2---:R-:W-:Y:S01]  /*16990*/  WARPGROUP.ARRIVE ;  /* 0x00000000000079c5 */ /* 0x004fe20000000000 */
[----:B------:R-:W-:Y:S01]  /*169a0*/  UMOV UR40, UR48 ;  /* 0x0000003000287c82 */ /* 0x000fe20008000000 */
[----:B------:R-:W-:-:S04]  /*169b0*/  UMOV UR41, UR49 ;  /* 0x0000003100297c82 */ /* 0x000fc80008000000 */
[----:B------:R-:W-:Y:S03]  /*169c0*/  QGMMA.64x16x32.F32.E4M3.E4M3 R208, gdesc[UR40], R208, gsb0 ;  /* 0x0020000028d079f3 */ /* 0x000fe600080008d0 */
[----:B------:R-:W-:Y:S02]  /*169d0*/  WARPGROUP.DEPBAR.LE gsb0, 0x0 ;  /* 0x00008000000079c5 */ /* 0x000fe40000010000 */
[----:B------:R-:W-:Y:S02]  /*169e0*/  IMAD.MOV.U32 R84, RZ, RZ, R208 ;  /* 0x000000ffff547224 */ /* 0x000fe400078e00d0 */
        /* <DEDUP_REMOVED lines=9> */
[----:B------:R-:W-:-:S03]  /*16a80*/  IMAD.MOV.U32 R6, RZ, RZ, R215 ;  /* 0x000000ffff067224 */ /* 0x000fc600078e00d7 */
[----:B------:R-:W2:Y:S01]  /*16a90*/  LDL.LU.64 R214, [R1+0x218] ;  /* 0x0002180001d67983 */ /* 0x000ea20000300a00 */
[----:B------:R-:W-:Y:S01]  /*16aa0*/  UMOV UR16, UR48 ;  /* 0x0000003000107c82 */ /* 0x000fe20008000000 */
[----:B------:R-:W-:Y:S01]  /*16ab0*/  UMOV UR17, UR49 ;  /* 0x0000003100117c82 */ /* 0x000fe20008000000 */
[----:B---3--:R-:W-:-:S06]  /*16ac0*/  WARPGROUP.ARRIVE ;  /* 0x00000000000079c5 */ /* 0x008fcc0000000000 */
[----:B------:R-:W-:Y:S01]  /*16ad0*/  QGMMA.64x16x32.F32.E4M3.E4M3 R112, gdesc[UR16], R112, gsb0 ;  /* 0x00200000107079f3 */ /* 0x000fe20008000870 */
[----:B------:R-:W-:Y:S01]  /*16ae0*/  UMOV UR24, UR48 ;  /* 0x0000003000187c82 */ /* 0x000fe20008000000 */
[----:B------:R-:W-:Y:S01]  /*16af0*/  UMOV UR25, UR49 ;  /* 0x0000003100197c82 */ /* 0x000fe20008000000 */
[----:B------:R-:W-:Y:S02]  /*16b00*/  WARPGROUP.DEPBAR.LE gsb0, 0x0 ;  /* 0x00008000000079c5 */ /* 0x000fe40000010000 */
[----:B------:R-:W-:Y:S02]  /*16b10*/  IMAD.MOV.U32 R51, RZ, RZ, R112 ;  /* 0x000000ffff337224 */ /* 0x000fe400078e0070 */
[----:B------:R-:W-:Y:S02]  /*16b20*/  IMAD.MOV.U32 R52, RZ, RZ, R113 ;  /* 0x000000ffff347224 */ /* 0x000fe400078e0071 */
[----:B------:R-:W-:Y:S01]  /*16b30*/  IMAD.MOV.U32 R53, RZ, RZ, R114 ;  /* 0x000000ffff357224 */ /* 0x000fe200078e0072 */
[----:B------:R-:W3:Y:S01]  /*16b40*/  LDL.LU.64 R112, [R1+0x1e0] ;  /* 0x0001e00001707983 */ /* 0x000ee20000300a00 */
[----:B------:R-:W-:-:S02]  /*16b50*/  IMAD.MOV.U32 R54, RZ, RZ, R115 ;  /* 0x000000ffff367224 */ /* 0x000fc400078e0073 */
[----:B------:R-:W-:Y:S01]  /*16b60*/  IMAD.MOV.U32 R80, RZ, RZ, R116 ;  /* 0x000000ffff507224 */ /* 0x000fe200078e0074 */
[----:B------:R-:W3:Y:S01]  /*16b70*/  LDL.LU.64 R114, [R1+0x1e8] ;  /* 0x0001e80001727983 */ /* 0x000ee20000300a00 */
[----:B------:R-:W-:Y:S02]  /*16b80*/  IMAD.MOV.U32 R81, RZ, RZ, R117 ;  /* 0x000000ffff517224 */ /* 0x000fe400078e0075 */
[----:B------:R-:W-:Y:S01]  /*16b90*/  IMAD.MOV.U32 R82, RZ, RZ, R118 ;  /* 0x000000ffff527224 */ /* 0x000fe200078e0076 */
[----:B------:R-:W3:Y:S01]  /*16ba0*/  LDL.LU.64 R116, [R1+0x1f0] ;  /* 0x0001f00001747983 */ /* 0x000ee20000300a00 */
[----:B------:R-:W-:-:S03]  /*16bb0*/  IMAD.MOV.U32 R83, RZ, RZ, R119 ;  /* 0x000000ffff537224 */ /* 0x000fc600078e0077 */
[----:B------:R-:W3:Y:S01]  /*16bc0*/  LDL.LU.64 R118, [R1+0x1f8] ;  /* 0x0001f80001767983 */ /* 0x000ee20000300a00 */
[----:B------:R-:W-:Y:S01]  /*16bd0*/  UMOV UR8, UR48 ;  /* 0x0000003000087c82 */ /* 0x000fe20008000000 */
[----:B------:R-:W-:Y:S01]  /*16be0*/  UMOV UR9, UR49 ;  /* 0x0000003100097c82 */ /* 0x000fe20008000000 */
[----:B----4-:R-:W-:-:S06]  /*16bf0*/  WARPGROUP.ARRIVE ;  /* 0x00000000000079c5 */ /* 0x010fcc0000000000 */
[----:B------:R-:W-:Y:S03]  /*16c00*/  QGMMA.64x16x32.F32.E4M3.E4M3 R144, gdesc[UR24], R144, gsb0 ;  /* 0x00200000189079f3 */ /* 0x000fe60008000890 */
[----:B------:R-:W-:Y:S02]  /*16c10*/  WARPGROUP.DEPBAR.LE gsb0, 0x0 ;  /* 0x00008000000079c5 */ /* 0x000fe40000010000 */
[----:B------:R-:W-:Y:S02]  /*16c20*/  IMAD.MOV.U32 R42, RZ, RZ, R144 ;  /* 0x000000ffff2a7224 */ /* 0x000fe400078e0090 */
[----:B------:R-:W-:Y:S02]  /*16c30*/  IMAD.MOV.U32 R43, RZ, RZ, R145 ;  /* 0x000000ffff2b7224 */ /* 0x000fe400078e0091 */
[----:B------:R-:W-:Y:S01]  /*16c40*/  IMAD.MOV.U32 R44, RZ, RZ, R146 ;  /* 0x000000ffff2c7224 */ /* 0x000fe200078e0092 */
[----:B------:R-:W4:Y:S01]  /*16c50*/  LDL.LU.64 R144, [R1+0x160] ;  /* 0x0001600001907983 */ /* 0x000f220000300a00 */
[----:B------:R-:W-:-:S02]  /*16c60*/  IMAD.MOV.U32 R45, RZ, RZ, R147 ;  /* 0x000000ffff2d7224 */ /* 0x000fc400078e0093 */
[----:B------:R-:W-:Y:S01]  /*16c70*/  IMAD.MOV.U32 R46, RZ, RZ, R148 ;  /* 0x000000ffff2e7224 */ /* 0x000fe200078e0094 */
[----:B------:R-:W4:Y:S01]  /*16c80*/  LDL.LU.64 R146, [R1+0x168] ;  /* 0x0001680001927983 */ /* 0x000f220000300a00 */
[----:B------:R-:W-:Y:S02]  /*16c90*/  IMAD.MOV.U32 R48, RZ, RZ, R149 ;  /* 0x000000ffff307224 */ /* 0x000fe400078e0095 */
[----:B------:R-:W-:Y:S01]  /*16ca0*/  IMAD.MOV.U32 R49, RZ, RZ, R150 ;  /* 0x000000ffff317224 */ /* 0x000fe200078e0096 */
[----:B------:R-:W4:Y:S01]  /*16cb0*/  LDL.LU.64 R148, [R1+0x170] ;  /* 0x0001700001947983 */ /* 0x000f220000300a00 */
[----:B------:R-:W-:-:S03]  /*16cc0*/  IMAD.MOV.U32 R50, RZ, RZ, R151 ;  /* 0x000000ffff327224 */ /* 0x000fc600078e0097 */
[----:B------:R-:W4:Y:S01]  /*16cd0*/  LDL.LU.64 R150, [R1+0x178] ;  /* 0x0001780001967983 */ /* 0x000f220000300a00 */
[----:B--2---:R-:W-:-:S03]  /*16ce0*/  WARPGROUP.ARRIVE ;  /* 0x00000000000079c5 */ /* 0x004fc60000000000 */
[----:B------:R-:W2:Y:S03]  /*16cf0*/  LDL.LU.64 R176, [R1+0xe0] ;  /* 0x0000e00001b07983 */ /* 0x000ea60000300a00 */
[----:B------:R-:W-:Y:S01]  /*16d00*/  QGMMA.64x16x32.F32.E4M3.E4M3 R208, gdesc[UR8], R208, gsb0 ;  /* 0x0020000008d079f3 */ /* 0x000fe200080008d0 */
[----:B------:R-:W2:Y:S04]  /*16d10*/  LDL.LU.64 R178, [R1+0xe8] ;  /* 0x0000e80001b27983 */ /* 0x000ea80000300a00 */
[----:B------:R-:W2:Y:S04]  /*16d20*/  LDL.LU.64 R180, [R1+0xf0] ;  /* 0x0000f00001b47983 */ /* 0x000ea80000300a00 */
[----:B------:R-:W2:Y:S01]  /*16d30*/  LDL.LU.64 R182, [R1+0xf8] ;  /* 0x0000f80001b67983 */ /* 0x000ea20000300a00 */
[----:B------:R-:W-:-:S02]  /*16d40*/  WARPGROUP.DEPBAR.LE gsb0, 0x0 ;  /* 0x00008000000079c5 */ /* 0x000fc40000010000 */
        /* <DEDUP_REMOVED lines=12> */
[----:B------:R-:W-:Y:S01]  /*16e10*/  UIADD3 UR12, UR53, 0x804, URZ ;  /* 0x00000804350c7890 */ /* 0x000fe2000fffe03f */
[----:B---3--:R-:W-:Y:S01]  /*16e20*/  WARPGROUP.ARRIVE ;  /* 0x00000000000079c5 */ /* 0x008fe20000000000 */
[----:B------:R-:W-:-:S05]  /*16e30*/  UMOV UR9, 0x40000040 ;  /* 0x4000004000097882 */ /* 0x000fca0000000000 */
[----:B------:R-:W-:Y:S02]  /*16e40*/  UMOV UR8, UR12 ;  /* 0x0000000c00087c82 */ /* 0x000fe40008000000 */
[----:B------:R-:W-:Y:S01]  /*16e50*/  QGMMA.64x16x32.F32.E4M3.E4M3 R112, gdesc[UR8], R112, gsb0 ;  /* 0x00200000087079f3 */ /* 0x000fe20008000870 */
[----:B------:R-:W-:Y:S01]  /*16e60*/  UMOV UR24, UR8 ;  /* 0x0000000800187c82 */ /* 0x000fe20008000000 */
[----:B------:R-:W-:Y:S01]  /*16e70*/  UMOV UR25, UR9 ;  /* 0x0000000900197c82 */ /* 0x000fe20008000000 */
[----:B------:R-:W-:Y:S02]  /*16e80*/  WARPGROUP.DEPBAR.LE gsb0, 0x0 ;  /* 0x00008000000079c5 */ /* 0x000fe40000010000 */
[----:B------:R-:W-:Y:S01]  /*16e90*/  UMOV UR16, UR8 ;  /* 0x0000000800107c82 */ /* 0x000fe20008000000 */
[----:B------:R-:W-:Y:S01]  /*16ea0*/  UMOV UR17, UR9 ;  /* 0x0000000900117c82 */ /* 0x000fe20008000000 */
[----:B------:R-:W-:Y:S01]  /*16eb0*/  UMOV UR40, UR8 ;  /* 0x0000000800287c82 */ /* 0x000fe20008000000 */
[----:B------:R-:W-:Y:S01]  /*16ec0*/  UMOV UR41, UR9 ;  /* 0x0000000900297c82 */ /* 0x000fe20008000000 */
[----:B----4-:R-:W-:-:S06]  /*16ed0*/  WARPGROUP.ARRIVE ;  /* 0x00000000000079c5 */ /* 0x010fcc0000000000 */
[----:B------:R-:W-:Y:S03]  /*16ee0*/  QGMMA.64x16x32.F32.E4M3.E4M3 R144, gdesc[UR24], R144, gsb0 ;  /* 0x00200000189079f3 */ /* 0x000fe60008000890 */
[----:B------:R-:W-:Y:S02]  /*16ef0*/  WARPGROUP.DEPBAR.LE gsb0, 0x0 ;  /* 0x00008000000079c5 */ /* 0x000fe40000010000 */
[----:B--2---:R-:W-:-:S06]  /*16f00*/  WARPGROUP.ARRIVE ;  /* 0x00000000000079c5 */ /* 0x004fcc0000000000 */
        /* <DEDUP_REMOVED lines=52> */
[----:B------:R-:W-:Y:S01]  /*17250*/  IMAD.MOV.U32 R106, RZ, RZ, R112 ;  /* 0x000000ffff6a7224 */ /* 0x000fe200078e0070 */
        /* <DEDUP_REMOVED lines=14> */
[----:B------:R-:W-:Y:S01]  /*17340*/  IMAD.MOV.U32 R72, RZ, RZ, R118 ;  /* 0x000000ffff487224 */ /* 0x000fe200078e0076 */
[----:B------:R-:W2:Y:S01]  /*17350*/  LDL.LU.64 R208, [R1+0xc0] ;  /* 0x0000c00001d07983 */ /* 0x000ea20000300a00 */
[----:B------:R-:W-:-:S02]  /*17360*/  IMAD.MOV.U32 R73, RZ, RZ, R119 ;  /* 0x000000ffff497224 */ /* 0x000fc400078e0077 */
        /* <DEDUP_REMOVED lines=61> */
[----:B0-----:R-:W-:-:S03]  /*17740*/  IMAD.MOV.U32 R192, RZ, RZ, R3 ;  /* 0x000000ffffc07224 */ /* 0x001fc600078e0003 */
        /* <DEDUP_REMOVED lines=18> */
[----:B------:R-:W4:Y:S04]  /*17870*/  LDL.LU R234, [R1+0xa8c] ;  /* 0x000a8c0001ea7983 */ /* 0x000f280000300800 */
[----:B-1----:R-:W4:Y:S01]  /*17880*/  LDL.LU R160, [R1+0xa0] ;  /* 0x0000a00001a07983 */ /* 0x002f220000300800 */
[----:B------:R-:W-:-:S03]  /*17890*/  UIADD3 UR17, UR53, 0x6, URZ ;  /* 0x0000000635117890 */ /* 0x000fc6000fffe03f */
[----:B------:R-:W4:Y:S04]  /*178a0*/  LDL.LU R161, [R1+0xa4] ;  /* 0x0000a40001a17983 */ /* 0x000f280000300800 */
[----:B------:R-:W4:Y:S01]  /*178b0*/  LDL.LU R162, [R1+0xa8] ;  /* 0x0000a80001a27983 */ /* 0x000f220000300800 */
[----:B------:R-:W-:-:S03]  /*178c0*/  IMAD.MOV.U32 R167, RZ, RZ, R235 ;  /* 0x000000ffffa77224 */ /* 0x000fc600078e00eb */
[----:B------:R-:W4:Y:S01]  /*178d0*/  LDL.LU R163, [R1+0xac] ;  /* 0x0000ac0001a37983 */ /* 0x000f220000300800 */
[----:B------:R-:W-:-:S03]  /*178e0*/  WARPGROUP.DEPBAR.LE gsb0, 0x0 ;  /* 0x00008000000079c5 */ /* 0x000fc60000010000 */
[----:B------:R-:W4:Y:S01]  /*178f0*/  LDL.LU R164, [R1+0xb0] ;  /* 0x0000b00001a47983 */ /* 0x000f220000300800 */
[----:B------:R-:W-:-:S03]  /*17900*/  IMAD.MOV.U32 R142, RZ, RZ, R148 ;  /* 0x000000ffff8e7224 */ /* 0x000fc600078e0094 */
[----:B------:R-:W4:Y:S01]  /*17910*/  LDL.LU R165, [R1+0xb4] ;  /* 0x0000b40001a57983 */ /* 0x000f220000300800 */
[----:B------:R-:W-:Y:S01]  /*17920*/  IMAD.MOV.U32 R143, RZ, RZ, R149 ;  /* 0x000000ffff8f7224 */ /* 0x000fe200078e0095 */
[----:B--2---:R-:W-:Y:S02]  /*17930*/  WARPGROUP.ARRIVE ;  /* 0x00000000000079c5 */ /* 0x004fe40000000000 */
[----:B------:R-:W2:Y:S01]  /*17940*/  LDL.LU R166, [R1+0xb8] ;  /* 0x0000b80001a67983 */ /* 0x000ea20000300800 */
[----:B------:R-:W-:-:S03]  /*17950*/  IMAD.MOV.U32 R104, RZ, RZ, R150 ;  /* 0x000000ffff687224 */ /* 0x000fc600078e0096 */
[----:B------:R-:W2:Y:S01]  /*17960*/  LDL.LU R235, [R1+0xa88] ;  /* 0x000a880001eb7983 */ /* 0x000ea20000300800 */
[----:B------:R-:W-:Y:S02]  /*17970*/  IMAD.MOV.U32 R105, RZ, RZ, R151 ;  /* 0x000000ffff697224 */ /* 0x000fe400078e0097 */
[----:B------:R-:W-:Y:S01]  /*17980*/  IMAD.MOV.U32 R148, RZ, RZ, R176 ;  /* 0x000000ffff947224 */ /* 0x000fe200078e00b0 */
[----:B------:R-:W4:Y:S01]  /*17990*/  LDL.LU.64 R172, [R1+0x140] ;  /* 0x0001400001ac7983 */ /* 0x000f220000300a00 */
[----:B------:R-:W-:Y:S01]  /*179a0*/  IMAD.MOV.U32 R149, RZ, RZ, R177 ;  /* 0x000000ffff957224 */ /* 0x000fe200078e00b1 */
[----:B------:R-:W-:Y:S01]  /*179b0*/  UMOV UR8, UR17 ;  /* 0x0000001100087c82 */ /* 0x000fe20008000000 */
[----:B------:R-:W-:Y:S01]  /*179c0*/  IMAD.MOV.U32 R150, RZ, RZ, R178 ;  /* 0x000000ffff967224 */ /* 0x000fe200078e00b2 */
[----:B------:R-:W4:Y:S01]  /*179d0*/  LDL.LU.64 R174, [R1+0x148] ;  /* 0x0001480001ae7983 */ /* 0x000f220000300a00 */
[----:B------:R-:W-:Y:S01]  /*179e0*/  IMAD.MOV.U32 R151, RZ, RZ, R179 ;  /* 0x000000ffff977224 */ /* 0x000fe200078e00b3 */
[----:B------:R-:W-:-:S02]  /*179f0*/  UMOV UR16, UR48 ;  /* 0x0000003000107c82 */ /* 0x000fc40008000000 */
[----:B------:R-:W4:Y:S01]  /*17a00*/  LDL.LU.64 R176, [R1+0x150] ;  /* 0x0001500001b07983 */ /* 0x000f220000300a00 */
[----:B------:R-:W-:Y:S02]  /*17a10*/  UMOV UR17, UR49 ;  /* 0x0000003100117c82 */ /* 0x000fe40008000000 */
[----:B------:R-:W-:Y:S01]  /*17a20*/  QGMMA.64x16x32.F32.E4M3.E4M3 R208, gdesc[UR16], R208, gsb0 ;  /* 0x0020000010d079f3 */ /* 0x000fe200080008d0 */
[----:B------:R-:W4:Y:S04]  /*17a30*/  LDL.LU.64 R178, [R1+0x158] ;  /* 0x0001580001b27983 */ /* 0x000f280000300a00 */
[----:B---3--:R-:W3:Y:S04]  /*17a40*/  LDL.LU R96, [R1+0x1a0] ;  /* 0x0001a00001607983 */ /* 0x008ee80000300800 */
[----:B------:R-:W3:Y:S04]  /*17a50*/  LDL.LU R97, [R1+0x1a4] ;  /* 0x0001a40001617983 */ /* 0x000ee80000300800 */
        /* <DEDUP_REMOVED lines=9> */
[----:B------:R-:W-:Y:S02]  /*17af0*/  IMAD.MOV.U32 R9, RZ, RZ, R14 ;  /* 0x000000ffff097224 */ /* 0x000fe400078e000e */
[----:B------:R-:W-:Y:S01]  /*17b00*/  IMAD.MOV.U32 R8, RZ, RZ, R15 ;  /* 0x000000ffff087224 */ /* 0x000fe200078e000f */
[----:B------:R-:W3:Y:S01]  /*17b10*/  LDL.LU R103, [R1+0x1bc] ;  /* 0x0001bc0001677983 */ /* 0x000ee20000300800 */
[----:B------:R-:W-:Y:S02]  /*17b20*/  IMAD.MOV.U32 R11, RZ, RZ, R12 ;  /* 0x000000ffff0b7224 */ /* 0x000fe400078e000c */
[----:B------:R-:W-:Y:S01]  /*17b30*/  IMAD.MOV.U32 R10, RZ, RZ, R13 ;  /* 0x000000ffff0a7224 */ /* 0x000fe200078e000d */
[----:B------:R-:W-:Y:S02]  /*17b40*/  WARPGROUP.DEPBAR.LE gsb0, 0x0 ;  /* 0x00008000000079c5 */ /* 0x000fe40000010000 */
[----:B------:R-:W-:-:S02]  /*17b50*/  IMAD.MOV.U32 R19, RZ, RZ, R208 ;  /* 0x000000ffff137224 */ /* 0x000fc400078e00d0 */
[----:B------:R-:W-:Y:S02]  /*17b60*/  IMAD.MOV.U32 R18, RZ, RZ, R209 ;  /* 0x000000ffff127224 */ /* 0x000fe400078e00d1 */
        /* <DEDUP_REMOVED lines=10> */
[----:B0-----:R-:W3:Y:S04]  /*17c10*/  LDL.LU R64, [R1+0x220] ;  /* 0x0002200001407983 */ /* 0x001ee80000300800 */
        /* <DEDUP_REMOVED lines=12> */
[----:B------:R-:W-:Y:S01]  /*17ce0*/  UIADD3 UR18, UR6, 0x6, URZ ;  /* 0x0000000606127890 */ /* 0x000fe2000fffe03f */
[----:B------:R-:W-:Y:S01]  /*17cf0*/  UMOV UR9, 0x40000040 ;  /* 0x4000004000097882 */ /* 0x000fe20000000000 */
[----:B------:R-:W-:-:S05]  /*17d00*/  UMOV UR11, 0x40000040 ;  /* 0x40000040000b7882 */ /* 0x000fca0000000000 */
[----:B------:R-:W-:Y:S01]  /*17d10*/  UMOV UR10, UR18 ;  /* 0x00000012000a7c82 */ /* 0x000fe20008000000 */
[----:B------:R-:W-:Y:S01]  /*17d20*/  UIADD3 UR22, UR6, 0x86, URZ ;  /* 0x0000008606167890 */ /* 0x000fe2000fffe03f */
[----:B----4-:R-:W-:-:S06]  /*17d30*/  WARPGROUP.ARRIVE ;  /* 0x00000000000079c5 */ /* 0x010fcc0000000000 */
[----:B------:R-:W-:Y:S03]  /*17d40*/  QGMMA.64x16x32.F32.E4M3.E4M3 R172, gdesc[UR24], R172, gsb0 ;  /* 0x0020000018ac79f3 */ /* 0x000fe600080008ac */
[----:B------:R-:W-:Y:S02]  /*17d50*/  WARPGROUP.DEPBAR.LE gsb0, 0x0 ;  /* 0x00008000000079c5 */ /* 0x000fe40000010000 */
[----:B--2---:R-:W-:-:S06]  /*17d60*/  WARPGROUP.ARRIVE ;  /* 0x00000000000079c5 */ /* 0x004fcc0000000000 */
[----:B------:R-:W-:Y:S01]  /*17d70*/  QGMMA.64x16x32.F32.E4M3.E4M3 R208, gdesc[UR12], R208, gsb0 ;  /* 0x002000000cd079f3 */ /* 0x000fe200080008d0 */
[----:B------:R-:W-:Y:S02]  /*17d80*/  IMAD.MOV.U32 R133, RZ, RZ, R21 ;  /* 0x000000ffff857224 */ /* 0x000fe400078e0015 */
[----:B------:R-:W-:Y:S02]  /*17d90*/  IMAD.MOV.U32 R134, RZ, RZ, R20 ;  /* 0x000000ffff867224 */ /* 0x000fe400078e0014 */
[----:B------:R-:W-:Y:S02]  /*17da0*/  IMAD.MOV.U32 R131, RZ, RZ, R23 ;  /* 0x000000ffff837224 */ /* 0x000fe400078e0017 */
[----:B------:R-:W-:Y:S02]  /*17db0*/  IMAD.MOV.U32 R132, RZ, RZ, R22 ;  /* 0x000000ffff847224 */ /* 0x000fe400078e0016 */
[----:B------:R-:W-:Y:S02]  /*17dc0*/  IMAD.MOV.U32 R21, RZ, RZ, R178 ;  /* 0x000000ffff157224 */ /* 0x000fe400078e00b2 */
[----:B------:R-:W-:-:S02]  /*17dd0*/  IMAD.MOV.U32 R20, RZ, RZ, R179 ;  /* 0x000000ffff147224 */ /* 0x000fc400078e00b3 */
[----:B------:R-:W-:Y:S01]  /*17de0*/  IMAD.MOV.U32 R129, RZ, RZ, R233 ;  /* 0x000000ffff817224 */ /* 0x000fe200078e00e9 */
[----:B------:R-:W2:Y:S01]  /*17df0*/  LDL.LU.64 R178, [R1+0xa80] ;  /* 0x000a800001b27983 */ /* 0x000ea20000300a00 */
        /* <DEDUP_REMOVED lines=9> */
[----:B------:R-:W4:Y:S01]  /*17e90*/  LDL.LU.64 R174, [R1+0xa70] ;  /* 0x000a700001ae7983 */ /* 0x000f220000300a00 */
[----:B------:R-:W-:Y:S02]  /*17ea0*/  IMAD.MOV.U32 R235, RZ, RZ, R172 ;  /* 0x000000ffffeb7224 */ /* 0x000fe400078e00ac */
[----:B------:R-:W-:Y:S02]  /*17eb0*/  IMAD.MOV.U32 R234, RZ, RZ, R173 ;  /* 0x000000ffffea7224 */ /* 0x000fe400078e00ad */
[----:B------:R-:W4:Y:S01]  /*17ec0*/  LDL.LU.64 R172, [R1+0xa68] ;  /* 0x000a680001ac7983 */ /* 0x000f220000300a00 */
        /* <DEDUP_REMOVED lines=13> */
[----:B---3--:R-:W-:-:S06]  /*17fa0*/  WARPGROUP.ARRIVE ;  /* 0x00000000000079c5 */ /* 0x008fcc0000000000 */
[----:B------:R-:W-:Y:S01]  /*17fb0*/  QGMMA.64x16x32.F32.E4M3.E4M3 R64, gdesc[UR8], R64, gsb0 ;  /* 0x00200000084079f3 */ /* 0x000fe20008000840 */
        /* <DEDUP_REMOVED lines=32> */
[----:B------:R-:W-:Y:S01]  /*181c0*/  STL.64 [R1+0x228], R66 ;  /* 0x0002284201007387 */ /* 0x000fe20000100a00 */
[----:B------:R-:W-:-:S02]  /*181d0*/  WARPGROUP.DEPBAR.LE gsb0, 0x0 ;  /* 0x00008000000079c5 */ /* 0x000fc40000010000 */
[----:B--2---:R-:W-:-:S06]  /*181e0*/  WARPGROUP.ARRIVE ;  /* 0x00000000000079c5 */ /* 0x004fcc0000000000 */
        /* <DEDUP_REMOVED lines=17> */
[----:B------:R-:W-:Y:S04]  /*18300*/  STL.64 [R1+0x28], R194 ;  /* 0x000028c201007387 */ /* 0x000fe80000100a00 */
[----:B------:R-:W-:Y:S04]  /*18310*/  STL.64 [R1+0x30], R196 ;  /* 0x000030c401007387 */ /* 0x000fe80000100a00 */
[----:B------:R-:W-:Y:S04]  /*18320*/  STL.64 [R1+0x38], R198 ;  /* 0x000038c601007387 */ /* 0x000fe80000100a00 */
        /* <DEDUP_REMOVED lines=76> */
[----:B------:R-:W4:Y:S04]  /*187f0*/  LDL.LU R104, [R1+0x9e8] ;  /* 0x0009e80001687983 */ /* 0x000f280000300800 */
[----:B------:R-:W4:Y:S01]  /*18800*/  LDL.LU R105, [R1+0x9e4] ;  /* 0x0009e40001697983 */ /* 0x000f220000300800 */
        /* <DEDUP_REMOVED lines=30> */
[----:B--2---:R-:W-:-:S06]  /*189f0*/  WARPGROUP.ARRIVE ;  /* 0x00000000000079c5 */ /* 0x004fcc0000000000 */
        /* <DEDUP_REMOVED lines=8> */
[----:B--2---:R-:W-:Y:S02]  /*18a80*/  IMAD.MOV.U32 R114, RZ, RZ, R108 ;  /* 0x000000ffff727224 */ /* 0x004fe400078e006c */
[----:B---3--:R-:W-:Y:S02]  /*18a90*/  IMAD.MOV.U32 R112, RZ, RZ, R106 ;  /* 0x000000ffff707224 */ /* 0x008fe400078e006a */
        /* <DEDUP_REMOVED lines=36> */
[----:B------:R-:W3:Y:S04]  /*18ce0*/  LDL.LU.64 R64, [R1] ;  /* 0x0000000001407983 */ /* 0x000ee80000300a00 */
[----:B------:R-:W3:Y:S04]  /*18cf0*/  LDL.LU.64 R66, [R1+0x8] ;  /* 0x0000080001427983 */ /* 0x000ee80000300a00 */
[----:B------:R-:W3:Y:S04]  /*18d00*/  LDL.LU.64 R68, [R1+0x10] ;  /* 0x0000100001447983 */ /* 0x000ee80000300a00 */
[----:B------:R-:W3:Y:S04]  /*18d10*/  LDL.LU.64 R70, [R1+0x18] ;  /* 0x0000180001467983 */ /* 0x000ee80000300a00 */
[----:B------:R-:W2:Y:S04]  /*18d20*/  LDL.LU R84, [R1+0x960] ;  /* 0x0009600001547983 */ /* 0x000ea80000300800 */
[----:B------:R-:W2:Y:S04]  /*18d30*/  LDL.LU R85, [R1+0x95c] ;  /* 0x00095c0001557983 */ /* 0x000ea80000300800 */
[----:B------:R-:W2:Y:S04]  /*18d40*/  LDL.LU R86, [R1+0x958] ;  /* 0x0009580001567983 */ /* 0x000ea80000300800 */
[----:B------:R-:W2:Y:S04]  /*18d50*/  LDL.LU R87, [R1+0x954] ;  /* 0x0009540001577983 */ /* 0x000ea80000300800 */
[----:B------:R-:W4:Y:S04]  /*18d60*/  LDL.LU R55, [R1+0x950] ;  /* 0x0009500001377983 */ /* 0x000f280000300800 */
        /* <DEDUP_REMOVED lines=10> */
[----:B--2---:R-:W-:-:S06]  /*18e10*/  WARPGROUP.ARRIVE ;  /* 0x00000000000079c5 */ /* 0x004fcc0000000000 */
[----:B------:R-:W-:Y:S03]  /*18e20*/  QGMMA.64x16x32.F32.E4M3.E4M3 R80, gdesc[UR12], R80, gsb0 ;  /* 0x002000000c5079f3 */ /* 0x000fe60008000850 */
[----:B------:R-:W-:Y:S02]  /*18e30*/  WARPGROUP.DEPBAR.LE gsb0, 0x0 ;  /* 0x00008000000079c5 */ /* 0x000fe40000010000 */
[----:B----4-:R-:W-:-:S06]  /*18e40*/  WARPGROUP.ARRIVE ;  /* 0x00000000000079c5 */ /* 0x010fcc0000000000 */
[----:B------:R-:W-:Y:S01]  /*18e50*/  QGMMA.64x16x32.F32.E4M3.E4M3 R48, gdesc[UR48], R48, gsb0 ;  /* 0x00200000303079f3 */ /* 0x000fe20008000830 */
[----:B------:R-:W-:Y:S01]  /*18e60*/  UMOV UR48, UR6 ;  /* 0x0000000600307c82 */ /* 0x000fe20008000000 */
[----:B------:R-:W-:Y:S01]  /*18e70*/  UMOV UR49, 0x40000040 ;  /* 0x4000004000317882 */ /* 0x000fe20000000000 */
[----:B------:R-:W-:Y:S02]  /*18e80*/  WARPGROUP.DEPBAR.LE gsb0, 0x0 ;  /* 0x00008000000079c5 */ /* 0x000fe40000010000 */
[----:B---3--:R-:W-:-:S06]  /*18e90*/  WARPGROUP.ARRIVE ;  /* 0x00000000000079c5 */ /* 0x008fcc0000000000 */
        /* <DEDUP_REMOVED lines=32> */
[----:B------:R-:W-:Y:S01]  /*190a0*/  IMAD.MOV.U32 R103, RZ, RZ, R6 ;  /* 0x000000ffff677224 */ /* 0x000fe200078e0006 */
        /* <DEDUP_REMOVED lines=9> */
[----:B------:R-:W2:Y:S01]  /*19140*/  LDL.LU R4, [R1+0x948] ;  /* 0x0009480001047983 */ /* 0x000ea20000300800 */
        /* <DEDUP_REMOVED lines=29> */
[----:B------:R-:W-:Y:S01]  /*19320*/  STL.64 [R1], R64 ;  /* 0x0000004001007387 */ /* 0x000fe20000100a00 */
[----:B------:R-:W-:-:S03]  /*19330*/  IMAD.MOV.U32 R6, RZ, RZ, R71 ;  /* 0x000000ffff067224 */ /* 0x000fc600078e0047 */
[----:B------:R-:W-:Y:S04]  /*19340*/  STL.64 [R1+0x8], R66 ;  /* 0x0000084201007387 */ /* 0x000fe80000100a00 */
[----:B------:R-:W-:Y:S04]  /*19350*/  STL.64 [R1+0x10], R68 ;  /* 0x0000104401007387 */ /* 0x000fe80000100a00 */
[----:B------:R0:W-:Y:S04]  /*19360*/  STL.64 [R1+0x18], R70 ;  /* 0x0000184601007387 */ /* 0x0001e80000100a00 */
[----:B0-----:R-:W3:Y:S04]  /*19370*/  LDL.LU.64 R70, [R1+0x940] ;  /* 0x0009400001467983 */ /* 0x001ee80000300a00 */
[----:B------:R-:W3:Y:S04]  /*19380*/  LDL.LU.64 R68, [R1+0x938] ;  /* 0x0009380001447983 */ /* 0x000ee80000300a00 */
[----:B------:R-:W3:Y:S04]  /*19390*/  LDL.LU.64 R66, [R1+0x930] ;  /* 0x0009300001427983 */ /* 0x000ee80000300a00 */
[----:B------:R-:W3:Y:S01]  /*193a0*/  LDL.LU.64 R64, [R1+0x928] ;  /* 0x0009280001407983 */ /* 0x000ee20000300a00 */
[----:B------:R-:W-:-:S02]  /*193b0*/  WARPGROUP.DEPBAR.LE gsb0, 0x0 ;  /* 0x00008000000079c5 */ /* 0x000fc40000010000 */
[----:B------:R-:W-:-:S06]  /*193c0*/  WARPGROUP.ARRIVE ;  /* 0x00000000000079c5 */ /* 0x000fcc0000000000 */
[----:B------:R-:W-:Y:S01]  /*193d0*/  QGMMA.64x16x32.F32.E4M3.E4M3 R208, gdesc[UR32], R208, gsb0 ;  /* 0x0020000020d079f3 */ /* 0x000fe200080008d0 */
        /* <DEDUP_REMOVED lines=45> */
[----:B------:R0:W-:Y:S04]  /*196b0*/  STL.64 [R1+0x60], R208 ;  /* 0x000060d001007387 */ /* 0x0001e80000100a00 */
[----:B------:R1:W-:Y:S04]  /*196c0*/  STL.64 [R1+0x68], R210 ;  /* 0x000068d201007387 */ /* 0x0003e80000100a00 */
[----:B------:R1:W-:Y:S04]  /*196d0*/  STL.64 [R1+0x70], R212 ;  /* 0x000070d401007387 */ /* 0x0003e80000100a00 */
[----:B------:R1:W-:Y:S01]  /*196e0*/  STL.64 [R1+0x78], R214 ;  /* 0x000078d601007387 */ /* 0x0003e20000100a00 */
[----:B0-----:R-:W-:-:S02]  /*196f0*/  IMAD.MOV.U32 R208, RZ, RZ, R225 ;  /* 0x000000ffffd07224 */ /* 0x001fc400078e00e1 */
[----:B------:R-:W-:Y:S01]  /*19700*/  IMAD.MOV.U32 R209, RZ, RZ, R226 ;  /* 0x000000ffffd17224 */ /* 0x000fe200078e00e2 */
[----:B------:R-:W2:Y:S01]  /*19710*/  LDL.LU R225, [R1+0x8a4] ;  /* 0x0008a40001e17983 */ /* 0x000ea20000300800 */
[----:B-1----:R-:W-:Y:S02]  /*19720*/  IMAD.MOV.U32 R210, RZ, RZ, R227 ;  /* 0x000000ffffd27224 */ /* 0x002fe400078e00e3 */
        /* <DEDUP_REMOVED lines=23> */
[----:B----4-:R-:W-:-:S06]  /*198a0*/  WARPGROUP.ARRIVE ;  /* 0x00000000000079c5 */ /* 0x010fcc0000000000 */
        /* <DEDUP_REMOVED lines=24> */
[----:B------:R-:W-:Y:S01]  /*19a30*/  WARPGROUP.ARRIVE ;  /* 0x00000000000079c5 */ /* 0x000fe20000000000 */
[----:B------:R-:W-:Y:S01]  /*19a40*/  UMOV UR13, UR49 ;  /* 0x00000031000d7c82 */ /* 0x000fe20008000000 */
[----:B------:R-:W-:Y:S01]  /*19a50*/  UMOV UR25, UR49 ;  /* 0x0000003100197c82 */ /* 0x000fe20008000000 */
[----:B------:R-:W-:Y:S01]  /*19a60*/  UMOV UR17, UR49 ;  /* 0x0000003100117c82 */ /* 0x000fe20008000000 */
[----:B------:R-:W-:Y:S01]  /*19a70*/  UMOV UR45, UR49 ;  /* 0x00000031002d7c82 */ /* 0x000fe20008000000 */
[----:B------:R-:W-:Y:S01]  /*19a80*/  UMOV UR41, UR49 ;  /* 0x0000003100297c82 */ /* 0x000fe20008000000 */
[----:B------:R-:W-:Y:S01]  /*19a90*/  QGMMA.64x16x32.F32.E4M3.E4M3 R24, gdesc[UR48], R24, gsb0 ;  /* 0x00200000301879f3 */ /* 0x000fe20008000818 */
[----:B------:R-:W-:Y:S01]  /*19aa0*/  UMOV UR12, UR48 ;  /* 0x00000030000c7c82 */ /* 0x000fe20008000000 */
[----:B------:R-:W-:Y:S01]  /*19ab0*/  UMOV UR37, UR49 ;  /* 0x0000003100257c82 */ /* 0x000fe20008000000 */
        /* <DEDUP_REMOVED lines=8> */
[----:B------:R-:W-:Y:S01]  /*19b40*/  UMOV UR33, UR49 ;  /* 0x0000003100217c82 */ /* 0x000fe20008000000 */
        /* <DEDUP_REMOVED lines=8> */
[----:B------:R-:W-:Y:S01]  /*19bd0*/  UMOV UR29, UR49 ;  /* 0x00000031001d7c82 */ /* 0x000fe20008000000 */
[----:B------:R-:W-:Y:S02]  /*19be0*/  IMAD.MOV.U32 R176, RZ, RZ, R235 ;  /* 0x000000ffffb07224 */ /* 0x000fe400078e00eb */
[----:B------:R-:W-:Y:S02]  /*19bf0*/  IMAD.MOV.U32 R177, RZ, RZ, R234 ;  /* 0x000000ffffb17224 */ /* 0x000fe400078e00ea */
[----:B------:R-:W-:-:S02]  /*19c00*/  IMAD.MOV.U32 R178, RZ, RZ, R233 ;  /* 0x000000ffffb27224 */ /* 0x000fc400078e00e9 */
[----:B------:R-:W-:Y:S02]  /*19c10*/  IMAD.MOV.U32 R179, RZ, RZ, R232 ;  /* 0x000000ffffb37224 */ /* 0x000fe400078e00e8 */
[----:B------:R-:W-:Y:S02]  /*19c20*/  IMAD.MOV.U32 R180, RZ, RZ, R23 ;  /* 0x000000ffffb47224 */ /* 0x000fe400078e0017 */
[----:B------:R-:W-:Y:S02]  /*19c30*/  IMAD.MOV.U32 R181, RZ, RZ, R22 ;  /* 0x000000ffffb57224 */ /* 0x000fe400078e0016 */
[----:B------:R-:W-:Y:S02]  /*19c40*/  IMAD.MOV.U32 R182, RZ, RZ, R21 ;  /* 0x000000ffffb67224 */ /* 0x000fe400078e0015 */
[----:B------:R-:W-:Y:S01]  /*19c50*/  IMAD.MOV.U32 R183, RZ, RZ, R20 ;  /* 0x000000ffffb77224 */ /* 0x000fe200078e0014 */
[----:B------:R-:W-:Y:S01]  /*19c60*/  UMOV UR21, UR49 ;  /* 0x0000003100157c82 */ /* 0x000fe20008000000 */
[----:B------:R-:W-:Y:S01]  /*19c70*/  IMAD.MOV.U32 R215, RZ, RZ, R3 ;  /* 0x000000ffffd77224 */ /* 0x000fe200078e0003 */
[----:B------:R-:W-:-:S02]  /*19c80*/  WARPGROUP.DEPBAR.LE gsb0, 0x0 ;  /* 0x00008000000079c5 */ /* 0x000fc40000010000 */
        /* <DEDUP_REMOVED lines=12> */
[----:B------:R0:W5:Y:S01]  /*19d50*/  LDL.LU R3, [R1+0x888] ;  /* 0x0008880001037983 */ /* 0x0001620000300800 */
[----:B------:R-:W-:Y:S01]  /*19d60*/  R2UR UR6, R4 ;  /* 0x00000000040672ca */ /* 0x000fe200000e0000 */
[----:B------:R-:W-:-:S02]  /*19d70*/  ULDC UR53, c[0x0][0x50c] ;  /* 0x0001430000357ab9 */ /* 0x000fc40000000800 */
[----:B------:R0:W5:Y:S04]  /*19d80*/  LDL.LU R235, [R1+0x884] ;  /* 0x0008840001eb7983 */ /* 0x0001680000300800 */
        /* <DEDUP_REMOVED lines=9> */
[----:B------:R0:W5:Y:S01]  /*19e20*/  LDL.LU R17, [R1+0x85c] ;  /* 0x00085c0001117983 */ /* 0x0001620000300800 */
[----:B------:R-:W-:-:S02]  /*19e30*/  WARPGROUP.DEPBAR.LE gsb0, 0x0 ;  /* 0x00008000000079c5 */ /* 0x000fc40000010000 */
[----:B------:R-:W-:Y:S01]  /*19e40*/  WARPGROUP.ARRIVE ;  /* 0x00000000000079c5 */ /* 0x000fe20000000000 */
[----:B------:R0:W5:Y:S04]  /*19e50*/  LDL.LU R16, [R1+0x858] ;  /* 0x0008580001107983 */ /* 0x0001680000300800 */
[----:B------:R0:W5:Y:S01]  /*19e60*/  LDL.LU R15, [R1+0x854] ;  /* 0x00085400010f7983 */ /* 0x0001620000300800 */
[----:B------:R-:W-:Y:S03]  /*19e70*/  QGMMA.64x16x32.F32.E4M3.E4M3 R88, gdesc[UR24], R88, gsb0 ;  /* 0x00200000185879f3 */ /* 0x000fe60008000858 */
        /* <DEDUP_REMOVED lines=32> */
[----:B------:R-:W-:Y:S04]  /*1a080*/  STL.64 [R1+0x40], R112 ;  /* 0x0000407001007387 */ /* 0x000fe80000100a00 */
[----:B------:R-:W-:Y:S04]  /*1a090*/  STL.64 [R1+0x48], R114 ;  /* 0x0000487201007387 */ /* 0x000fe80000100a00 */
[----:B------:R-:W-:Y:S04]  /*1a0a0*/  STL.64 [R1+0x50], R116 ;  /* 0x0000507401007387 */ /* 0x000fe80000100a00 */
[----:B------:R1:W-:Y:S04]  /*1a0b0*/  STL.64 [R1+0x58], R118 ;  /* 0x0000587601007387 */ /* 0x0003e80000100a00 */
[----:B-1----:R0:W5:Y:S04]  /*1a0c0*/  LDL.LU.64 R118, [R1+0x820] ;  /* 0x0008200001767983 */ /* 0x0021680000300a00 */
[----:B------:R0:W5:Y:S04]  /*1a0d0*/  LDL.LU.64 R116, [R1+0x818] ;  /* 0x0008180001747983 */ /* 0x0001680000300a00 */
[----:B------:R0:W5:Y:S04]  /*1a0e0*/  LDL.LU.64 R114, [R1+0x810] ;  /* 0x0008100001727983 */ /* 0x0001680000300a00 */
[----:B------:R0:W5:Y:S01]  /*1a0f0*/  LDL.LU.64 R112, [R1+0x808] ;  /* 0x0008080001707983 */ /* 0x0001620000300a00 */
[----:B------:R-:W-:-:S02]  /*1a100*/  WARPGROUP.DEPBAR.LE gsb0, 0x0 ;  /* 0x00008000000079c5 */ /* 0x000fc40000010000 */
        /* <DEDUP_REMOVED lines=27> */
[----:B------:R-:W-:-:S04]  /*1a2c0*/  UIADD3 UR6, UR6, 0x4, URZ ;  /* 0x0000000406067890 */ /* 0x000fc8000fffe03f */
[----:B------:R-:W-:Y:S02]  /*1a2d0*/  UISETP.NE.AND UP0, UPT, UR6, UR53, UPT ;  /* 0x000000350600728c */ /* 0x000fe4000bf05270 */
[----:B------:R-:W-:Y:S02]  /*1a2e0*/  IMAD.U32 R4, RZ, RZ, UR6 ;  /* 0x00000006ff047e24 */ /* 0x000fe4000f8e00ff */
[----:B------:R-:W-:-:S06]  /*1a2f0*/  USEL UR6, URZ, 0x1, UP0 ;  /* 0x000000013f067887 */ /* 0x000fcc0008000000 */
[----:B------:R-:W-:-:S13]  /*1a300*/  ISETP.NE.AND P0, PT, RZ, UR6, PT ;  /* 0x00000006ff007c0c */ /* 0x000fda000bf05270 */
[----:B0-----:R-:W-:Y:S05]  /*1a310*/  @!P0 BRA `(.L_x_28) ;  /* 0x0000004c00448947 */ /* 0x001fea0003800000 */
[----:B------:R0:W-:Y:S04]  /*1a320*/  STL [R1+0x834], R63 ;  /* 0x0008343f01007387 */ /* 0x0001e80000100800 */
[----:B0-----:R-:W2:Y:S04]  /*1a330*/  LDL R63, [R1+0x1c0] ;  /* 0x0001c000013f7983 */ /* 0x001ea80000100800 */
[----:B------:R0:W-:Y:S04]  /*1a340*/  STL [R1+0x830], R48 ;  /* 0x0008303001007387 */ /* 0x0001e80000100800 */
[----:B0-----:R-:W3:Y:S04]  /*1a350*/  LDL R48, [R1+0x1cc] ;  /* 0x0001cc0001307983 */ /* 0x001ee80000100800 */
[----:B------:R0:W-:Y:S04]  /*1a360*/  STL [R1+0x82c], R49 ;  /* 0x00082c3101007387 */ /* 0x0001e80000100800 */
[----:B0-----:R-:W4:Y:S04]  /*1a370*/  LDL R49, [R1+0x1c8] ;  /* 0x0001c80001317983 */ /* 0x001f280000100800 */
[----:B------:R0:W-:Y:S04]  /*1a380*/  STL [R1+0x828], R50 ;  /* 0x0008283201007387 */ /* 0x0001e80000100800 */
[----:B------:R-:W2:Y:S04]  /*1a390*/  LDL R4, [R1+0x23c] ;  /* 0x00023c0001047983 */ /* 0x000ea80000100800 */
[----:B0-----:R-:W3:Y:S04]  /*1a3a0*/  LDL R50, [R1+0x1c4] ;  /* 0x0001c40001327983 */ /* 0x001ee80000100800 */
[----:B------:R0:W-:Y:S04]  /*1a3b0*/  STL [R1+0x824], R51 ;  /* 0x0008243301007387 */ /* 0x0001e80000100800 */
[----:B0-----:R-:W4:Y:S04]  /*1a3c0*/  LDL R51, [R1+0x21c] ;  /* 0x00021c0001337983 */ /* 0x001f280000100800 */
[----:B------:R0:W-:Y:S04]  /*1a3d0*/  STL [R1+0x820], R52 ;  /* 0x0008203401007387 */ /* 0x0001e80000100800 */
        /* <DEDUP_REMOVED lines=41> */
[----:B-----5:R-:W-:Y:S04]  /*1a670*/  STL [R1+0x7b0], R5 ;  /* 0x0007b00501007387 */ /* 0x020fe80000100800 */
[----:B------:R-:W-:Y:S04]  /*1a680*/  STL [R1+0x7ac], R3 ;  /* 0x0007ac0301007387 */ /* 0x000fe80000100800 */
[----:B------:R-:W-:Y:S04]  /*1a690*/  STL [R1+0x7a8], R2 ;  /* 0x0007a80201007387 */ /* 0x000fe80000100800 */
[----:B------:R1:W-:Y:S04]  /*1a6a0*/  STL [R1+0x7a4], R0 ;  /* 0x0007a40001007387 */ /* 0x0003e80000100800 */
[----:B0-----:R-:W4:Y:S04]  /*1a6b0*/  LDL R26, [R1+0x1e0] ;  /* 0x0001e000011a7983 */ /* 0x001f280000100800 */
[----:B------:R-:W4:Y:S01]  /*1a6c0*/  LDL R25, [R1+0x1e4] ;  /* 0x0001e40001197983 */ /* 0x000f220000100800 */
[----:B--2---:R-:W-:-:S03]  /*1a6d0*/  FADD R14, R4, R14 ;  /* 0x0000000e040e7221 */ /* 0x004fc60000000000 */
[----:B------:R-:W2:Y:S04]  /*1a6e0*/  LDL R24, [R1+0x1e8] ;  /* 0x0001e80001187983 */ /* 0x000ea80000100800 */
[----:B------:R-:W2:Y:S04]  /*1a6f0*/  LDL R38, [R1+0x1ec] ;  /* 0x0001ec0001267983 */ /* 0x000ea80000100800 */
[----:B------:R-:W2:Y:S04]  /*1a700*/  LDL R36, [R1+0x1f0] ;  /* 0x0001f00001247983 */ /* 0x000ea80000100800 */
[----:B------:R-:W2:Y:S04]  /*1a710*/  LDL R34, [R1+0x1f4] ;  /* 0x0001f40001227983 */ /* 0x000ea80000100800 */
[----:B------:R-:W2:Y:S01]  /*1a720*/  LDL R4, [R1+0x1fc] ;  /* 0x0001fc0001047983 */ /* 0x000ea20000100800 */
[----:B---3--:R-:W-:-:S03]  /*1a730*/  FADD R8, R32, R8 ;  /* 0x0000000820087221 */ /* 0x008fc60000000000 */
[----:B------:R-:W3:Y:S04]  /*1a740*/  LDL R32, [R1+0x1f8] ;  /* 0x0001f80001207983 */ /* 0x000ee80000100800 */
[----:B-1----:R-:W3:Y:S01]  /*1a750*/  LDL.LU R0, [R1+0x240] ;  /* 0x0002400001007983 */ /* 0x002ee20000300800 */
[----:B----4-:R-:W-:-:S01]  /*1a760*/  FADD R9, R47, R9 ;  /* 0x000000092f097221 */ /* 0x010fc20000000000 */
[----:B------:R-:W-:Y:S01]  /*1a770*/  FADD R10, R46, R10 ;  /* 0x0000000a2e0a7221 */ /* 0x000fe20000000000 */
[----:B------:R-:W-:-:S01]  /*1a780*/  FADD R11, R45, R11 ;  /* 0x0000000b2d0b7221 */ /* 0x000fc20000000000 */
        /* <DEDUP_REMOVED lines=11> */
[----:B------:R-:W-:Y:S01]  /*1a840*/  IMAD.MOV.U32 R37, RZ, RZ, R50 ;  /* 0x000000ffff257224 */ /* 0x000fe200078e0032 */
[----:B------:R-:W4:Y:S01]  /*1a850*/  LDL R47, [R1+0x1d0] ;  /* 0x0001d000012f7983 */ /* 0x000f220000100800 */
[----:B------:R-:W-:-:S02]  /*1a860*/  IMAD.MOV.U32 R35, RZ, RZ, R49 ;  /* 0x000000ffff237224 */ /* 0x000fc400078e0031 */
[----:B------:R-:W-:Y:S01]  /*1a870*/  IMAD.MOV.U32 R33, RZ, RZ, R48 ;  /* 0x000000ffff217224 */ /* 0x000fe200078e0030 */
[----:B------:R-:W4:Y:S01]  /*1a880*/  LDL R46, [R1+0x1d4] ;  /* 0x0001d400012e7983 */ /* 0x000f220000100800 */
[----:B------:R-:W-:-:S03]  /*1a890*/  IMAD.MOV.U32 R39, RZ, RZ, R63 ;  /* 0x000000ffff277224 */ /* 0x000fc600078e003f */
        /* <DEDUP_REMOVED lines=15> */
[----:B------:R-:W-:-:S01]  /*1a990*/  FADD R232, R25, R232 ;  /* 0x000000e819e87221 */ /* 0x000fc20000000000 */
[----:B--2---:R-:W-:-:S02]  /*1a9a0*/  FADD R234, R38, R234 ;  /* 0x000000ea26ea7221 */ /* 0x004fc40000000000 */
[----:B------:R-:W2:Y:S01]  /*1a9b0*/  LDL.LU R38, [R1+0x244] ;  /* 0x0002440001267983 */ /* 0x000ea20000300800 */
[----:B------:R-:W-:-:S03]  /*1a9c0*/  FADD R235, R36, R235 ;  /* 0x000000eb24eb7221 */ /* 0x000fc60000000000 */
[----:B------:R-:W4:Y:S01]  /*1a9d0*/  LDL.LU R36, [R1+0x248] ;  /* 0x0002480001247983 */ /* 0x000f220000300800 */
[----:B------:R-:W-:-:S03]  /*1a9e0*/  FADD R236, R34, R236 ;  /* 0x000000ec22ec7221 */ /* 0x000fc60000000000 */
[----:B------:R-:W4:Y:S01]  /*1a9f0*/  LDL.LU R34, [R1+0x24c] ;  /* 0x00024c0001227983 */ /* 0x000f220000300800 */
[----:B------:R-:W-:-:S01]  /*1aa00*/  FADD R233, R24, R233 ;  /* 0x000000e918e97221 */ /* 0x000fc20000000000 */
[----:B---3--:R-:W-:Y:S01]  /*1aa10*/  FADD R0, R4, R0 ;  /* 0x0000000004007221 */ /* 0x008fe20000000000 */
[----:B------:R-:W-:-:S04]  /*1aa20*/  FADD R237, R32, R237 ;  /* 0x000000ed20ed7221 */ /* 0x000fc80000000000 */
[----:B------:R0:W-:Y:S04]  /*1aa30*/  STL [R1+0x240], R0 ;  /* 0x0002400001007387 */ /* 0x0001e80000100800 */
        /* <DEDUP_REMOVED lines=12> */
[----:B0-----:R-:W3:Y:S01]  /*1ab00*/  LDL.LU R0, [R1+0x280] ;  /* 0x0002800001007983 */ /* 0x001ee20000300800 */
[----:B------:R-:W-:-:S03]  /*1ab10*/  FADD R23, R26, R23 ;  /* 0x000000171a177221 */ /* 0x000fc60000000000 */
[----:B------:R-:W3:Y:S01]  /*1ab20*/  LDL.LU R26, [R1+0x284] ;  /* 0x00028400011a7983 */ /* 0x000ee20000300800 */
[----:B--2---:R-:W-:-:S01]  /*1ab30*/  FADD R38, R39, R38 ;  /* 0x0000002627267221 */ /* 0x004fc20000000000 */
[----:B----4-:R-:W-:-:S04]  /*1ab40*/  FADD R36, R37, R36 ;  /* 0x0000002425247221 */ /* 0x010fc80000000000 */
[----:B------:R-:W-:Y:S01]  /*1ab50*/  STL [R1+0x244], R38 ;  /* 0x0002442601007387 */ /* 0x000fe20000100800 */
[----:B------:R-:W-:-:S03]  /*1ab60*/  FADD R34, R35, R34 ;  /* 0x0000002223227221 */ /* 0x000fc60000000000 */
[----:B------:R-:W-:Y:S04]  /*1ab70*/  STL [R1+0x248], R36 ;  /* 0x0002482401007387 */ /* 0x000fe80000100800 */
[----:B------:R-:W-:Y:S01]  /*1ab80*/  STL [R1+0x24c], R34 ;  /* 0x00024c2201007387 */ /* 0x000fe20000100800 */
[----:B---3--:R-:W-:-:S01]  /*1ab90*/  FADD R32, R33, R32 ;  /* 0x0000002021207221 */ /* 0x008fc20000000000 */
[----:B------:R-:W-:-:S04]  /*1aba0*/  FADD R25, R47, R25 ;  /* 0x000000192f197221 */ /* 0x000fc80000000000 */
[----:B------:R-:W-:Y:S01]  /*1abb0*/  STL [R1+0x250], R32 ;  /* 0x0002502001007387 */ /* 0x000fe20000100800 */
[----:B------:R-:W-:-:S03]  /*1abc0*/  FADD R24, R46, R24 ;  /* 0x000000182e187221 */ /* 0x000fc60000000000 */
[----:B------:R0:W-:Y:S01]  /*1abd0*/  STL [R1+0x254], R25 ;  /* 0x0002541901007387 */ /* 0x0001e20000100800 */
[----:B------:R-:W-:-:S01]  /*1abe0*/  FADD R5, R45, R5 ;  /* 0x000000052d057221 */ /* 0x000fc20000000000 */
[----:B------:R-:W-:Y:S02]  /*1abf0*/  FADD R4, R44, R4 ;  /* 0x000000042c047221 */ /* 0x000fe40000000000 */
[----:B0-----:R-:W2:Y:S01]  /*1ac00*/  LDL.LU R25, [R1+0x288] ;  /* 0x0002880001197983 */ /* 0x001ea20000300800 */
[----:B------:R-:W-:-:S03]  /*1ac10*/  FADD R31, R43, R31 ;  /* 0x0000001f2b1f7221 */ /* 0x000fc60000000000 */
[----:B------:R0:W-:Y:S01]  /*1ac20*/  STL [R1+0x258], R24 ;  /* 0x0002581801007387 */ /* 0x0001e20000100800 */
[----:B------:R-:W-:-:S01]  /*1ac30*/  FADD R30, R42, R30 ;  /* 0x0000001e2a1e7221 */ /* 0x000fc20000000000 */
[----:B------:R-:W-:Y:S02]  /*1ac40*/  FADD R29, R41, R29 ;  /* 0x0000001d291d7221 */ /* 0x000fe40000000000 */
[----:B0-----:R-:W3:Y:S01]  /*1ac50*/  LDL.LU R24, [R1+0x28c] ;  /* 0x00028c0001187983 */ /* 0x001ee20000300800 */
[----:B------:R-:W-:-:S03]  /*1ac60*/  FADD R28, R40, R28 ;  /* 0x0000001c281c7221 */ /* 0x000fc60000000000 */
[----:B------:R0:W-:Y:S01]  /*1ac70*/  STL [R1+0x25c], R5 ;  /* 0x00025c0501007387 */ /* 0x0001e20000100800 */
[----:B------:R-:W-:-:S01]  /*1ac80*/  FADD R27, R55, R27 ;  /* 0x0000001b371b7221 */ /* 0x000fc20000000000 */
[----:B------:R-:W-:Y:S02]  /*1ac90*/  FADD R3, R54, R3 ;  /* 0x0000000336037221 */ /* 0x000fe40000000000 */
[----:B0-----:R-:W4:Y:S04]  /*1aca0*/  LDL.LU R5, [R1+0x290] ;  /* 0x0002900001057983 */ /* 0x001f280000300800 */
[----:B------:R0:W-:Y:S01]  /*1acb0*/  STL [R1+0x260], R4 ;  /* 0x0002600401007387 */ /* 0x0001e20000100800 */
[----:B------:R-:W-:-:S03]  /*1acc0*/  FADD R2, R53, R2 ;  /* 0x0000000235027221 */ /* 0x000fc60000000000 */
[----:B0-----:R-:W4:Y:S04]  /*1acd0*/  LDL.LU R4, [R1+0x294] ;  /* 0x0002940001047983 */ /* 0x001f280000300800 */
[----:B------:R-:W-:Y:S04]  /*1ace0*/  STL [R1+0x264], R31 ;  /* 0x0002641f01007387 */ /* 0x000fe80000100800 */
[----:B------:R-:W-:Y:S04]  /*1acf0*/  STL [R1+0x268], R30 ;  /* 0x0002681e01007387 */ /* 0x000fe80000100800 */
[----:B------:R-:W-:Y:S04]  /*1ad00*/  STL [R1+0x26c], R29 ;  /* 0x00026c1d01007387 */ /* 0x000fe80000100800 */
[----:B------:R-:W-:Y:S04]  /*1ad10*/  STL [R1+0x270], R28 ;  /* 0x0002701c01007387 */ /* 0x000fe80000100800 */
[----:B------:R-:W4:Y:S01]  /*1ad20*/  LDL R34, [R1+0x194] ;  /* 0x0001940001227983 */ /* 0x000f220000100800 */
[----:B------:R-:W-:-:S03]  /*1ad30*/  FADD R0, R52, R0 ;  /* 0x0000000034007221 */ /* 0x000fc60000000000 */
[----:B------:R-:W-:Y:S04]  /*1ad40*/  STL [R1+0x274], R27 ;  /* 0x0002741b01007387 */ /* 0x000fe80000100800 */
[----:B------:R-:W4:Y:S04]  /*1ad50*/  LDL R33, [R1+0x198] ;  /* 0x0001980001217983 */ /* 0x000f280000100800 */
[----:B------:R0:W-:Y:S04]  /*1ad60*/  STL [R1+0x278], R3 ;  /* 0x0002780301007387 */ /* 0x0001e80000100800 */
[----:B------:R-:W4:Y:S04]  /*1ad70*/  LDL R32, [R1+0x19c] ;  /* 0x00019c0001207983 */ /* 0x000f280000100800 */
[----:B------:R1:W-:Y:S04]  /*1ad80*/  STL [R1+0x27c], R2 ;  /* 0x00027c0201007387 */ /* 0x0003e80000100800 */
[----:B0-----:R-:W4:Y:S04]  /*1ad90*/  LDL.LU R3, [R1+0x298] ;  /* 0x0002980001037983 */ /* 0x001f280000300800 */
[----:B-1----:R-:W4:Y:S04]  /*1ada0*/  LDL.LU R2, [R1+0x29c] ;  /* 0x00029c0001027983 */ /* 0x002f280000300800 */
[----:B------:R0:W-:Y:S04]  /*1adb0*/  STL [R1+0x280], R0 ;  /* 0x0002800001007387 */ /* 0x0001e80000100800 */
[----:B0-----:R-:W4:Y:S01]  /*1adc0*/  LDL.LU R0, [R1+0x2a0] ;  /* 0x0002a00001007983 */ /* 0x001f220000300800 */
[----:B------:R-:W-:-:S05]  /*1add0*/  FADD R26, R51, R26 ;  /* 0x0000001a331a7221 */ /* 0x000fca0000000000 */
[----:B------:R-:W-:Y:S01]  /*1ade0*/  STL [R1+0x284], R26 ;  /* 0x0002841a01007387 */ /* 0x000fe20000100800 */
[----:B--2---:R-:W-:-:S05]  /*1adf0*/  FADD R25, R50, R25 ;  /* 0x0000001932197221 */ /* 0x004fca0000000000 */
[----:B------:R-:W-:Y:S04]  /*1ae00*/  STL [R1+0x288], R25 ;  /* 0x0002881901007387 */ /* 0x000fe80000100800 */
[----:B------:R-:W2:Y:S01]  /*1ae10*/  LDL R39, [R1+0x160] ;  /* 0x0001600001277983 */ /* 0x000ea20000100800 */
[----:B---3--:R-:W-:-:S05]  /*1ae20*/  FADD R24, R49, R24 ;  /* 0x0000001831187221 */ /* 0x008fca0000000000 */
[----:B------:R-:W-:Y:S04]  /*1ae30*/  STL [R1+0x28c], R24 ;  /* 0x00028c1801007387 */ /* 0x000fe80000100800 */
[----:B------:R-:W3:Y:S01]  /*1ae40*/  LDL R37, [R1+0x164] ;  /* 0x0001640001257983 */ /* 0x000ee20000100800 */
[----:B----4-:R-:W-:-:S05]  /*1ae50*/  FADD R5, R48, R5 ;  /* 0x0000000530057221 */ /* 0x010fca0000000000 */
[----:B------:R-:W-:Y:S04]  /*1ae60*/  STL [R1+0x290], R5 ;  /* 0x0002900501007387 */ /* 0x000fe80000100800 */
[----:B------:R-:W4:Y:S01]  /*1ae70*/  LDL R35, [R1+0x168] ;  /* 0x0001680001237983 */ /* 0x000f220000100800 */
[----:B------:R-:W-:-:S05]  /*1ae80*/  FADD R4, R63, R4 ;  /* 0x000000043f047221 */ /* 0x000fca0000000000 */
[----:B------:R0:W-:Y:S04]  /*1ae90*/  STL [R1+0x294], R4 ;  /* 0x0002940401007387 */ /* 0x0001e80000100800 */
        /* <DEDUP_REMOVED lines=9> */
[----:B------:R-:W-:-:S03]  /*1af30*/  FADD R3, R34, R3 ;  /* 0x0000000322037221 */ /* 0x000fc60000000000 */
[----:B------:R-:W4:Y:S04]  /*1af40*/  LDL R54, [R1+0x150] ;  /* 0x0001500001367983 */ /* 0x000f280000100800 */
[----:B------:R-:W4:Y:S01]  /*1af50*/  LDL R53, [R1+0x154] ;  /* 0x0001540001357983 */ /* 0x000f220000100800 */
[----:B------:R-:W-:-:S03]  /*1af60*/  FADD R2, R33, R2 ;  /* 0x0000000221027221 */ /* 0x000fc60000000000 */
[----:B0-----:R-:W4:Y:S04]  /*1af70*/  LDL R4, [R1+0x158] ;  /* 0x0001580001047983 */ /* 0x001f280000100800 */
[----:B------:R-:W4:Y:S04]  /*1af80*/  LDL R52, [R1+0x15c] ;  /* 0x00015c0001347983 */ /* 0x000f280000100800 */
[----:B------:R-:W4:Y:S01]  /*1af90*/  LDL R51, [R1+0x120] ;  /* 0x0001200001337983 */ /* 0x000f220000100800 */
[----:B------:R-:W-:-:S03]  /*1afa0*/  FADD R0, R32, R0 ;  /* 0x0000000020007221 */ /* 0x000fc60000000000 */
[----:B------:R-:W4:Y:S04]  /*1afb0*/  LDL R50, [R1+0x124] ;  /* 0x0001240001327983 */ /* 0x000f280000100800 */
[----:B------:R-:W4:Y:S04]  /*1afc0*/  LDL R49, [R1+0x128] ;  /* 0x0001280001317983 */ /* 0x000f280000100800 */
[----:B------:R-:W4:Y:S04]  /*1afd0*/  LDL R48, [R1+0x12c] ;  /* 0x00012c0001307983 */ /* 0x000f280000100800 */
[----:B------:R-:W4:Y:S04]  /*1afe0*/  LDL R63, [R1+0x130] ;  /* 0x00013000013f7983 */ /* 0x000f280000100800 */
[----:B------:R-:W2:Y:S04]  /*1aff0*/  LDL.LU R38, [R1+0x2a4] ;  /* 0x0002a40001267983 */ /* 0x000ea80000300800 */
[----:B------:R0:W-:Y:S04]  /*1b000*/  STL [R1+0x298], R3 ;  /* 0x0002980301007387 */ /* 0x0001e80000100800 */
[----:B------:R-:W3:Y:S04]  /*1b010*/  LDL.LU R36, [R1+0x2a8] ;  /* 0x0002a80001247983 */ /* 0x000ee80000300800 */
[----:B------:R1:W-:Y:S04]  /*1b020*/  STL [R1+0x29c], R2 ;  /* 0x00029c0201007387 */ /* 0x0003e80000100800 */
[----:B------:R-:W4:Y:S04]  /*1b030*/  LDL.LU R34, [R1+0x2ac] ;  /* 0x0002ac0001227983 */ /* 0x000f280000300800 */
[----:B------:R1:W-:Y:S04]  /*1b040*/  STL [R1+0x2a0], R0 ;  /* 0x0002a00001007387 */ /* 0x0003e80000100800 */
        /* <DEDUP_REMOVED lines=10> */
[----:B0-----:R-:W4:Y:S04]  /*1b0f0*/  LDL.LU R3, [R1+0x2d8] ;  /* 0x0002d80001037983 */ /* 0x001f280000300800 */
[----:B-1----:R-:W4:Y:S04]  /*1b100*/  LDL.LU R2, [R1+0x2dc] ;  /* 0x0002dc0001027983 */ /* 0x002f280000300800 */
[----:B------:R-:W4:Y:S04]  /*1b110*/  LDL.LU R0, [R1+0x2e0] ;  /* 0x0002e00001007983 */ /* 0x000f280000300800 */
[----:B------:R-:W4:Y:S01]  /*1b120*/  LDL.LU R27, [R1+0x2e4] ;  /* 0x0002e400011b7983 */ /* 0x000f220000300800 */
[----:B--2---:R-:W-:-:S01]  /*1b130*/  FADD R38, R39, R38 ;  /* 0x0000002627267221 */ /* 0x004fc20000000000 */
[----:B---3--:R-:W-:-:S04]  /*1b140*/  FADD R36, R37, R36 ;  /* 0x0000002425247221 */ /* 0x008fc80000000000 */
[----:B------:R-:W-:Y:S01]  /*1b150*/  STL [R1+0x2a4], R38 ;  /* 0x0002a42601007387 */ /* 0x000fe20000100800 */
[----:B----4-:R-:W-:-:S03]  /*1b160*/  FADD R34, R35, R34 ;  /* 0x0000002223227221 */ /* 0x010fc60000000000 */
[----:B------:R-:W-:Y:S01]  /*1b170*/  STL [R1+0x2a8], R36 ;  /* 0x0002a82401007387 */ /* 0x000fe20000100800 */
[----:B------:R-:W-:-:S03]  /*1b180*/  FADD R33, R47, R33 ;  /* 0x000000212f217221 */ /* 0x000fc60000000000 */
[----:B------:R-:W-:Y:S01]  /*1b190*/  STL [R1+0x2ac], R34 ;  /* 0x0002ac2201007387 */ /* 0x000fe20000100800 */
[----:B------:R-:W-:-:S03]  /*1b1a0*/  FADD R26, R46, R26 ;  /* 0x0000001a2e1a7221 */ /* 0x000fc60000000000 */
        /* <DEDUP_REMOVED lines=19> */
[----:B------:R0:W-:Y:S04]  /*1b2e0*/  STL [R1+0x2c4], R32 ;  /* 0x0002c42001007387 */ /* 0x0001e80000100800 */
[----:B------:R-:W-:Y:S04]  /*1b2f0*/  STL [R1+0x2c8], R31 ;  /* 0x0002c81f01007387 */ /* 0x000fe80000100800 */
[----:B------:R-:W-:Y:S04]  /*1b300*/  STL [R1+0x2cc], R30 ;  /* 0x0002cc1e01007387 */ /* 0x000fe80000100800 */
[----:B------:R-:W-:Y:S04]  /*1b310*/  STL [R1+0x2d0], R29 ;  /* 0x0002d01d01007387 */ /* 0x000fe80000100800 */
[----:B------:R-:W4:Y:S01]  /*1b320*/  LDL R34, [R1+0x134] ;  /* 0x0001340001227983 */ /* 0x000f220000100800 */
[----:B------:R-:W-:-:S03]  /*1b330*/  FADD R0, R52, R0 ;  /* 0x0000000034007221 */ /* 0x000fc60000000000 */
[----:B------:R-:W-:Y:S04]  /*1b340*/  STL [R1+0x2d4], R28 ;  /* 0x0002d41c01007387 */ /* 0x000fe80000100800 */
[----:B0-----:R-:W4:Y:S04]  /*1b350*/  LDL R32, [R1+0x138] ;  /* 0x0001380001207983 */ /* 0x001f280000100800 */
        /* <DEDUP_REMOVED lines=10> */
[----:B------:R0:W-:Y:S04]  /*1b400*/  STL [R1+0x2e8], R26 ;  /* 0x0002e81a01007387 */ /* 0x0001e80000100800 */
[----:B------:R-:W2:Y:S01]  /*1b410*/  LDL R39, [R1+0x100] ;  /* 0x0001000001277983 */ /* 0x000ea20000100800 */
[----:B---3--:R-:W-:-:S05]  /*1b420*/  FADD R25, R49, R25 ;  /* 0x0000001931197221 */ /* 0x008fca0000000000 */
[----:B------:R1:W-:Y:S04]  /*1b430*/  STL [R1+0x2ec], R25 ;  /* 0x0002ec1901007387 */ /* 0x0003e80000100800 */
[----:B------:R-:W3:Y:S01]  /*1b440*/  LDL R37, [R1+0x104] ;  /* 0x0001040001257983 */ /* 0x000ee20000100800 */
[----:B----4-:R-:W-:-:S05]  /*1b450*/  FADD R24, R48, R24 ;  /* 0x0000001830187221 */ /* 0x010fca0000000000 */
[----:B------:R4:W-:Y:S04]  /*1b460*/  STL [R1+0x2f0], R24 ;  /* 0x0002f01801007387 */ /* 0x0009e80000100800 */
[----:B------:R-:W3:Y:S01]  /*1b470*/  LDL R35, [R1+0x108] ;  /* 0x0001080001237983 */ /* 0x000ee20000100800 */
[----:B------:R-:W-:-:S05]  /*1b480*/  FADD R5, R63, R5 ;  /* 0x000000053f057221 */ /* 0x000fca0000000000 */
        /* <DEDUP_REMOVED lines=9> */
[----:B------:R-:W3:Y:S01]  /*1b520*/  LDL R40, [R1+0xec] ;  /* 0x0000ec0001287983 */ /* 0x000ee20000100800 */
[----:B------:R-:W-:-:S03]  /*1b530*/  FADD R3, R34, R3 ;  /* 0x0000000322037221 */ /* 0x000fc60000000000 */
[----:B------:R-:W3:Y:S04]  /*1b540*/  LDL R55, [R1+0xf0] ;  /* 0x0000f00001377983 */ /* 0x000ee80000100800 */
[----:B------:R-:W3:Y:S01]  /*1b550*/  LDL R54, [R1+0xf4] ;  /* 0x0000f40001367983 */ /* 0x000ee20000100800 */
[----:B------:R-:W-:-:S03]  /*1b560*/  FADD R2, R32, R2 ;  /* 0x0000000220027221 */ /* 0x000fc60000000000 */
[----:B------:R-:W3:Y:S04]  /*1b570*/  LDL R53, [R1+0xf8] ;  /* 0x0000f80001357983 */ /* 0x000ee80000100800 */
[----:B------:R-:W3:Y:S04]  /*1b580*/  LDL R52, [R1+0xfc] ;  /* 0x0000fc0001347983 */ /* 0x000ee80000100800 */
[----:B------:R-:W3:Y:S01]  /*1b590*/  LDL R51, [R1+0xc0] ;  /* 0x0000c00001337983 */ /* 0x000ee20000100800 */
[----:B------:R-:W-:-:S03]  /*1b5a0*/  FADD R0, R4, R0 ;  /* 0x0000000004007221 */ /* 0x000fc60000000000 */
[----:B------:R-:W3:Y:S04]  /*1b5b0*/  LDL R50, [R1+0xc4] ;  /* 0x0000c40001327983 */ /* 0x000ee80000100800 */
[----:B------:R-:W3:Y:S04]  /*1b5c0*/  LDL R49, [R1+0xc8] ;  /* 0x0000c80001317983 */ /* 0x000ee80000100800 */
[----:B------:R-:W3:Y:S04]  /*1b5d0*/  LDL R48, [R1+0xcc] ;  /* 0x0000cc0001307983 */ /* 0x000ee80000100800 */
[----:B------:R-:W3:Y:S04]  /*1b5e0*/  LDL R63, [R1+0xd0] ;  /* 0x0000d000013f7983 */ /* 0x000ee80000100800 */
[----:B------:R-:W2:Y:S04]  /*1b5f0*/  LDL.LU R38, [R1+0x304] ;  /* 0x0003040001267983 */ /* 0x000ea80000300800 */
[----:B------:R4:W-:Y:S04]  /*1b600*/  STL [R1+0x2f8], R3 ;  /* 0x0002f80301007387 */ /* 0x0009e80000100800 */
[----:B------:R-:W3:Y:S04]  /*1b610*/  LDL.LU R36, [R1+0x308] ;  /* 0x0003080001247983 */ /* 0x000ee80000300800 */
[----:B------:R4:W-:Y:S04]  /*1b620*/  STL [R1+0x2fc], R2 ;  /* 0x0002fc0201007387 */ /* 0x0009e80000100800 */
[----:B------:R-:W3:Y:S04]  /*1b630*/  LDL.LU R34, [R1+0x30c] ;  /* 0x00030c0001227983 */ /* 0x000ee80000300800 */
[----:B------:R4:W-:Y:S04]  /*1b640*/  STL [R1+0x300], R0 ;  /* 0x0003000001007387 */ /* 0x0009e80000100800 */
[----:B------:R-:W3:Y:S04]  /*1b650*/  LDL.LU R32, [R1+0x310] ;  /* 0x0003100001207983 */ /* 0x000ee80000300800 */
[----:B0-----:R-:W3:Y:S04]  /*1b660*/  LDL.LU R26, [R1+0x314] ;  /* 0x00031400011a7983 */ /* 0x001ee80000300800 */
[----:B-1----:R-:W3:Y:S04]  /*1b670*/  LDL.LU R25, [R1+0x318] ;  /* 0x0003180001197983 */ /* 0x002ee80000300800 */
[----:B----4-:R-:W4:Y:S04]  /*1b680*/  LDL.LU R24, [R1+0x31c] ;  /* 0x00031c0001187983 */ /* 0x010f280000300800 */
        /* <DEDUP_REMOVED lines=10> */
[----:B--2---:R-:W-:-:S01]  /*1b730*/  FADD R38, R39, R38 ;  /* 0x0000002627267221 */ /* 0x004fc20000000000 */
[----:B---3--:R-:W-:-:S04]  /*1b740*/  FADD R36, R37, R36 ;  /* 0x0000002425247221 */ /* 0x008fc80000000000 */
[----:B------:R-:W-:Y:S01]  /*1b750*/  STL [R1+0x304], R38 ;  /* 0x0003042601007387 */ /* 0x000fe20000100800 */
[----:B------:R-:W-:-:S03]  /*1b760*/  FADD R34, R35, R34 ;  /* 0x0000002223227221 */ /* 0x000fc60000000000 */
[----:B------:R-:W-:Y:S01]  /*1b770*/  STL [R1+0x308], R36 ;  /* 0x0003082401007387 */ /* 0x000fe20000100800 */
[----:B------:R-:W-:-:S03]  /*1b780*/  FADD R32, R33, R32 ;  /* 0x0000002021207221 */ /* 0x000fc60000000000 */
[----:B------:R-:W-:Y:S01]  /*1b790*/  STL [R1+0x30c], R34 ;  /* 0x00030c2201007387 */ /* 0x000fe20000100800 */
[----:B------:R-:W-:-:S03]  /*1b7a0*/  FADD R26, R47, R26 ;  /* 0x0000001a2f1a7221 */ /* 0x000fc60000000000 */
[----:B------:R-:W-:Y:S01]  /*1b7b0*/  STL [R1+0x310], R32 ;  /* 0x0003102001007387 */ /* 0x000fe20000100800 */
[----:B------:R-:W-:-:S03]  /*1b7c0*/  FADD R25, R46, R25 ;  /* 0x000000192e197221 */ /* 0x000fc60000000000 */
[----:B------:R0:W-:Y:S01]  /*1b7d0*/  STL [R1+0x314], R26 ;  /* 0x0003141a01007387 */ /* 0x0001e20000100800 */
[----:B----4-:R-:W-:-:S01]  /*1b7e0*/  FADD R24, R45, R24 ;  /* 0x000000182d187221 */ /* 0x010fc20000000000 */
[----:B------:R-:W-:Y:S02]  /*1b7f0*/  FADD R5, R44, R5 ;  /* 0x000000052c057221 */ /* 0x000fe40000000000 */
[----:B0-----:R-:W2:Y:S01]  /*1b800*/  LDL.LU R26, [R1+0x348] ;  /* 0x00034800011a7983 */ /* 0x001ea20000300800 */
[----:B------:R-:W-:-:S03]  /*1b810*/  FADD R31, R43, R31 ;  /* 0x0000001f2b1f7221 */ /* 0x000fc60000000000 */
[----:B------:R0:W-:Y:S01]  /*1b820*/  STL [R1+0x318], R25 ;  /* 0x0003181901007387 */ /* 0x0001e20000100800 */
[----:B------:R-:W-:-:S01]  /*1b830*/  FADD R30, R42, R30 ;  /* 0x0000001e2a1e7221 */ /* 0x000fc20000000000 */
[----:B------:R-:W-:Y:S02]  /*1b840*/  FADD R29, R41, R29 ;  /* 0x0000001d291d7221 */ /* 0x000fe40000000000 */
[----:B0-----:R-:W3:Y:S04]  /*1b850*/  LDL.LU R25, [R1+0x34c] ;  /* 0x00034c0001197983 */ /* 0x001ee80000300800 */
[----:B------:R0:W-:Y:S01]  /*1b860*/  STL [R1+0x31c], R24 ;  /* 0x00031c1801007387 */ /* 0x0001e20000100800 */
[----:B------:R-:W-:-:S01]  /*1b870*/  FADD R4, R40, R4 ;  /* 0x0000000428047221 */ /* 0x000fc20000000000 */
[----:B------:R-:W-:Y:S01]  /*1b880*/  FADD R28, R55, R28 ;  /* 0x0000001c371c7221 */ /* 0x000fe20000000000 */
[----:B------:R-:W-:-:S01]  /*1b890*/  FADD R3, R54, R3 ;  /* 0x0000000336037221 */ /* 0x000fc20000000000 */
[----:B0-----:R-:W4:Y:S04]  /*1b8a0*/  LDL.LU R24, [R1+0x350] ;  /* 0x0003500001187983 */ /* 0x001f280000300800 */
[----:B------:R0:W-:Y:S01]  /*1b8b0*/  STL [R1+0x320], R5 ;  /* 0x0003200501007387 */ /* 0x0001e20000100800 */
[----:B------:R-:W-:-:S01]  /*1b8c0*/  FADD R2, R53, R2 ;  /* 0x0000000235027221 */ /* 0x000fc20000000000 */
[----:B------:R-:W-:-:S02]  /*1b8d0*/  FADD R0, R52, R0 ;  /* 0x0000000034007221 */ /* 0x000fc40000000000 */
[----:B0-----:R-:W4:Y:S04]  /*1b8e0*/  LDL.LU R5, [R1+0x354] ;  /* 0x0003540001057983 */ /* 0x001f280000300800 */
[----:B------:R-:W-:Y:S04]  /*1b8f0*/  STL [R1+0x324], R31 ;  /* 0x0003241f01007387 */ /* 0x000fe80000100800 */
[----:B------:R-:W4:Y:S04]  /*1b900*/  LDL R33, [R1+0xd4] ;  /* 0x0000d40001217983 */ /* 0x000f280000100800 */
[----:B------:R-:W-:Y:S04]  /*1b910*/  STL [R1+0x328], R30 ;  /* 0x0003281e01007387 */ /* 0x000fe80000100800 */
[----:B------:R-:W4:Y:S04]  /*1b920*/  LDL R32, [R1+0xd8] ;  /* 0x0000d80001207983 */ /* 0x000f280000100800 */
[----:B------:R-:W-:Y:S04]  /*1b930*/  STL [R1+0x32c], R29 ;  /* 0x00032c1d01007387 */ /* 0x000fe80000100800 */
[----:B------:R0:W-:Y:S04]  /*1b940*/  STL [R1+0x330], R4 ;  /* 0x0003300401007387 */ /* 0x0001e80000100800 */
[----:B0-----:R-:W4:Y:S04]  /*1b950*/  LDL R4, [R1+0xdc] ;  /* 0x0000dc0001047983 */ /* 0x001f280000100800 */
[----:B------:R-:W-:Y:S04]  /*1b960*/  STL [R1+0x334], R28 ;  /* 0x0003341c01007387 */ /* 0x000fe80000100800 */
[----:B------:R0:W-:Y:S04]  /*1b970*/  STL [R1+0x338], R3 ;  /* 0x0003380301007387 */ /* 0x0001e80000100800 */
[----:B0-----:R-:W4:Y:S04]  /*1b980*/  LDL.LU R3, [R1+0x358] ;  /* 0x0003580001037983 */ /* 0x001f280000300800 */
[----:B------:R0:W-:Y:S04]  /*1b990*/  STL [R1+0x33c], R2 ;  /* 0x00033c0201007387 */ /* 0x0001e80000100800 */
[----:B0-----:R-:W4:Y:S04]  /*1b9a0*/  LDL.LU R2, [R1+0x35c] ;  /* 0x00035c0001027983 */ /* 0x001f280000300800 */
        /* <DEDUP_REMOVED lines=9> */
[----:B------:R-:W2:Y:S01]  /*1ba40*/  LDL.LU R35, [R1+0x364] ;  /* 0x0003640001237983 */ /* 0x000ea20000300800 */
[----:B----4-:R-:W-:-:S05]  /*1ba50*/  FADD R24, R48, R24 ;  /* 0x0000001830187221 */ /* 0x010fca0000000000 */
[----:B------:R0:W-:Y:S04]  /*1ba60*/  STL [R1+0x350], R24 ;  /* 0x0003501801007387 */ /* 0x0001e80000100800 */
[----:B------:R-:W3:Y:S01]  /*1ba70*/  LDL R40, [R1+0xa4] ;  /* 0x0000a40001287983 */ /* 0x000ee20000100800 */
        /* <DEDUP_REMOVED lines=15> */
[----:B------:R-:W4:Y:S04]  /*1bb70*/  LDL R51, [R1+0x98] ;  /* 0x0000980001337983 */ /* 0x000f280000100800 */
[----:B------:R-:W4:Y:S04]  /*1bb80*/  LDL R49, [R1+0x9c] ;  /* 0x00009c0001317983 */ /* 0x000f280000100800 */
[----:B------:R-:W4:Y:S01]  /*1bb90*/  LDL R63, [R1+0x60] ;  /* 0x00006000013f7983 */ /* 0x000f220000100800 */
[----:B------:R-:W-:-:S03]  /*1bba0*/  FADD R2, R32, R2 ;  /* 0x0000000220027221 */ /* 0x000fc60000000000 */
[----:B------:R-:W3:Y:S04]  /*1bbb0*/  LDL.LU R34, [R1+0x368] ;  /* 0x0003680001227983 */ /* 0x000ee80000300800 */
[----:B------:R1:W-:Y:S04]  /*1bbc0*/  STL [R1+0x358], R3 ;  /* 0x0003580301007387 */ /* 0x0003e80000100800 */
[----:B------:R-:W4:Y:S01]  /*1bbd0*/  LDL.LU R33, [R1+0x36c] ;  /* 0x00036c0001217983 */ /* 0x000f220000300800 */
[----:B------:R-:W-:-:S03]  /*1bbe0*/  FADD R0, R4, R0 ;  /* 0x0000000004007221 */ /* 0x000fc60000000000 */
[----:B------:R1:W-:Y:S04]  /*1bbf0*/  STL [R1+0x35c], R2 ;  /* 0x00035c0201007387 */ /* 0x0003e80000100800 */
[----:B0-----:R-:W4:Y:S04]  /*1bc00*/  LDL.LU R24, [R1+0x370] ;  /* 0x0003700001187983 */ /* 0x001f280000300800 */
[----:B------:R0:W-:Y:S04]  /*1bc10*/  STL [R1+0x360], R0 ;  /* 0x0003600001007387 */ /* 0x0001e80000100800 */
[----:B-1----:R-:W4:Y:S04]  /*1bc20*/  LDL.LU R5, [R1+0x374] ;  /* 0x0003740001057983 */ /* 0x002f280000300800 */
[----:B------:R-:W4:Y:S04]  /*1bc30*/  LDL.LU R3, [R1+0x378] ;  /* 0x0003780001037983 */ /* 0x000f280000300800 */
[----:B------:R-:W4:Y:S04]  /*1bc40*/  LDL.LU R2, [R1+0x37c] ;  /* 0x00037c0001027983 */ /* 0x000f280000300800 */
        /* <DEDUP_REMOVED lines=10> */
[----:B--2---:R-:W-:-:S05]  /*1bcf0*/  FADD R35, R47, R35 ;  /* 0x000000232f237221 */ /* 0x004fca0000000000 */
[----:B------:R-:W-:Y:S01]  /*1bd00*/  STL [R1+0x364], R35 ;  /* 0x0003642301007387 */ /* 0x000fe20000100800 */
[----:B---3--:R-:W-:-:S01]  /*1bd10*/  FADD R34, R40, R34 ;  /* 0x0000002228227221 */ /* 0x008fc20000000000 */
[----:B----4-:R-:W-:-:S04]  /*1bd20*/  FADD R33, R54, R33 ;  /* 0x0000002136217221 */ /* 0x010fc80000000000 */
[----:B------:R-:W-:Y:S04]  /*1bd30*/  STL [R1+0x368], R34 ;  /* 0x0003682201007387 */ /* 0x000fe80000100800 */
[----:B------:R-:W-:Y:S01]  /*1bd40*/  STL [R1+0x36c], R33 ;  /* 0x00036c2101007387 */ /* 0x000fe20000100800 */
[----:B------:R-:W-:-:S03]  /*1bd50*/  FADD R24, R52, R24 ;  /* 0x0000001834187221 */ /* 0x000fc60000000000 */
[----:B------:R-:W2:Y:S04]  /*1bd60*/  LDL R40, [R1+0x64] ;  /* 0x0000640001287983 */ /* 0x000ea80000100800 */
[----:B------:R0:W-:Y:S01]  /*1bd70*/  STL [R1+0x370], R24 ;  /* 0x0003701801007387 */ /* 0x0001e20000100800 */
[----:B------:R-:W-:-:S03]  /*1bd80*/  FADD R5, R50, R5 ;  /* 0x0000000532057221 */ /* 0x000fc60000000000 */
[----:B------:R-:W3:Y:S01]  /*1bd90*/  LDL R54, [R1+0x68] ;  /* 0x0000680001367983 */ /* 0x000ee20000100800 */
[----:B------:R-:W-:-:S03]  /*1bda0*/  FADD R3, R48, R3 ;  /* 0x0000000330037221 */ /* 0x000fc60000000000 */
[----:B------:R1:W-:Y:S01]  /*1bdb0*/  STL [R1+0x374], R5 ;  /* 0x0003740501007387 */ /* 0x0003e20000100800 */
[----:B------:R-:W-:-:S03]  /*1bdc0*/  FADD R2, R46, R2 ;  /* 0x000000022e027221 */ /* 0x000fc60000000000 */
[----:B------:R-:W4:Y:S01]  /*1bdd0*/  LDL R52, [R1+0x6c] ;  /* 0x00006c0001347983 */ /* 0x000f220000100800 */
[----:B------:R-:W-:-:S03]  /*1bde0*/  FADD R0, R45, R0 ;  /* 0x000000002d007221 */ /* 0x000fc60000000000 */
[----:B------:R1:W-:Y:S04]  /*1bdf0*/  STL [R1+0x378], R3 ;  /* 0x0003780301007387 */ /* 0x0003e80000100800 */
[----:B------:R-:W4:Y:S04]  /*1be00*/  LDL R50, [R1+0x70] ;  /* 0x0000700001327983 */ /* 0x000f280000100800 */
[----:B------:R-:W4:Y:S04]  /*1be10*/  LDL R48, [R1+0x74] ;  /* 0x0000740001307983 */ /* 0x000f280000100800 */
[----:B0-----:R-:W2:Y:S04]  /*1be20*/  LDL.LU R24, [R1+0x3a8] ;  /* 0x0003a80001187983 */ /* 0x001ea80000300800 */
[----:B-1----:R-:W3:Y:S04]  /*1be30*/  LDL.LU R5, [R1+0x3ac] ;  /* 0x0003ac0001057983 */ /* 0x002ee80000300800 */
[----:B------:R-:W-:Y:S04]  /*1be40*/  STL [R1+0x37c], R2 ;  /* 0x00037c0201007387 */ /* 0x000fe80000100800 */
[----:B------:R-:W4:Y:S04]  /*1be50*/  LDL.LU R3, [R1+0x3b0] ;  /* 0x0003b00001037983 */ /* 0x000f280000300800 */
[----:B------:R0:W-:Y:S04]  /*1be60*/  STL [R1+0x380], R0 ;  /* 0x0003800001007387 */ /* 0x0001e80000100800 */
[----:B0-----:R-:W4:Y:S04]  /*1be70*/  LDL.LU R0, [R1+0x3b4] ;  /* 0x0003b40001007983 */ /* 0x001f280000300800 */
[----:B------:R-:W4:Y:S01]  /*1be80*/  LDL.LU R2, [R1+0x3b8] ;  /* 0x0003b80001027983 */ /* 0x000f220000300800 */
[----:B------:R-:W-:-:S01]  /*1be90*/  FADD R32, R44, R32 ;  /* 0x000000202c207221 */ /* 0x000fc20000000000 */
[----:B------:R-:W-:Y:S01]  /*1bea0*/  FADD R31, R43, R31 ;  /* 0x0000001f2b1f7221 */ /* 0x000fe20000000000 */
[----:B------:R-:W-:-:S01]  /*1beb0*/  FADD R30, R42, R30 ;  /* 0x0000001e2a1e7221 */ /* 0x000fc20000000000 */
[----:B------:R-:W-:Y:S01]  /*1bec0*/  FADD R29, R41, R29 ;  /* 0x0000001d291d7221 */ /* 0x000fe20000000000 */
[----:B------:R-:W-:-:S01]  /*1bed0*/  FADD R28, R55, R28 ;  /* 0x0000001c371c7221 */ /* 0x000fc20000000000 */
[----:B------:R-:W-:Y:S01]  /*1bee0*/  STL [R1+0x384], R32 ;  /* 0x0003842001007387 */ /* 0x000fe20000100800 */
[----:B------:R-:W-:-:S01]  /*1bef0*/  FADD R27, R53, R27 ;  /* 0x0000001b351b7221 */ /* 0x000fc20000000000 */
[----:B------:R-:W-:-:S02]  /*1bf00*/  FADD R26, R51, R26 ;  /* 0x0000001a331a7221 */ /* 0x000fc40000000000 */
[----:B------:R-:W-:Y:S01]  /*1bf10*/  STL [R1+0x388], R31 ;  /* 0x0003881f01007387 */ /* 0x000fe20000100800 */
[----:B------:R-:W-:-:S03]  /*1bf20*/  FADD R25, R49, R25 ;  /* 0x0000001931197221 */ /* 0x000fc60000000000 */
[----:B------:R-:W-:Y:S01]  /*1bf30*/  STL [R1+0x38c], R30 ;  /* 0x00038c1e01007387 */ /* 0x000fe20000100800 */
[----:B------:R-:W-:-:S03]  /*1bf40*/  FADD R4, R63, R4 ;  /* 0x000000043f047221 */ /* 0x000fc60000000000 */
[----:B------:R0:W-:Y:S04]  /*1bf50*/  STL [R1+0x390], R29 ;  /* 0x0003901d01007387 */ /* 0x0001e80000100800 */
[----:B------:R-:W-:Y:S04]  /*1bf60*/  STL [R1+0x394], R28 ;  /* 0x0003941c01007387 */ /* 0x000fe80000100800 */
[----:B------:R-:W-:Y:S04]  /*1bf70*/  STL [R1+0x398], R27 ;  /* 0x0003981b01007387 */ /* 0x000fe80000100800 */
[----:B------:R-:W4:Y:S04]  /*1bf80*/  LDL R63, [R1+0x78] ;  /* 0x00007800013f7983 */ /* 0x000f280000100800 */
[----:B------:R-:W-:Y:S04]  /*1bf90*/  STL [R1+0x39c], R26 ;  /* 0x00039c1a01007387 */ /* 0x000fe80000100800 */
[----:B------:R-:W4:Y:S04]  /*1bfa0*/  LDL R49, [R1+0x7c] ;  /* 0x00007c0001317983 */ /* 0x000f280000100800 */
[----:B------:R-:W-:Y:S04]  /*1bfb0*/  STL [R1+0x3a0], R25 ;  /* 0x0003a01901007387 */ /* 0x000fe80000100800 */
[----:B------:R-:W4:Y:S04]  /*1bfc0*/  LDL R51, [R1+0x40] ;  /* 0x0000400001337983 */ /* 0x000f280000100800 */
        /* <DEDUP_REMOVED lines=10> */
[----:B-1----:R-:W4:Y:S01]  /*1c070*/  LDL R4, [R1+0x28] ;  /* 0x0000280001047983 */ /* 0x002f220000100800 */
[----:B--2---:R-:W-:-:S01]  /*1c080*/  FADD R24, R40, R24 ;  /* 0x0000001828187221 */ /* 0x004fc20000000000 */
[----:B---3--:R-:W-:-:S04]  /*1c090*/  FADD R5, R54, R5 ;  /* 0x0000000536057221 */ /* 0x008fc80000000000 */
[----:B------:R-:W-:Y:S01]  /*1c0a0*/  STL [R1+0x3a8], R24 ;  /* 0x0003a81801007387 */ /* 0x000fe20000100800 */
[----:B----4-:R-:W-:-:S01]  /*1c0b0*/  FADD R3, R52, R3 ;  /* 0x0000000334037221 */ /* 0x010fc20000000000 */
[----:B------:R-:W-:-:S05]  /*1c0c0*/  FADD R0, R50, R0 ;  /* 0x0000000032007221 */ /* 0x000fca0000000000 */
[----:B------:R0:W-:Y:S01]  /*1c0d0*/  STL [R1+0x3b4], R0 ;  /* 0x0003b40001007387 */ /* 0x0001e20000100800 */
[----:B------:R-:W-:-:S03]  /*1c0e0*/  FADD R2, R48, R2 ;  /* 0x0000000230027221 */ /* 0x000fc60000000000 */
[----:B------:R1:W-:Y:S04]  /*1c0f0*/  STL [R1+0x3ac], R5 ;  /* 0x0003ac0501007387 */ /* 0x0003e80000100800 */
[----:B0-----:R-:W2:Y:S04]  /*1c100*/  LDL.LU R0, [R1+0x3ec] ;  /* 0x0003ec0001007983 */ /* 0x001ea80000300800 */
[----:B------:R0:W-:Y:S04]  /*1c110*/  STL [R1+0x3b0], R3 ;  /* 0x0003b00301007387 */ /* 0x0001e80000100800 */
[----:B------:R-:W3:Y:S04]  /*1c120*/  LDL.LU R48, [R1+0x3bc] ;  /* 0x0003bc0001307983 */ /* 0x000ee80000300800 */
[----:B------:R-:W4:Y:S04]  /*1c130*/  LDL.LU R50, [R1+0x3c0] ;  /* 0x0003c00001327983 */ /* 0x000f280000300800 */
[----:B------:R-:W2:Y:S04]  /*1c140*/  LDL.LU R52, [R1+0x3c4] ;  /* 0x0003c40001347983 */ /* 0x000ea80000300800 */
[----:B------:R0:W-:Y:S04]  /*1c150*/  STL [R1+0x3b8], R2 ;  /* 0x0003b80201007387 */ /* 0x0001e80000100800 */
[----:B------:R-:W2:Y:S04]  /*1c160*/  LDL.LU R54, [R1+0x3c8] ;  /* 0x0003c80001367983 */ /* 0x000ea80000300800 */
[----:B------:R-:W2:Y:S04]  /*1c170*/  LDL.LU R31, [R1+0x3cc] ;  /* 0x0003cc00011f7983 */ /* 0x000ea80000300800 */
[----:B------:R-:W2:Y:S04]  /*1c180*/  LDL.LU R27, [R1+0x3d0] ;  /* 0x0003d000011b7983 */ /* 0x000ea80000300800 */
[----:B------:R-:W2:Y:S04]  /*1c190*/  LDL.LU R26, [R1+0x3d4] ;  /* 0x0003d400011a7983 */ /* 0x000ea80000300800 */
[----:B------:R-:W2:Y:S04]  /*1c1a0*/  LDL.LU R25, [R1+0x3d8] ;  /* 0x0003d80001197983 */ /* 0x000ea80000300800 */
[----:B------:R-:W2:Y:S04]  /*1c1b0*/  LDL.LU R24, [R1+0x3dc] ;  /* 0x0003dc0001187983 */ /* 0x000ea80000300800 */
[----:B-1----:R-:W2:Y:S04]  /*1c1c0*/  LDL.LU R5, [R1+0x3e0] ;  /* 0x0003e00001057983 */ /* 0x002ea80000300800 */
[----:B0-----:R-:W2:Y:S04]  /*1c1d0*/  LDL.LU R3, [R1+0x3e4] ;  /* 0x0003e40001037983 */ /* 0x001ea80000300800 */
[----:B------:R-:W2:Y:S04]  /*1c1e0*/  LDL.LU R2, [R1+0x3e8] ;  /* 0x0003e80001027983 */ /* 0x000ea80000300800 */
[----:B------:R-:W2:Y:S04]  /*1c1f0*/  LDL R40, [R1+0x2c] ;  /* 0x00002c0001287983 */ /* 0x000ea80000100800 */
[----:B------:R-:W2:Y:S04]  /*1c200*/  LDL R42, [R1+0x30] ;  /* 0x00003000012a7983 */ /* 0x000ea80000100800 */
[----:B------:R-:W2:Y:S04]  /*1c210*/  LDL R44, [R1+0x34] ;  /* 0x00003400012c7983 */ /* 0x000ea80000100800 */
[----:B------:R-:W2:Y:S04]  /*1c220*/  LDL R46, [R1+0x38] ;  /* 0x00003800012e7983 */ /* 0x000ea80000100800 */
[----:B------:R-:W2:Y:S04]  /*1c230*/  LDL R32, [R1+0x3c] ;  /* 0x00003c0001207983 */ /* 0x000ea80000100800 */
[----:B------:R-:W2:Y:S04]  /*1c240*/  LDL R34, [R1] ;  /* 0x0000000001227983 */ /* 0x000ea80000100800 */
[----:B------:R-:W2:Y:S04]  /*1c250*/  LDL R36, [R1+0x4] ;  /* 0x0000040001247983 */ /* 0x000ea80000100800 */
[----:B------:R-:W2:Y:S04]  /*1c260*/  LDL R30, [R1+0x8] ;  /* 0x00000800011e7983 */ /* 0x000ea80000100800 */
[----:B------:R-:W2:Y:S04]  /*1c270*/  LDL R28, [R1+0xc] ;  /* 0x00000c00011c7983 */ /* 0x000ea80000100800 */
[----:B------:R-:W2:Y:S04]  /*1c280*/  LDL R39, [R1+0x10] ;  /* 0x0000100001277983 */ /* 0x000ea80000100800 */
[----:B------:R-:W2:Y:S04]  /*1c290*/  LDL R38, [R1+0x14] ;  /* 0x0000140001267983 */ /* 0x000ea80000100800 */
[----:B------:R-:W2:Y:S01]  /*1c2a0*/  LDL R37, [R1+0x18] ;  /* 0x0000180001257983 */ /* 0x000ea20000100800 */
[----:B---3--:R-:W-:-:S03]  /*1c2b0*/  FADD R48, R63, R48 ;  /* 0x000000303f307221 */ /* 0x008fc60000000000 */
[----:B------:R-:W3:Y:S01]  /*1c2c0*/  LDL.LU R63, [R1+0x834] ;  /* 0x00083400013f7983 */ /* 0x000ee20000300800 */
[----:B----4-:R-:W-:-:S03]  /*1c2d0*/  FADD R50, R49, R50 ;  /* 0x0000003231327221 */ /* 0x010fc60000000000 */
[----:B------:R0:W-:Y:S01]  /*1c2e0*/  STL [R1+0x3bc], R48 ;  /* 0x0003bc3001007387 */ /* 0x0001e20000100800 */
[----:B--2---:R-:W-:-:S03]  /*1c2f0*/  FADD R52, R51, R52 ;  /* 0x0000003433347221 */ /* 0x004fc60000000000 */
[----:B0-----:R-:W2:Y:S01]  /*1c300*/  LDL.LU R48, [R1+0x830] ;  /* 0x0008300001307983 */ /* 0x001ea20000300800 */
[----:B------:R-:W-:-:S03]  /*1c310*/  FADD R54, R53, R54 ;  /* 0x0000003635367221 */ /* 0x000fc60000000000 */
[----:B------:R-:W4:Y:S04]  /*1c320*/  LDL.LU R49, [R1+0x82c] ;  /* 0x00082c0001317983 */ /* 0x000f280000300800 */
[----:B------:R0:W-:Y:S01]  /*1c330*/  STL [R1+0x3c0], R50 ;  /* 0x0003c03201007387 */ /* 0x0001e20000100800 */
[----:B------:R-:W-:-:S01]  /*1c340*/  FADD R31, R55, R31 ;  /* 0x0000001f371f7221 */ /* 0x000fc20000000000 */
[----:B------:R-:W-:Y:S01]  /*1c350*/  FADD R27, R29, R27 ;  /* 0x0000001b1d1b7221 */ /* 0x000fe20000000000 */
[----:B------:R-:W-:-:S01]  /*1c360*/  FADD R26, R35, R26 ;  /* 0x0000001a231a7221 */ /* 0x000fc20000000000 */
[----:B0-----:R-:W4:Y:S04]  /*1c370*/  LDL.LU R50, [R1+0x828] ;  /* 0x0008280001327983 */ /* 0x001f280000300800 */
        /* <DEDUP_REMOVED lines=9> */
[----:B------:R-:W-:-:S02]  /*1c410*/  FADD R2, R41, R2 ;  /* 0x0000000229027221 */ /* 0x000fc40000000000 */
[----:B0-----:R-:W4:Y:S04]  /*1c420*/  LDL.LU R54, [R1+0x818] ;  /* 0x0008180001367983 */ /* 0x001f280000300800 */
[----:B------:R-:W4:Y:S04]  /*1c430*/  LDL.LU R55, [R1+0x814] ;  /* 0x0008140001377983 */ /* 0x000f280000300800 */
[----:B------:R0:W-:Y:S04]  /*1c440*/  STL [R1+0x3cc], R31 ;  /* 0x0003cc1f01007387 */ /* 0x0001e80000100800 */
[----:B------:R1:W-:Y:S04]  /*1c450*/  STL [R1+0x3d0], R27 ;  /* 0x0003d01b01007387 */ /* 0x0003e80000100800 */
[----:B------:R1:W-:Y:S04]  /*1c460*/  STL [R1+0x3d4], R26 ;  /* 0x0003d41a01007387 */ /* 0x0003e80000100800 */
[----:B------:R1:W-:Y:S04]  /*1c470*/  STL [R1+0x3d8], R25 ;  /* 0x0003d81901007387 */ /* 0x0003e80000100800 */
[----:B------:R1:W-:Y:S04]  /*1c480*/  STL [R1+0x3dc], R24 ;  /* 0x0003dc1801007387 */ /* 0x0003e80000100800 */
[----:B------:R1:W-:Y:S01]  /*1c490*/  STL [R1+0x3e0], R5 ;  /* 0x0003e00501007387 */ /* 0x0003e20000100800 */
[----:B------:R-:W-:-:S03]  /*1c4a0*/  FADD R0, R4, R0 ;  /* 0x0000000004007221 */ /* 0x000fc60000000000 */
[----:B------:R-:W3:Y:S04]  /*1c4b0*/  LDL.LU R41, [R1+0x3f0] ;  /* 0x0003f00001297983 */ /* 0x000ee80000300800 */
[----:B------:R1:W-:Y:S04]  /*1c4c0*/  STL [R1+0x3e4], R3 ;  /* 0x0003e40301007387 */ /* 0x0003e80000100800 */
[----:B------:R-:W2:Y:S04]  /*1c4d0*/  LDL.LU R43, [R1+0x3f4] ;  /* 0x0003f400012b7983 */ /* 0x000ea80000300800 */
[----:B------:R1:W-:Y:S04]  /*1c4e0*/  STL [R1+0x3e8], R2 ;  /* 0x0003e80201007387 */ /* 0x0003e80000100800 */
[----:B------:R-:W4:Y:S04]  /*1c4f0*/  LDL.LU R45, [R1+0x3f8] ;  /* 0x0003f800012d7983 */ /* 0x000f280000300800 */
[----:B------:R1:W-:Y:S04]  /*1c500*/  STL [R1+0x3ec], R0 ;  /* 0x0003ec0001007387 */ /* 0x0003e80000100800 */
[----:B------:R-:W4:Y:S04]  /*1c510*/  LDL.LU R47, [R1+0x3fc] ;  /* 0x0003fc00012f7983 */ /* 0x000f280000300800 */
[----:B------:R-:W4:Y:S04]  /*1c520*/  LDL.LU R33, [R1+0x400] ;  /* 0x0004000001217983 */ /* 0x000f280000300800 */
[----:B------:R-:W4:Y:S04]  /*1c530*/  LDL.LU R35, [R1+0x404] ;  /* 0x0004040001237983 */ /* 0x000f280000300800 */
[----:B0-----:R-:W4:Y:S04]  /*1c540*/  LDL.LU R31, [R1+0x408] ;  /* 0x00040800011f7983 */ /* 0x001f280000300800 */
        /* <DEDUP_REMOVED lines=10> */
[----:B---3--:R-:W-:-:S03]  /*1c5f0*/  FADD R41, R40, R41 ;  /* 0x0000002928297221 */ /* 0x008fc60000000000 */
[----:B------:R-:W3:Y:S04]  /*1c600*/  LDL.LU R40, [R1+0x810] ;  /* 0x0008100001287983 */ /* 0x000ee80000300800 */
[----:B------:R0:W-:Y:S01]  /*1c610*/  STL [R1+0x3f0], R41 ;  /* 0x0003f02901007387 */ /* 0x0001e20000100800 */
[----:B--2---:R-:W-:-:S03]  /*1c620*/  FADD R43, R42, R43 ;  /* 0x0000002b2a2b7221 */ /* 0x004fc60000000000 */
[----:B0-----:R-:W2:Y:S01]  /*1c630*/  LDL.LU R41, [R1+0x80c] ;  /* 0x00080c0001297983 */ /* 0x001ea20000300800 */
[----:B----4-:R-:W-:-:S03]  /*1c640*/  FADD R45, R44, R45 ;  /* 0x0000002d2c2d7221 */ /* 0x010fc60000000000 */
[----:B------:R-:W4:Y:S04]  /*1c650*/  LDL.LU R42, [R1+0x808] ;  /* 0x00080800012a7983 */ /* 0x000f280000300800 */
[----:B------:R0:W-:Y:S01]  /*1c660*/  STL [R1+0x3f4], R43 ;  /* 0x0003f42b01007387 */ /* 0x0001e20000100800 */
[----:B------:R-:W-:-:S01]  /*1c670*/  FADD R47, R46, R47 ;  /* 0x0000002f2e2f7221 */ /* 0x000fc20000000000 */
[----:B------:R-:W-:Y:S02]  /*1c680*/  FADD R33, R32, R33 ;  /* 0x0000002120217221 */ /* 0x000fe40000000000 */
        /* <DEDUP_REMOVED lines=29> */
[----:B------:R1:W-:Y:S01]  /*1c860*/  STL [R1+0x418], R25 ;  /* 0x0004181901007387 */ /* 0x0003e20000100800 */
[----:B------:R-:W-:-:S03]  /*1c870*/  FADD R0, R227, R0 ;  /* 0x00000000e3007221 */ /* 0x000fc60000000000 */
[----:B------:R1:W-:Y:S04]  /*1c880*/  STL [R1+0x41c], R24 ;  /* 0x00041c1801007387 */ /* 0x0003e80000100800 */
[----:B------:R1:W-:Y:S04]  /*1c890*/  STL [R1+0x420], R5 ;  /* 0x0004200501007387 */ /* 0x0003e80000100800 */
[----:B------:R1:W-:Y:S04]  /*1c8a0*/  STL [R1+0x424], R4 ;  /* 0x0004240401007387 */ /* 0x0003e80000100800 */
[----:B------:R-:W3:Y:S04]  /*1c8b0*/  LDL.LU R39, [R1+0x434] ;  /* 0x0004340001277983 */ /* 0x000ee80000300800 */
[----:B------:R1:W-:Y:S04]  /*1c8c0*/  STL [R1+0x428], R3 ;  /* 0x0004280301007387 */ /* 0x0003e80000100800 */
[----:B------:R-:W2:Y:S04]  /*1c8d0*/  LDL.LU R38, [R1+0x438] ;  /* 0x0004380001267983 */ /* 0x000ea80000300800 */
[----:B------:R1:W-:Y:S04]  /*1c8e0*/  STL [R1+0x42c], R2 ;  /* 0x00042c0201007387 */ /* 0x0003e80000100800 */
[----:B------:R-:W4:Y:S04]  /*1c8f0*/  LDL.LU R37, [R1+0x43c] ;  /* 0x00043c0001257983 */ /* 0x000f280000300800 */
[----:B------:R1:W-:Y:S04]  /*1c900*/  STL [R1+0x430], R0 ;  /* 0x0004300001007387 */ /* 0x0003e80000100800 */
        /* <DEDUP_REMOVED lines=14> */
[----:B---3--:R-:W-:-:S01]  /*1c9f0*/  FADD R39, R228, R39 ;  /* 0x00000027e4277221 */ /* 0x008fc20000000000 */
[----:B--2---:R-:W-:-:S04]  /*1ca00*/  FADD R38, R229, R38 ;  /* 0x00000026e5267221 */ /* 0x004fc80000000000 */
[----:B------:R0:W-:Y:S01]  /*1ca10*/  STL [R1+0x434], R39 ;  /* 0x0004342701007387 */ /* 0x0001e20000100800 */
[----:B----4-:R-:W-:-:S03]  /*1ca20*/  FADD R37, R230, R37 ;  /* 0x00000025e6257221 */ /* 0x010fc60000000000 */
[----:B------:R1:W-:Y:S01]  /*1ca30*/  STL [R1+0x438], R38 ;  /* 0x0004382601007387 */ /* 0x0003e20000100800 */
[----:B------:R-:W-:-:S03]  /*1ca40*/  FADD R31, R231, R31 ;  /* 0x0000001fe71f7221 */ /* 0x000fc60000000000 */
        /* <DEDUP_REMOVED lines=24> */
[----:B0-----:R-:W4:Y:S01]  /*1cbd0*/  LDL.LU R39, [R1+0x478] ;  /* 0x0004780001277983 */ /* 0x001f220000300800 */
[----:B------:R-:W-:-:S03]  /*1cbe0*/  FADD R0, R212, R0 ;  /* 0x00000000d4007221 */ /* 0x000fc60000000000 */
[----:B------:R0:W-:Y:S04]  /*1cbf0*/  STL [R1+0x46c], R3 ;  /* 0x00046c0301007387 */ /* 0x0001e80000100800 */
[----:B-1----:R-:W4:Y:S04]  /*1cc00*/  LDL.LU R38, [R1+0x47c] ;  /* 0x00047c0001267983 */ /* 0x002f280000300800 */
[----:B------:R1:W-:Y:S04]  /*1cc10*/  STL [R1+0x470], R2 ;  /* 0x0004700201007387 */ /* 0x0003e80000100800 */
[----:B--2---:R-:W2:Y:S04]  /*1cc20*/  LDL.LU R37, [R1+0x480] ;  /* 0x0004800001257983 */ /* 0x004ea80000300800 */
[----:B------:R1:W-:Y:S04]  /*1cc30*/  STL [R1+0x474], R0 ;  /* 0x0004740001007387 */ /* 0x0003e80000100800 */
[----:B---3--:R-:W3:Y:S04]  /*1cc40*/  LDL.LU R31, [R1+0x484] ;  /* 0x00048400011f7983 */ /* 0x008ee80000300800 */
        /* <DEDUP_REMOVED lines=12> */
[----:B------:R-:W4:Y:S01]  /*1cd10*/  LDL.LU R0, [R1+0x4b8] ;  /* 0x0004b80001007983 */ /* 0x000f220000300800 */
[----:B------:R-:W-:-:S01]  /*1cd20*/  FADD R39, R213, R39 ;  /* 0x00000027d5277221 */ /* 0x000fc20000000000 */
[----:B------:R-:W-:-:S04]  /*1cd30*/  FADD R38, R214, R38 ;  /* 0x00000026d6267221 */ /* 0x000fc80000000000 */
[----:B------:R0:W-:Y:S01]  /*1cd40*/  STL [R1+0x478], R39 ;  /* 0x0004782701007387 */ /* 0x0001e20000100800 */
[----:B--2---:R-:W-:-:S03]  /*1cd50*/  FADD R37, R215, R37 ;  /* 0x00000025d7257221 */ /* 0x004fc60000000000 */
[----:B------:R1:W-:Y:S01]  /*1cd60*/  STL [R1+0x47c], R38 ;  /* 0x00047c2601007387 */ /* 0x0003e20000100800 */
[----:B---3--:R-:W-:-:S03]  /*1cd70*/  FADD R31, R200, R31 ;  /* 0x0000001fc81f7221 */ /* 0x008fc60000000000 */
        /* <DEDUP_REMOVED lines=455> */
[----:B------:R-:W-:Y:S01]  /*1e9f0*/  STL [R1+0x6dc], R39 ;  /* 0x0006dc2701007387 */ /* 0x000fe20000100800 */
[----:B--2---:R-:W-:-:S03]  /*1ea00*/  FADD R37, R48, R37 ;  /* 0x0000002530257221 */ /* 0x004fc60000000000 */
[----:B------:R-:W-:Y:S01]  /*1ea10*/  STL [R1+0x6e0], R38 ;  /* 0x0006e02601007387 */ /* 0x000fe20000100800 */
[----:B---3--:R-:W-:-:S03]  /*1ea20*/  FADD R31, R49, R31 ;  /* 0x0000001f311f7221 */ /* 0x008fc60000000000 */
[----:B------:R0:W-:Y:S01]  /*1ea30*/  STL [R1+0x6e4], R37 ;  /* 0x0006e42501007387 */ /* 0x0001e20000100800 */
[----:B----4-:R-:W-:-:S03]  /*1ea40*/  FADD R30, R50, R30 ;  /* 0x0000001e321e7221 */ /* 0x010fc60000000000 */
        /* <DEDUP_REMOVED lines=15> */
[----:B------:R-:W-:-:S03]  /*1eb40*/  FADD R5, R42, R5 ;  /* 0x000000052a057221 */ /* 0x000fc60000000000 */
[----:B------:R-:W-:Y:S01]  /*1eb50*/  STL [R1+0x708], R6 ;  /* 0x0007080601007387 */ /* 0x000fe20000100800 */
[----:B------:R-:W-:-:S03]  /*1eb60*/  FADD R4, R43, R4 ;  /* 0x000000042b047221 */ /* 0x000fc60000000000 */
[----:B------:R2:W-:Y:S01]  /*1eb70*/  STL [R1+0x70c], R5 ;  /* 0x00070c0501007387 */ /* 0x0005e20000100800 */
[----:B------:R-:W-:-:S03]  /*1eb80*/  FADD R3, R44, R3 ;  /* 0x000000032c037221 */ /* 0x000fc60000000000 */
[----:B------:R-:W-:Y:S01]  /*1eb90*/  STL [R1+0x710], R4 ;  /* 0x0007100401007387 */ /* 0x000fe20000100800 */
[----:B------:R-:W-:-:S03]  /*1eba0*/  FADD R2, R45, R2 ;  /* 0x000000022d027221 */ /* 0x000fc60000000000 */
[----:B0-----:R-:W3:Y:S01]  /*1ebb0*/  LDL.LU R37, [R1+0x720] ;  /* 0x0007200001257983 */ /* 0x001ee20000300800 */
[----:B------:R-:W-:-:S03]  /*1ebc0*/  FADD R0, R46, R0 ;  /* 0x000000002e007221 */ /* 0x000fc60000000000 */
[----:B------:R0:W-:Y:S04]  /*1ebd0*/  STL [R1+0x714], R3 ;  /* 0x0007140301007387 */ /* 0x0001e80000100800 */
[----:B------:R-:W4:Y:S04]  /*1ebe0*/  LDL.LU R38, [R1+0x724] ;  /* 0x0007240001267983 */ /* 0x000f280000300800 */
[----:B------:R0:W-:Y:S04]  /*1ebf0*/  STL [R1+0x718], R2 ;  /* 0x0007180201007387 */ /* 0x0001e80000100800 */
[----:B------:R-:W4:Y:S04]  /*1ec00*/  LDL.LU R39, [R1+0x728] ;  /* 0x0007280001277983 */ /* 0x000f280000300800 */
[----:B------:R0:W-:Y:S04]  /*1ec10*/  STL [R1+0x71c], R0 ;  /* 0x00071c0001007387 */ /* 0x0001e80000100800 */
        /* <DEDUP_REMOVED lines=9> */
[----:B0-----:R-:W2:Y:S04]  /*1ecb0*/  LDL.LU R3, [R1+0x750] ;  /* 0x0007500001037983 */ /* 0x001ea80000300800 */
[----:B------:R-:W2:Y:S04]  /*1ecc0*/  LDL.LU R2, [R1+0x754] ;  /* 0x0007540001027983 */ /* 0x000ea80000300800 */
[----:B------:R-:W2:Y:S04]  /*1ecd0*/  LDL.LU R0, [R1+0x758] ;  /* 0x0007580001007983 */ /* 0x000ea80000300800 */
[----:B------:R-:W2:Y:S04]  /*1ece0*/  LDL.LU R6, [R1+0x75c] ;  /* 0x00075c0001067983 */ /* 0x000ea80000300800 */
[----:B------:R-:W2:Y:S01]  /*1ecf0*/  LDL.LU R4, [R1+0x760] ;  /* 0x0007600001047983 */ /* 0x000ea20000300800 */
[----:B---3--:R-:W-:-:S05]  /*1ed00*/  FADD R37, R47, R37 ;  /* 0x000000252f257221 */ /* 0x008fca0000000000 */
[----:B------:R0:W-:Y:S01]  /*1ed10*/  STL [R1+0x720], R37 ;  /* 0x0007202501007387 */ /* 0x0001e20000100800 */
[----:B----4-:R-:W-:-:S03]  /*1ed20*/  FADD R38, R32, R38 ;  /* 0x0000002620267221 */ /* 0x010fc60000000000 */
[----:B0-----:R-:W3:Y:S01]  /*1ed30*/  LDL.LU R37, [R1+0x7dc] ;  /* 0x0007dc0001257983 */ /* 0x001ee20000300800 */
[----:B------:R-:W-:-:S03]  /*1ed40*/  FADD R39, R33, R39 ;  /* 0x0000002721277221 */ /* 0x000fc60000000000 */
[----:B------:R0:W-:Y:S01]  /*1ed50*/  STL [R1+0x724], R38 ;  /* 0x0007242601007387 */ /* 0x0001e20000100800 */
[----:B------:R-:W-:-:S01]  /*1ed60*/  FADD R24, R34, R24 ;  /* 0x0000001822187221 */ /* 0x000fc20000000000 */
[----:B------:R-:W-:Y:S02]  /*1ed70*/  FADD R25, R35, R25 ;  /* 0x0000001923197221 */ /* 0x000fe40000000000 */
[----:B0-----:R-:W4:Y:S04]  /*1ed80*/  LDL.LU R38, [R1+0x7d8] ;  /* 0x0007d80001267983 */ /* 0x001f280000300800 */
[----:B------:R0:W-:Y:S04]  /*1ed90*/  STL [R1+0x728], R39 ;  /* 0x0007282701007387 */ /* 0x0001e80000100800 */
[----:B0-----:R-:W2:Y:S04]  /*1eda0*/  LDL.LU R39, [R1+0x7d4] ;  /* 0x0007d40001277983 */ /* 0x001ea80000300800 */
[----:B------:R0:W-:Y:S04]  /*1edb0*/  STL [R1+0x72c], R24 ;  /* 0x00072c1801007387 */ /* 0x0001e80000100800 */
[----:B0-----:R-:W2:Y:S04]  /*1edc0*/  LDL.LU R24, [R1+0x7d0] ;  /* 0x0007d00001187983 */ /* 0x001ea80000300800 */
[----:B------:R0:W-:Y:S04]  /*1edd0*/  STL [R1+0x730], R25 ;  /* 0x0007301901007387 */ /* 0x0001e80000100800 */
[----:B0-----:R-:W2:Y:S01]  /*1ede0*/  LDL.LU R25, [R1+0x7cc] ;  /* 0x0007cc0001197983 */ /* 0x001ea20000300800 */
[----:B------:R-:W-:-:S05]  /*1edf0*/  FADD R26, R36, R26 ;  /* 0x0000001a241a7221 */ /* 0x000fca0000000000 */
[----:B------:R0:W-:Y:S04]  /*1ee00*/  STL [R1+0x734], R26 ;  /* 0x0007341a01007387 */ /* 0x0001e80000100800 */
[----:B0-----:R-:W2:Y:S01]  /*1ee10*/  LDL.LU R26, [R1+0x7c8] ;  /* 0x0007c800011a7983 */ /* 0x001ea20000300800 */
[----:B---3--:R-:W-:-:S05]  /*1ee20*/  FADD R27, R37, R27 ;  /* 0x0000001b251b7221 */ /* 0x008fca0000000000 */
[----:B------:R0:W-:Y:S01]  /*1ee30*/  STL [R1+0x738], R27 ;  /* 0x0007381b01007387 */ /* 0x0001e20000100800 */
[----:B----4-:R-:W-:-:S03]  /*1ee40*/  FADD R28, R38, R28 ;  /* 0x0000001c261c7221 */ /* 0x010fc60000000000 */
[----:B0-----:R-:W3:Y:S04]  /*1ee50*/  LDL.LU R27, [R1+0x7c4] ;  /* 0x0007c400011b7983 */ /* 0x001ee80000300800 */
[----:B------:R0:W-:Y:S01]  /*1ee60*/  STL [R1+0x73c], R28 ;  /* 0x00073c1c01007387 */ /* 0x0001e20000100800 */
[----:B--2---:R-:W-:-:S03]  /*1ee70*/  FADD R29, R39, R29 ;  /* 0x0000001d271d7221 */ /* 0x004fc60000000000 */
[----:B0-----:R-:W2:Y:S04]  /*1ee80*/  LDL.LU R28, [R1+0x7c0] ;  /* 0x0007c000011c7983 */ /* 0x001ea80000300800 */
[----:B------:R0:W-:Y:S01]  /*1ee90*/  STL [R1+0x740], R29 ;  /* 0x0007401d01007387 */ /* 0x0001e20000100800 */
[----:B------:R-:W-:-:S03]  /*1eea0*/  FADD R30, R24, R30 ;  /* 0x0000001e181e7221 */ /* 0x000fc60000000000 */
[----:B0-----:R-:W4:Y:S04]  /*1eeb0*/  LDL.LU R29, [R1+0x7bc] ;  /* 0x0007bc00011d7983 */ /* 0x001f280000300800 */
[----:B------:R0:W-:Y:S01]  /*1eec0*/  STL [R1+0x744], R30 ;  /* 0x0007441e01007387 */ /* 0x0001e20000100800 */
[----:B------:R-:W-:-:S03]  /*1eed0*/  FADD R31, R25, R31 ;  /* 0x0000001f191f7221 */ /* 0x000fc60000000000 */
[----:B0-----:R-:W4:Y:S04]  /*1eee0*/  LDL.LU R30, [R1+0x7b8] ;  /* 0x0007b800011e7983 */ /* 0x001f280000300800 */
[----:B------:R0:W-:Y:S04]  /*1eef0*/  STL [R1+0x748], R31 ;  /* 0x0007481f01007387 */ /* 0x0001e80000100800 */
[----:B0-----:R-:W4:Y:S01]  /*1ef00*/  LDL.LU R31, [R1+0x7b4] ;  /* 0x0007b400011f7983 */ /* 0x001f220000300800 */
[----:B------:R-:W-:-:S05]  /*1ef10*/  FADD R5, R26, R5 ;  /* 0x000000051a057221 */ /* 0x000fca0000000000 */
[----:B------:R0:W-:Y:S04]  /*1ef20*/  STL [R1+0x74c], R5 ;  /* 0x00074c0501007387 */ /* 0x0001e80000100800 */
[----:B0-----:R0:W5:Y:S01]  /*1ef30*/  LDL.LU R5, [R1+0x7b0] ;  /* 0x0007b00001057983 */ /* 0x0011620000300800 */
[----:B------:R-:W-:Y:S01]  /*1ef40*/  UMOV UR8, URZ ;  /* 0x0000003f00087c82 */ /* 0x000fe20008000000 */
[----:B---3--:R-:W-:-:S05]  /*1ef50*/  FADD R3, R27, R3 ;  /* 0x000000031b037221 */ /* 0x008fca0000000000 */
[----:B------:R1:W-:Y:S01]  /*1ef60*/  STL [R1+0x750], R3 ;  /* 0x0007500301007387 */ /* 0x0003e20000100800 */
[----:B--2---:R-:W-:-:S03]  /*1ef70*/  FADD R2, R28, R2 ;  /* 0x000000021c027221 */ /* 0x004fc60000000000 */
[----:B-1----:R0:W5:Y:S04]  /*1ef80*/  LDL.LU R3, [R1+0x7ac] ;  /* 0x0007ac0001037983 */ /* 0x0021680000300800 */
[----:B------:R1:W-:Y:S01]  /*1ef90*/  STL [R1+0x754], R2 ;  /* 0x0007540201007387 */ /* 0x0003e20000100800 */
[----:B----4-:R-:W-:-:S03]  /*1efa0*/  FADD R0, R29, R0 ;  /* 0x000000001d007221 */ /* 0x010fc60000000000 */
[----:B-1----:R0:W5:Y:S04]  /*1efb0*/  LDL.LU R2, [R1+0x7a8] ;  /* 0x0007a80001027983 */ /* 0x0021680000300800 */
[----:B------:R1:W-:Y:S01]  /*1efc0*/  STL [R1+0x758], R0 ;  /* 0x0007580001007387 */ /* 0x0003e20000100800 */
[----:B------:R-:W-:-:S03]  /*1efd0*/  FADD R6, R30, R6 ;  /* 0x000000061e067221 */ /* 0x000fc60000000000 */
[----:B-1----:R0:W5:Y:S01]  /*1efe0*/  LDL.LU R0, [R1+0x7a4] ;  /* 0x0007a40001007983 */ /* 0x0021620000300800 */
[----:B------:R-:W-:-:S05]  /*1eff0*/  FADD R4, R4, R31 ;  /* 0x0000001f04047221 */ /* 0x000fca0000000000 */
[----:B------:R1:W-:Y:S04]  /*1f000*/  STL [R1+0x760], R4 ;  /* 0x0007600401007387 */ /* 0x0003e80000100800 */
[----:B------:R0:W-:Y:S01]  /*1f010*/  STL [R1+0x75c], R6 ;  /* 0x00075c0601007387 */ /* 0x0001e20000100800 */
[----:B-1----:R-:W-:-:S07]  /*1f020*/  IMAD.U32 R4, RZ, RZ, UR8 ;  /* 0x00000008ff047e24 */ /* 0x002fce000f8e00ff */
.L_x_28:
[----:B------:R-:W-:Y:S05]  /*1f030*/  @!P1 BRA `(.L_x_29) ;  /* 0x0000000000049947 */ /* 0x000fea0003800000 */
[----:B------:R-:W-:Y:S01]  /*1f040*/  BPT.TRAP 0x1 ;  /* 0x000000040000795c */ /* 0x000fe20000300000 */
.L_x_29:
[----:B-----5:R1:W-:Y:S04]  /*1f050*/  STL [R1+0x7a8], R2 ;  /* 0x0007a80201007387 */ /* 0x0203e80000100800 */
[----:B0-----:R-:W2:Y:S04]  /*1f060*/  LDL R6, [R1+0x774] ;  /* 0x0007740001067983 */ /* 0x001ea80000100800 */
[----:B-1----:R-:W3:Y:S04]  /*1f070*/  LDL R2, [R1+0x784] ;  /* 0x0007840001027983 */ /* 0x002ee80000100800 */
[----:B------:R0:W-:Y:S04]  /*1f080*/  STL [R1+0x7a4], R0 ;  /* 0x0007a40001007387 */ /* 0x0001e80000100800 */
[----:B0-----:R-:W4:Y:S01]  /*1f090*/  LDL R0, [R1+0x780] ;  /* 0x0007800001007983 */ /* 0x001f220000100800 */
[----:B------:R-:W-:-:S02]  /*1f0a0*/  R2UR UR10, R5 ;  /* 0x00000000050a72ca */ /* 0x000fc400000e0000 */
[----:B------:R-:W-:Y:S02]  /*1f0b0*/  R2UR UR9, R3 ;  /* 0x00000000030972ca */ /* 0x000fe400000e0000 */
[----:B--2---:R-:W-:-:S09]  /*1f0c0*/  ISETP.NE.AND P0, PT, R6, RZ, PT ;  /* 0x000000ff0600720c */ /* 0x004fd20003f05270 */
[----:B------:R-:W-:-:S05]  /*1f0d0*/  IMAD.U32 R6, RZ, RZ, UR10 ;  /* 0x0000000aff067e24 */ /* 0x000fca000f8e00ff */
[----:B------:R-:W-:-:S05]  /*1f0e0*/  @P0 LEA R6, R6, UR9, 0x3 ;  /* 0x0000000906060c11 */ /* 0x000fca000f8e18ff */
[----:B------:R-:W-:Y:S01]  /*1f0f0*/  @P0 VIADD R6, R6, 0x10 ;  /* 0x0000001006060836 */ /* 0x000fe20000000000 */
[----:B---3--:R-:W-:Y:S02]  /*1f100*/  R2UR UR8, R2 ;  /* 0x00000000020872ca */ /* 0x008fe400000e0000 */
[----:B------:R0:W5:Y:S02]  /*1f110*/  LDL.LU R2, [R1+0x7a8] ;  /* 0x0007a80001027983 */ /* 0x0001640000300800 */
[----:B----4-:R-:W-:Y:S02]  /*1f120*/  @P0 PRMT R6, R0, 0x654, R6 ;  /* 0x0000065400060816 */ /* 0x010fe40000000006 */
[----:B------:R0:W5:Y:S02]  /*1f130*/  LDL.LU R0, [R1+0x7a4] ;  /* 0x0007a40001007983 */ /* 0x0001640000300800 */
[----:B------:R0:W-:Y:S05]  /*1f140*/  @P0 SYNCS.ARRIVE.TRANS64.RED.A1T0 RZ, [R6+URZ], RZ ;  /* 0x000000ff06ff09a7 */ /* 0x0001ea000810043f */
[----:B------:R-:W-:-:S06]  /*1f150*/  UISETP.GT.U32.AND UP0, UPT, UR8, 0x1, UPT ;  /* 0x000000010800788c */ /* 0x000fcc000bf04070 */
[----:B------:R-:W-:-:S13]  /*1f160*/  PLOP3.LUT P0, PT, PT, PT, UP0, 0x80, 0x0 ;  /* 0x000000000000781c */ /* 0x000fda0003f0f008 */
[----:B0-----:R-:W-:Y:S05]  /*1f170*/  @P0 BRA `(.L_x_30) ;  /* 0x0000000000040947 */ /* 0x001fea0003800000 */
[----:B------:R-:W-:Y:S01]  /*1f180*/  BPT.TRAP 0x1 ;  /* 0x000000040000795c */ /* 0x000fe20000300000 */
.L_x_30:
[----:B------:R-:W2:Y:S01]  /*1f190*/  LDL.LU R6, [R1+0x764] ;  /* 0x0007640001067983 */ /* 0x000ea20000300800 */
[----:B------:R-:W-:Y:S01]  /*1f1a0*/  R2UR UR8, R5 ;  /* 0x00000000050872ca */ /* 0x000fe200000e0000 */
[----:B------:R-:W-:-:S04]  /*1f1b0*/  UIADD3 UR60, UR60, 0x1, URZ ;  /* 0x000000013c3c7890 */ /* 0x000fc8000fffe03f */
[----:B------:R-:W-:-:S04]  /*1f1c0*/  UISETP.NE.AND UP0, UPT, UR60, 0x2, UPT ;  /* 0x000000023c00788c */ /* 0x000fc8000bf05270 */
[----:B------:R-:W-:-:S04]  /*1f1d0*/  USEL UR60, UR60, URZ, UP0 ;  /* 0x0000003f3c3c7287 */ /* 0x000fc80008000000 */
[----:B------:R-:W-:-:S04]  /*1f1e0*/  UIADD3 UR8, UR8, 0x1, URZ ;  /* 0x0000000108087890 */ /* 0x000fc8000fffe03f */
[----:B------:R-:W-:-:S04]  /*1f1f0*/  UISETP.NE.AND UP1, UPT, UR8, 0x2, UPT ;  /* 0x000000020800788c */ /* 0x000fc8000bf25270 */
[----:B------:R-:W-:-:S06]  /*1f200*/  USEL UR8, UR8, URZ, UP1 ;  /* 0x0000003f08087287 */ /* 0x000fcc0008800000 */
[----:B------:R-:W-:Y:S01]  /*1f210*/  IMAD.U32 R5, RZ, RZ, UR8 ;  /* 0x00000008ff057e24 */ /* 0x000fe2000f8e00ff */
[----:B------:R-:W-:Y:S01]  /*1f220*/  UMOV UR8, 0x1 ;  /* 0x0000000100087882 */ /* 0x000fe20000000000 */
[----:B--2---:R-:W-:-:S13]  /*1f230*/  R2UR UR10, R6 ;  /* 0x00000000060a72ca */ /* 0x004fda00000e0000 */
[----:B------:R-:W-:Y:S02]  /*1f240*/  UIADD3 UR9, UR10, -0x1, URZ ;  /* 0xffffffff0a097890 */ /* 0x000fe4000fffe03f */
[----:B------:R-:W-:Y:S02]  /*1f250*/  UISETP.GT.AND UP2, UPT, UR10, 0x1, UPT ;  /* 0x000000010a00788c */ /* 0x000fe4000bf44270 */
[----:B------:R-:W-:Y:S02]  /*1f260*/  USEL UR10, URZ, 0x1, UP0 ;  /* 0x000000013f0a7887 */ /* 0x000fe40008000000 */
[----:B------:R-:W-:Y:S02]  /*1f270*/  IMAD.U32 R6, RZ, RZ, UR9 ;  /* 0x00000009ff067e24 */ /* 0x000fe4000f8e00ff */
[----:B------:R-:W-:Y:S01]  /*1f280*/  PLOP3.LUT P0, PT, PT, PT, UP2, 0x80, 0x0 ;  /* 0x000000000000781c */ /* 0x000fe20003f0f028 */
[----:B------:R-:W-:Y:S02]  /*1f290*/  ULOP3.LUT UR61, UR61, UR10, URZ, 0x3c, !UPT ;  /* 0x0000000a3d3d7292 */ /* 0x000fe4000f8e3c3f */
[----:B------:R0:W-:Y:S10]  /*1f2a0*/  STL [R1+0x764], R6 ;  /* 0x0007640601007387 */ /* 0x0001f40000100800 */
[----:B0-----:R-:W-:Y:S05]  /*1f2b0*/  @P0 BRA `(.L_x_31) ;  /* 0xffffff1800340947 */ /* 0x001fea000383ffff */
.L_x_23:
[----:B------:R-:W-:-:S13]  /*1f2c0*/  R2UR UR6, R4 ;  /* 0x00000000040672ca */ /* 0x000fda00000e0000 */
[----:B------:R-:W-:-:S04]  /*1f2d0*/  UISETP.NE.AND UP0, UPT, UR6, URZ, UPT ;  /* 0x0000003f0600728c */ /* 0x000fc8000bf05270 */
[----:B------:R-:W-:-:S06]  /*1f2e0*/  USEL UR6, URZ, 0x1, !UP0 ;  /* 0x000000013f067887 */ /* 0x000fcc000c000000 */
[----:B------:R-:W-:-:S13]  /*1f2f0*/  ISETP.NE.AND P0, PT, RZ, UR6, PT ;  /* 0x00000006ff007c0c */ /* 0x000fda000bf05270 */
[----:B------:R-:W-:Y:S05]  /*1f300*/  @!P0 BRA `(.L_x_32) ;  /* 0x0000004c00e08947 */ /* 0x000fea0003800000 */
[----:B------:R-:W2:Y:S04]  /*1f310*/  LDL.LU R4, [R1+0x264] ;  /* 0x0002640001047983 */ /* 0x000ea80000300800 */
[----:B------:R-:W3:Y:S04]  /*1f320*/  LDL.LU R5, [R1+0x1a4] ;  /* 0x0001a40001057983 */ /* 0x000ee80000300800 */
[----:B------:R-:W3:Y:S04]  /*1f330*/  LDL.LU R6, [R1+0x268] ;  /* 0x0002680001067983 */ /* 0x000ee80000300800 */
[----:B------:R0:W-:Y:S04]  /*1f340*/  STL [R1+0x88c], R72 ;  /* 0x00088c4801007387 */ /* 0x0001e80000100800 */
[----:B0-----:R-:W2:Y:S04]  /*1f350*/  LDL.LU R72, [R1+0x1a0] ;  /* 0x0001a00001487983 */ /* 0x001ea80000300800 */
[----:B------:R0:W-:Y:S04]  /*1f360*/  STL [R1+0x888], R73 ;  /* 0x0008884901007387 */ /* 0x0001e80000100800 */
[----:B0-----:R-:W4:Y:S04]  /*1f370*/  LDL.LU R73, [R1+0x260] ;  /* 0x0002600001497983 */ /* 0x001f280000300800 */
[----:B------:R0:W-:Y:S04]  /*1f380*/  STL [R1+0x884], R74 ;  /* 0x0008844a01007387 */ /* 0x0001e80000100800 */
[----:B0-----:R-:W4:Y:S04]  /*1f390*/  LDL.LU R74, [R1+0x1dc] ;  /* 0x0001dc00014a7983 */ /* 0x001f280000300800 */
[----:B------:R0:W-:Y:S04]  /*1f3a0*/  STL [R1+0x880], R75 ;  /* 0x0008804b01007387 */ /* 0x0001e80000100800 */
[----:B0-----:R-:W3:Y:S04]  /*1f3b0*/  LDL.LU R75, [R1+0x25c] ;  /* 0x00025c00014b7983 */ /* 0x001ee80000300800 */
[----:B------:R0:W-:Y:S04]  /*1f3c0*/  STL [R1+0x87c], R76 ;  /* 0x00087c4c01007387 */ /* 0x0001e80000100800 */
[----:B0-----:R-:W3:Y:S04]  /*1f3d0*/  LDL.LU R76, [R1+0x1d8] ;  /* 0x0001d800014c7983 */ /* 0x001ee80000300800 */
[----:B------:R0:W-:Y:S04]  /*1f3e0*/  STL [R1+0x878], R77 ;  /* 0x0008784d01007387 */ /* 0x0001e80000100800 */
[----:B0-----:R-:W2:Y:S04]  /*1f3f0*/  LDL.LU R77, [R1+0x258] ;  /* 0x00025800014d7983 */ /* 0x001ea80000300800 */
        /* <DEDUP_REMOVED lines=71> */
[----:B0-----:R-:W4:Y:S01]  /*1f870*/  LDL.LU R33, [R1+0x220] ;  /* 0x0002200001217983 */ /* 0x001f220000300800 */
[----:B--2---:R-:W-:Y:S01]  /*1f880*/  FADD R57, R58, R57 ;  /* 0x000000393a397221 */ /* 0x004fe20000000000 */
[----:B---3--:R-:W-:Y:S01]  /*1f890*/  FADD R71, R56, R71 ;  /* 0x0000004738477221 */ /* 0x008fe20000000000 */
[----:B----4-:R-:W-:Y:S01]  /*1f8a0*/  FADD R69, R70, R69 ;  /* 0x0000004546457221 */ /* 0x010fe20000000000 */
[----:B------:R-:W-:Y:S01]  /*1f8b0*/  STL [R1+0x7e4], R34 ;  /* 0x0007e42201007387 */ /* 0x000fe20000100800 */
[----:B------:R-:W-:Y:S01]  /*1f8c0*/  FADD R67, R68, R67 ;  /* 0x0000004344437221 */ /* 0x000fe20000000000 */
[----:B------:R-:W-:Y:S01]  /*1f8d0*/  FADD R65, R66, R65 ;  /* 0x0000004142417221 */ /* 0x000fe20000000000 */
[----:B------:R-:W-:Y:S01]  /*1f8e0*/  FADD R79, R64, R79 ;  /* 0x0000004f404f7221 */ /* 0x000fe20000000000 */
        /* <DEDUP_REMOVED lines=9> */
[----:B------:R-:W-:-:S03]  /*1f980*/  FADD R237, R59, R237 ;  /* 0x000000ed3bed7221 */ /* 0x000fc60000000000 */
[----:B------:R-:W-:Y:S01]  /*1f990*/  STL [R1+0x7d4], R38 ;  /* 0x0007d42601007387 */ /* 0x000fe20000100800 */
[----:B------:R-:W-:-:S03]  /*1f9a0*/  FADD R235, R61, R235 ;  /* 0x000000eb3deb7221 */ /* 0x000fc60000000000 */
[----:B------:R-:W-:Y:S04]  /*1f9b0*/  STL [R1+0x7d0], R39 ;  /* 0x0007d02701007387 */ /* 0x000fe80000100800 */
[----:B------:R-:W-:Y:S04]  /*1f9c0*/  STL [R1+0x7cc], R24 ;  /* 0x0007cc1801007387 */ /* 0x000fe80000100800 */
[----:B------:R-:W-:Y:S01]  /*1f9d0*/  STL [R1+0x7c8], R25 ;  /* 0x0007c81901007387 */ /* 0x000fe20000100800 */
[----:B------:R-:W-:-:S03]  /*1f9e0*/  FADD R234, R62, R234 ;  /* 0x000000ea3eea7221 */ /* 0x000fc60000000000 */
[----:B------:R-:W-:Y:S04]  /*1f9f0*/  STL [R1+0x7c4], R26 ;  /* 0x0007c41a01007387 */ /* 0x000fe80000100800 */
[----:B------:R-:W-:Y:S04]  /*1fa00*/  STL [R1+0x7c0], R27 ;  /* 0x0007c01b01007387 */ /* 0x000fe80000100800 */
[----:B------:R-:W-:Y:S04]  /*1fa10*/  STL [R1+0x7bc], R28 ;  /* 0x0007bc1c01007387 */ /* 0x000fe80000100800 */
[----:B------:R-:W-:Y:S01]  /*1fa20*/  STL [R1+0x7b8], R29 ;  /* 0x0007b81d01007387 */ /* 0x000fe20000100800 */
[----:B------:R-:W-:-:S03]  /*1fa30*/  FADD R233, R63, R233 ;  /* 0x000000e93fe97221 */ /* 0x000fc60000000000 */
[----:B------:R-:W-:Y:S04]  /*1fa40*/  STL [R1+0x7b4], R30 ;  /* 0x0007b41e01007387 */ /* 0x000fe80000100800 */
[----:B------:R-:W-:Y:S04]  /*1fa50*/  STL [R1+0x7b0], R31 ;  /* 0x0007b01f01007387 */ /* 0x000fe80000100800 */
[----:B------:R-:W-:Y:S01]  /*1fa60*/  STL [R1+0x7ac], R3 ;  /* 0x0007ac0301007387 */ /* 0x000fe20000100800 */
[----:B------:R-:W-:-:S03]  /*1fa70*/  FADD R232, R48, R232 ;  /* 0x000000e830e87221 */ /* 0x000fc60000000000 */
[----:B-----5:R-:W-:Y:S04]  /*1fa80*/  STL [R1+0x7a8], R2 ;  /* 0x0007a80201007387 */ /* 0x020fe80000100800 */
[----:B------:R0:W-:Y:S04]  /*1fa90*/  STL [R1+0x7a4], R0 ;  /* 0x0007a40001007387 */ /* 0x0001e80000100800 */
[----:B------:R1:W-:Y:S04]  /*1faa0*/  STL [R1+0x240], R57 ;  /* 0x0002403901007387 */ /* 0x0003e80000100800 */
[----:B------:R2:W-:Y:S01]  /*1fab0*/  STL [R1+0x244], R71 ;  /* 0x0002444701007387 */ /* 0x0005e20000100800 */
[----:B------:R-:W-:-:S03]  /*1fac0*/  FADD R23, R49, R23 ;  /* 0x0000001731177221 */ /* 0x000fc60000000000 */
[----:B------:R3:W-:Y:S04]  /*1fad0*/  STL [R1+0x248], R69 ;  /* 0x0002484501007387 */ /* 0x0007e80000100800 */
[----:B------:R4:W-:Y:S04]  /*1fae0*/  STL [R1+0x24c], R67 ;  /* 0x00024c4301007387 */ /* 0x0009e80000100800 */
[----:B------:R4:W-:Y:S01]  /*1faf0*/  STL [R1+0x250], R65 ;  /* 0x0002504101007387 */ /* 0x0009e20000100800 */
[----:B------:R-:W-:-:S03]  /*1fb00*/  FADD R22, R50, R22 ;  /* 0x0000001632167221 */ /* 0x000fc60000000000 */
[----:B------:R4:W-:Y:S04]  /*1fb10*/  STL [R1+0x254], R79 ;  /* 0x0002544f01007387 */ /* 0x0009e80000100800 */
[----:B------:R4:W-:Y:S04]  /*1fb20*/  STL [R1+0x258], R77 ;  /* 0x0002584d01007387 */ /* 0x0009e80000100800 */
[----:B------:R4:W-:Y:S04]  /*1fb30*/  STL [R1+0x25c], R75 ;  /* 0x00025c4b01007387 */ /* 0x0009e80000100800 */
[----:B0-----:R-:W4:Y:S01]  /*1fb40*/  LDL.LU R0, [R1+0x1a8] ;  /* 0x0001a80001007983 */ /* 0x001f220000300800 */
[----:B------:R-:W-:-:S03]  /*1fb50*/  FADD R21, R51, R21 ;  /* 0x0000001533157221 */ /* 0x000fc60000000000 */
[----:B------:R0:W-:Y:S04]  /*1fb60*/  STL [R1+0x260], R73 ;  /* 0x0002604901007387 */ /* 0x0001e80000100800 */
[----:B------:R-:W4:Y:S04]  /*1fb70*/  LDL.LU R2, [R1+0x26c] ;  /* 0x00026c0001027983 */ /* 0x000f280000300800 */
[----:B------:R0:W-:Y:S01]  /*1fb80*/  STL [R1+0x264], R4 ;  /* 0x0002640401007387 */ /* 0x0001e20000100800 */
[----:B------:R-:W-:-:S03]  /*1fb90*/  FADD R20, R52, R20 ;  /* 0x0000001434147221 */ /* 0x000fc60000000000 */
[----:B------:R-:W4:Y:S04]  /*1fba0*/  LDL.LU R3, [R1+0x1ac] ;  /* 0x0001ac0001037983 */ /* 0x000f280000300800 */
[----:B------:R0:W-:Y:S04]  /*1fbb0*/  STL [R1+0x268], R6 ;  /* 0x0002680601007387 */ /* 0x0001e80000100800 */
[----:B------:R-:W4:Y:S04]  /*1fbc0*/  LDL.LU R31, [R1+0x270] ;  /* 0x00027000011f7983 */ /* 0x000f280000300800 */
[----:B------:R-:W4:Y:S01]  /*1fbd0*/  LDL.LU R30, [R1+0x1b0] ;  /* 0x0001b000011e7983 */ /* 0x000f220000300800 */
[----:B------:R-:W-:-:S03]  /*1fbe0*/  FADD R19, R53, R19 ;  /* 0x0000001335137221 */ /* 0x000fc60000000000 */
[----:B------:R-:W4:Y:S04]  /*1fbf0*/  LDL.LU R29, [R1+0x274] ;  /* 0x00027400011d7983 */ /* 0x000f280000300800 */
[----:B------:R-:W4:Y:S04]  /*1fc00*/  LDL.LU R28, [R1+0x1b4] ;  /* 0x0001b400011c7983 */ /* 0x000f280000300800 */
[----:B------:R-:W4:Y:S01]  /*1fc10*/  LDL.LU R27, [R1+0x278] ;  /* 0x00027800011b7983 */ /* 0x000f220000300800 */
[----:B------:R-:W-:-:S03]  /*1fc20*/  FADD R18, R54, R18 ;  /* 0x0000001236127221 */ /* 0x000fc60000000000 */
[----:B------:R-:W4:Y:S04]  /*1fc30*/  LDL.LU R26, [R1+0x1b8] ;  /* 0x0001b800011a7983 */ /* 0x000f280000300800 */
[----:B------:R-:W4:Y:S04]  /*1fc40*/  LDL.LU R25, [R1+0x27c] ;  /* 0x00027c0001197983 */ /* 0x000f280000300800 */
        /* <DEDUP_REMOVED lines=8> */
[----:B------:R-:W4:Y:S01]  /*1fcd0*/  LDL.LU R34, [R1+0x188] ;  /* 0x0001880001227983 */ /* 0x000f220000300800 */
[----:B------:R-:W-:Y:S01]  /*1fce0*/  FADD R15, R41, R15 ;  /* 0x0000000f290f7221 */ /* 0x000fe20000000000 */
[----:B------:R-:W-:Y:S01]  /*1fcf0*/  FADD R14, R42, R14 ;  /* 0x0000000e2a0e7221 */ /* 0x000fe20000000000 */
[----:B------:R-:W-:Y:S01]  /*1fd00*/  FADD R13, R43, R13 ;  /* 0x0000000d2b0d7221 */ /* 0x000fe20000000000 */
[----:B------:R-:W-:Y:S01]  /*1fd10*/  FADD R12, R44, R12 ;  /* 0x0000000c2c0c7221 */ /* 0x000fe20000000000 */
[----:B------:R-:W-:Y:S01]  /*1fd20*/  FADD R11, R45, R11 ;  /* 0x0000000b2d0b7221 */ /* 0x000fe20000000000 */
[----:B------:R-:W-:Y:S01]  /*1fd30*/  FADD R10, R46, R10 ;  /* 0x0000000a2e0a7221 */ /* 0x000fe20000000000 */
[----:B------:R-:W-:Y:S01]  /*1fd40*/  FADD R9, R47, R9 ;  /* 0x000000092f097221 */ /* 0x000fe20000000000 */
[----:B------:R-:W-:Y:S01]  /*1fd50*/  FADD R8, R32, R8 ;  /* 0x0000000820087221 */ /* 0x000fe20000000000 */
[----:B------:R-:W-:-:S02]  /*1fd60*/  FADD R7, R33, R7 ;  /* 0x0000000721077221 */ /* 0x000fc40000000000 */
        /* <DEDUP_REMOVED lines=26> */
[----:B--2---:R-:W2:Y:S04]  /*1ff10*/  LDL.LU R71, [R1+0x2c0] ;  /* 0x0002c00001477983 */ /* 0x004ea80000300800 */
[----:B------:R-:W2:Y:S04]  /*1ff20*/  LDL.LU R70, [R1+0x140] ;  /* 0x0001400001467983 */ /* 0x000ea80000300800 */
[----:B---3--:R-:W3:Y:S04]  /*1ff30*/  LDL.LU R69, [R1+0x2c4] ;  /* 0x0002c40001457983 */ /* 0x008ee80000300800 */
[----:B------:R-:W3:Y:S04]  /*1ff40*/  LDL.LU R68, [R1+0x144] ;  /* 0x0001440001447983 */ /* 0x000ee80000300800 */
        /* <DEDUP_REMOVED lines=11> */
[----:B------:R-:W4:Y:S04]  /*20000*/  LDL.LU R72, [R1+0x15c] ;  /* 0x00015c0001487983 */ /* 0x000f280000300800 */
[----:B------:R-:W4:Y:S04]  /*20010*/  LDL.LU R4, [R1+0x2e0] ;  /* 0x0002e00001047983 */ /* 0x000f280000300800 */
[----:B------:R-:W4:Y:S04]  /*20020*/  LDL.LU R5, [R1+0x120] ;  /* 0x0001200001057983 */ /* 0x000f280000300800 */
[----:B------:R-:W4:Y:S01]  /*20030*/  LDL.LU R6, [R1+0x2e4] ;  /* 0x0002e40001067983 */ /* 0x000f220000300800 */
[----:B------:R-:W-:Y:S01]  /*20040*/  FADD R2, R0, R2 ;  /* 0x0000000200027221 */ /* 0x000fe20000000000 */
[----:B------:R-:W-:Y:S01]  /*20050*/  FADD R31, R3, R31 ;  /* 0x0000001f031f7221 */ /* 0x000fe20000000000 */
[----:B------:R-:W-:Y:S01]  /*20060*/  FADD R29, R30, R29 ;  /* 0x0000001d1e1d7221 */ /* 0x000fe20000000000 */
[----:B------:R-:W-:Y:S01]  /*20070*/  FADD R27, R28, R27 ;  /* 0x0000001b1c1b7221 */ /* 0x000fe20000000000 */
[----:B------:R-:W-:Y:S01]  /*20080*/  FADD R25, R26, R25 ;  /* 0x000000191a197221 */ /* 0x000fe20000000000 */
[----:B------:R0:W-:Y:S01]  /*20090*/  STL [R1+0x26c], R2 ;  /* 0x00026c0201007387 */ /* 0x0001e20000100800 */
[----:B------:R-:W-:Y:S01]  /*200a0*/  FADD R39, R24, R39 ;  /* 0x0000002718277221 */ /* 0x000fe20000000000 */
[----:B------:R-:W-:Y:S01]  /*200b0*/  FADD R37, R38, R37 ;  /* 0x0000002526257221 */ /* 0x000fe20000000000 */
[----:B------:R-:W-:Y:S01]  /*200c0*/  FADD R35, R36, R35 ;  /* 0x0000002324237221 */ /* 0x000fe20000000000 */
[----:B------:R1:W-:Y:S04]  /*200d0*/  STL [R1+0x270], R31 ;  /* 0x0002701f01007387 */ /* 0x0003e80000100800 */
[----:B------:R1:W-:Y:S04]  /*200e0*/  STL [R1+0x274], R29 ;  /* 0x0002741d01007387 */ /* 0x0003e80000100800 */
[----:B------:R1:W-:Y:S04]  /*200f0*/  STL [R1+0x278], R27 ;  /* 0x0002781b01007387 */ /* 0x0003e80000100800 */
[----:B------:R1:W-:Y:S04]  /*20100*/  STL [R1+0x27c], R25 ;  /* 0x00027c1901007387 */ /* 0x0003e80000100800 */
[----:B------:R1:W-:Y:S04]  /*20110*/  STL [R1+0x280], R39 ;  /* 0x0002802701007387 */ /* 0x0003e80000100800 */
[----:B------:R1:W-:Y:S04]  /*20120*/  STL [R1+0x284], R37 ;  /* 0x0002842501007387 */ /* 0x0003e80000100800 */
[----:B------:R1:W-:Y:S01]  /*20130*/  STL [R1+0x288], R35 ;  /* 0x0002882301007387 */ /* 0x0003e20000100800 */
[----:B------:R-:W-:Y:S01]  /*20140*/  FADD R33, R34, R33 ;  /* 0x0000002122217221 */ /* 0x000fe20000000000 */
[----:B------:R-:W-:-:S04]  /*20150*/  FADD R47, R32, R47 ;  /* 0x0000002f202f7221 */ /* 0x000fc80000000000 */
        /* <DEDUP_REMOVED lines=36> */
[----:B------:R4:W-:Y:S04]  /*203a0*/  STL [R1+0x2d4], R77 ;  /* 0x0002d44d01007387 */ /* 0x0009e80000100800 */
[----:B------:R4:W-:Y:S01]  /*203b0*/  STL [R1+0x2d8], R75 ;  /* 0x0002d84b01007387 */ /* 0x0009e20000100800 */
[----:B------:R-:W-:-:S03]  /*203c0*/  FADD R73, R74, R73 ;  /* 0x000000494a497221 */ /* 0x000fc60000000000 */
[----:B------:R-:W4:Y:S04]  /*203d0*/  LDL.LU R0, [R1+0x124] ;  /* 0x0001240001007983 */ /* 0x000f280000300800 */
[----:B------:R4:W-:Y:S01]  /*203e0*/  STL [R1+0x2dc], R73 ;  /* 0x0002dc4901007387 */ /* 0x0009e20000100800 */
[----:B------:R-:W-:-:S03]  /*203f0*/  FADD R4, R72, R4 ;  /* 0x0000000448047221 */ /* 0x000fc60000000000 */
[----:B0-----:R-:W4:Y:S04]  /*20400*/  LDL.LU R2, [R1+0x2e8] ;  /* 0x0002e80001027983 */ /* 0x001f280000300800 */
[----:B------:R0:W-:Y:S01]  /*20410*/  STL [R1+0x2e0], R4 ;  /* 0x0002e00401007387 */ /* 0x0001e20000100800 */
[----:B------:R-:W-:-:S03]  /*20420*/  FADD R6, R5, R6 ;  /* 0x0000000605067221 */ /* 0x000fc60000000000 */
        /* <DEDUP_REMOVED lines=60> */
[----:B------:R-:W4:Y:S01]  /*207f0*/  LDL.LU R6, [R1+0x360] ;  /* 0x0003600001067983 */ /* 0x000f220000300800 */
[----:B------:R-:W-:-:S05]  /*20800*/  FADD R2, R0, R2 ;  /* 0x0000000200027221 */ /* 0x000fca0000000000 */
[----:B------:R-:W-:Y:S01]  /*20810*/  STL [R1+0x2e8], R2 ;  /* 0x0002e80201007387 */ /* 0x000fe20000100800 */
[----:B------:R-:W-:Y:S01]  /*20820*/  FADD R31, R3, R31 ;  /* 0x0000001f031f7221 */ /* 0x000fe20000000000 */
[----:B------:R-:W-:-:S04]  /*20830*/  FADD R29, R30, R29 ;  /* 0x0000001d1e1d7221 */ /* 0x000fc80000000000 */
        /* <DEDUP_REMOVED lines=35> */
[----:B--2---:R-:W-:-:S03]  /*20a70*/  FADD R57, R58, R57 ;  /* 0x000000393a397221 */ /* 0x004fc60000000000 */
[----:B------:R-:W-:Y:S01]  /*20a80*/  STL [R1+0x334], R59 ;  /* 0x0003343b01007387 */ /* 0x000fe20000100800 */
[----:B---3--:R-:W-:-:S03]  /*20a90*/  FADD R71, R56, R71 ;  /* 0x0000004738477221 */ /* 0x008fc60000000000 */
        /* <DEDUP_REMOVED lines=12> */
[----:B------:R-:W-:Y:S04]  /*20b60*/  STL [R1+0x350], R77 ;  /* 0x0003504d01007387 */ /* 0x000fe80000100800 */
[----:B------:R-:W-:Y:S01]  /*20b70*/  STL [R1+0x354], R75 ;  /* 0x0003544b01007387 */ /* 0x000fe20000100800 */
[----:B------:R-:W-:Y:S01]  /*20b80*/  FADD R73, R74, R73 ;  /* 0x000000494a497221 */ /* 0x000fe20000000000 */
[----:B------:R-:W-:Y:S02]  /*20b90*/  FADD R4, R72, R4 ;  /* 0x0000000448047221 */ /* 0x000fe40000000000 */
[----:B------:R-:W2:Y:S04]  /*20ba0*/  LDL.LU R72, [R1+0xa0] ;  /* 0x0000a00001487983 */ /* 0x000ea80000300800 */
[----:B------:R0:W-:Y:S01]  /*20bb0*/  STL [R1+0x358], R73 ;  /* 0x0003584901007387 */ /* 0x0001e20000100800 */
[----:B------:R-:W-:-:S03]  /*20bc0*/  FADD R6, R5, R6 ;  /* 0x0000000605067221 */ /* 0x000fc60000000000 */
[----:B0-----:R-:W2:Y:S04]  /*20bd0*/  LDL.LU R73, [R1+0x364] ;  /* 0x0003640001497983 */ /* 0x001ea80000300800 */
[----:B------:R0:W-:Y:S04]  /*20be0*/  STL [R1+0x35c], R4 ;  /* 0x00035c0401007387 */ /* 0x0001e80000100800 */
[----:B------:R-:W3:Y:S04]  /*20bf0*/  LDL.LU R74, [R1+0xa4] ;  /* 0x0000a400014a7983 */ /* 0x000ee80000300800 */
[----:B------:R1:W-:Y:S04]  /*20c00*/  STL [R1+0x360], R6 ;  /* 0x0003600601007387 */ /* 0x0003e80000100800 */
        /* <DEDUP_REMOVED lines=58> */
[----:B-1----:R-:W4:Y:S01]  /*20fb0*/  LDL.LU R6, [R1+0x3dc] ;  /* 0x0003dc0001067983 */ /* 0x002f220000300800 */
[----:B--2---:R-:W-:-:S03]  /*20fc0*/  FADD R73, R72, R73 ;  /* 0x0000004948497221 */ /* 0x004fc60000000000 */
[----:B------:R-:W2:Y:S04]  /*20fd0*/  LDL.LU R72, [R1+0x88c] ;  /* 0x00088c0001487983 */ /* 0x000ea80000300800 */
[----:B------:R0:W-:Y:S01]  /*20fe0*/  STL [R1+0x364], R73 ;  /* 0x0003644901007387 */ /* 0x0001e20000100800 */
[----:B---3--:R-:W-:-:S03]  /*20ff0*/  FADD R75, R74, R75 ;  /* 0x0000004b4a4b7221 */ /* 0x008fc60000000000 */
[----:B0-----:R-:W3:Y:S04]  /*21000*/  LDL.LU R73, [R1+0x888] ;  /* 0x0008880001497983 */ /* 0x001ee80000300800 */
[----:B------:R-:W3:Y:S01]  /*21010*/  LDL.LU R74, [R1+0x884] ;  /* 0x00088400014a7983 */ /* 0x000ee20000300800 */
[----:B----4-:R-:W-:-:S03]  /*21020*/  FADD R77, R76, R77 ;  /* 0x0000004d4c4d7221 */ /* 0x010fc60000000000 */
[----:B------:R0:W-:Y:S01]  /*21030*/  STL [R1+0x368], R75 ;  /* 0x0003684b01007387 */ /* 0x0001e20000100800 */
[----:B------:R-:W-:-:S03]  /*21040*/  FADD R79, R78, R79 ;  /* 0x0000004f4e4f7221 */ /* 0x000fc60000000000 */
[----:B0-----:R-:W4:Y:S04]  /*21050*/  LDL.LU R75, [R1+0x880] ;  /* 0x00088000014b7983 */ /* 0x001f280000300800 */
[----:B------:R-:W4:Y:S01]  /*21060*/  LDL.LU R76, [R1+0x87c] ;  /* 0x00087c00014c7983 */ /* 0x000f220000300800 */
[----:B------:R-:W-:-:S03]  /*21070*/  FADD R65, R64, R65 ;  /* 0x0000004140417221 */ /* 0x000fc60000000000 */
[----:B------:R0:W-:Y:S01]  /*21080*/  STL [R1+0x36c], R77 ;  /* 0x00036c4d01007387 */ /* 0x0001e20000100800 */
[----:B------:R-:W-:-:S03]  /*21090*/  FADD R67, R66, R67 ;  /* 0x0000004342437221 */ /* 0x000fc60000000000 */
[----:B0-----:R-:W4:Y:S04]  /*210a0*/  LDL.LU R77, [R1+0x878] ;  /* 0x00087800014d7983 */ /* 0x001f280000300800 */
[----:B------:R-:W4:Y:S04]  /*210b0*/  LDL.LU R78, [R1+0x874] ;  /* 0x00087400014e7983 */ /* 0x000f280000300800 */
[----:B------:R0:W-:Y:S01]  /*210c0*/  STL [R1+0x370], R79 ;  /* 0x0003704f01007387 */ /* 0x0001e20000100800 */
[----:B------:R-:W-:Y:S01]  /*210d0*/  FADD R69, R68, R69 ;  /* 0x0000004544457221 */ /* 0x000fe20000000000 */
[----:B------:R-:W-:-:S02]  /*210e0*/  FADD R71, R70, R71 ;  /* 0x0000004746477221 */ /* 0x000fc40000000000 */
[----:B0-----:R-:W4:Y:S04]  /*210f0*/  LDL.LU R79, [R1+0x870] ;  /* 0x00087000014f7983 */ /* 0x001f280000300800 */
[----:B------:R-:W4:Y:S04]  /*21100*/  LDL.LU R64, [R1+0x86c] ;  /* 0x00086c0001407983 */ /* 0x000f280000300800 */
[----:B------:R0:W-:Y:S01]  /*21110*/  STL [R1+0x374], R65 ;  /* 0x0003744101007387 */ /* 0x0001e20000100800 */
[----:B------:R-:W-:-:S03]  /*21120*/  FADD R57, R56, R57 ;  /* 0x0000003938397221 */ /* 0x000fc60000000000 */
        /* <DEDUP_REMOVED lines=24> */
[----:B------:R-:W-:Y:S01]  /*212b0*/  FADD R30, R31, R30 ;  /* 0x0000001e1f1e7221 */ /* 0x000fe20000000000 */
[----:B------:R-:W-:Y:S01]  /*212c0*/  FADD R28, R29, R28 ;  /* 0x0000001c1d1c7221 */ /* 0x000fe20000000000 */
[----:B------:R-:W-:Y:S01]  /*212d0*/  FADD R26, R27, R26 ;  /* 0x0000001a1b1a7221 */ /* 0x000fe20000000000 */
        /* <DEDUP_REMOVED lines=14> */
[----:B------:R-:W-:Y:S04]  /*213c0*/  STL [R1+0x398], R0 ;  /* 0x0003980001007387 */ /* 0x000fe80000100800 */
[----:B------:R-:W-:Y:S04]  /*213d0*/  STL [R1+0x39c], R3 ;  /* 0x00039c0301007387 */ /* 0x000fe80000100800 */
        /* <DEDUP_REMOVED lines=18> */
[----:B------:R-:W-:Y:S04]  /*21500*/  STL [R1+0x3cc], R40 ;  /* 0x0003cc2801007387 */ /* 0x000fe80000100800 */
[----:B------:R-:W-:Y:S04]  /*21510*/  STL [R1+0x3d0], R54 ;  /* 0x0003d03601007387 */ /* 0x000fe80000100800 */
[----:B------:R-:W2:Y:S04]  /*21520*/  LDL.LU R51, [R1+0x5c] ;  /* 0x00005c0001337983 */ /* 0x000ea80000300800 */
[----:B------:R0:W-:Y:S04]  /*21530*/  STL [R1+0x3d4], R52 ;  /* 0x0003d43401007387 */ /* 0x0001e80000100800 */
[----:B------:R-:W2:Y:S04]  /*21540*/  LDL.LU R25, [R1+0x3e0] ;  /* 0x0003e00001197983 */ /* 0x000ea80000300800 */
[----:B------:R1:W-:Y:S04]  /*21550*/  STL [R1+0x3d8], R4 ;  /* 0x0003d80401007387 */ /* 0x0003e80000100800 */
[----:B0-----:R-:W3:Y:S04]  /*21560*/  LDL.LU R52, [R1+0x20] ;  /* 0x0000200001347983 */ /* 0x001ee80000300800 */
        /* <DEDUP_REMOVED lines=16> */
[----:B------:R-:W4:Y:S04]  /*21670*/  LDL.LU R42, [R1] ;  /* 0x00000000012a7983 */ /* 0x000f280000300800 */
        /* <DEDUP_REMOVED lines=16> */
[----:B--2---:R-:W-:-:S03]  /*21780*/  FADD R25, R51, R25 ;  /* 0x0000001933197221 */ /* 0x004fc60000000000 */
[----:B------:R-:W2:Y:S04]  /*21790*/  LDL.LU R51, [R1+0x820] ;  /* 0x0008200001337983 */ /* 0x000ea80000300800 */
[----:B------:R0:W-:Y:S01]  /*217a0*/  STL [R1+0x3e0], R25 ;  /* 0x0003e01901007387 */ /* 0x0001e20000100800 */
[----:B---3--:R-:W-:-:S03]  /*217b0*/  FADD R26, R52, R26 ;  /* 0x0000001a341a7221 */ /* 0x008fc60000000000 */
[----:B0-----:R-:W3:Y:S04]  /*217c0*/  LDL.LU R25, [R1+0x428] ;  /* 0x0004280001197983 */ /* 0x001ee80000300800 */
[----:B------:R-:W2:Y:S01]  /*217d0*/  LDL.LU R52, [R1+0x81c] ;  /* 0x00081c0001347983 */ /* 0x000ea20000300800 */
[----:B----4-:R-:W-:-:S03]  /*217e0*/  FADD R27, R53, R27 ;  /* 0x0000001b351b7221 */ /* 0x010fc60000000000 */
[----:B------:R0:W-:Y:S01]  /*217f0*/  STL [R1+0x3e4], R26 ;  /* 0x0003e41a01007387 */ /* 0x0001e20000100800 */
[----:B------:R-:W-:-:S03]  /*21800*/  FADD R28, R54, R28 ;  /* 0x0000001c361c7221 */ /* 0x000fc60000000000 */
[----:B0-----:R-:W4:Y:S04]  /*21810*/  LDL.LU R26, [R1+0x42c] ;  /* 0x00042c00011a7983 */ /* 0x001f280000300800 */
[----:B------:R-:W2:Y:S01]  /*21820*/  LDL.LU R53, [R1+0x818] ;  /* 0x0008180001357983 */ /* 0x000ea20000300800 */
[----:B------:R-:W-:-:S03]  /*21830*/  FADD R29, R55, R29 ;  /* 0x0000001d371d7221 */ /* 0x000fc60000000000 */
[----:B------:R0:W-:Y:S01]  /*21840*/  STL [R1+0x3e8], R27 ;  /* 0x0003e81b01007387 */ /* 0x0001e20000100800 */
[----:B------:R-:W-:-:S03]  /*21850*/  FADD R30, R40, R30 ;  /* 0x0000001e281e7221 */ /* 0x000fc60000000000 */
[----:B0-----:R-:W2:Y:S04]  /*21860*/  LDL.LU R27, [R1+0x430] ;  /* 0x00043000011b7983 */ /* 0x001ea80000300800 */
[----:B------:R-:W2:Y:S04]  /*21870*/  LDL.LU R54, [R1+0x814] ;  /* 0x0008140001367983 */ /* 0x000ea80000300800 */
[----:B------:R0:W-:Y:S01]  /*21880*/  STL [R1+0x3ec], R28 ;  /* 0x0003ec1c01007387 */ /* 0x0001e20000100800 */
[----:B------:R-:W-:-:S03]  /*21890*/  FADD R31, R0, R31 ;  /* 0x0000001f001f7221 */ /* 0x000fc60000000000 */
[----:B0-----:R-:W2:Y:S04]  /*218a0*/  LDL.LU R28, [R1+0x434] ;  /* 0x00043400011c7983 */ /* 0x001ea80000300800 */
[----:B------:R-:W2:Y:S04]  /*218b0*/  LDL.LU R55, [R1+0x810] ;  /* 0x0008100001377983 */ /* 0x000ea80000300800 */
[----:B------:R0:W-:Y:S04]  /*218c0*/  STL [R1+0x3f0], R29 ;  /* 0x0003f01d01007387 */ /* 0x0001e80000100800 */
[----:B0-----:R-:W2:Y:S04]  /*218d0*/  LDL.LU R29, [R1+0x438] ;  /* 0x00043800011d7983 */ /* 0x001ea80000300800 */
[----:B------:R-:W2:Y:S04]  /*218e0*/  LDL.LU R40, [R1+0x80c] ;  /* 0x00080c0001287983 */ /* 0x000ea80000300800 */
[----:B------:R0:W-:Y:S04]  /*218f0*/  STL [R1+0x3f4], R30 ;  /* 0x0003f41e01007387 */ /* 0x0001e80000100800 */
[----:B0-----:R-:W2:Y:S04]  /*21900*/  LDL.LU R30, [R1+0x43c] ;  /* 0x00043c00011e7983 */ /* 0x001ea80000300800 */
[----:B------:R0:W-:Y:S04]  /*21910*/  STL [R1+0x3f8], R31 ;  /* 0x0003f81f01007387 */ /* 0x0001e80000100800 */
[----:B0-----:R-:W2:Y:S01]  /*21920*/  LDL.LU R31, [R1+0x440] ;  /* 0x00044000011f7983 */ /* 0x001ea20000300800 */
[----:B------:R-:W-:Y:S01]  /*21930*/  FADD R3, R2, R3 ;  /* 0x0000000302037221 */ /* 0x000fe20000000000 */
[----:B------:R-:W-:-:S02]  /*21940*/  FADD R4, R41, R4 ;  /* 0x0000000429047221 */ /* 0x000fc40000000000 */
[----:B------:R-:W2:Y:S01]  /*21950*/  LDL.LU R0, [R1+0x464] ;  /* 0x0004640001007983 */ /* 0x000ea20000300800 */
[----:B------:R-:W-:-:S03]  /*21960*/  FADD R5, R42, R5 ;  /* 0x000000052a057221 */ /* 0x000fc60000000000 */
[----:B------:R-:W2:Y:S04]  /*21970*/  LDL.LU R2, [R1+0x468] ;  /* 0x0004680001027983 */ /* 0x000ea80000300800 */
[----:B------:R0:W-:Y:S01]  /*21980*/  STL [R1+0x3fc], R3 ;  /* 0x0003fc0301007387 */ /* 0x0001e20000100800 */
[----:B------:R-:W-:Y:S01]  /*21990*/  FADD R6, R43, R6 ;  /* 0x000000062b067221 */ /* 0x000fe20000000000 */
[----:B------:R-:W-:Y:S02]  /*219a0*/  FADD R45, R44, R45 ;  /* 0x0000002d2c2d7221 */ /* 0x000fe40000000000 */
[----:B0-----:R-:W2:Y:S04]  /*219b0*/  LDL.LU R3, [R1+0x46c] ;  /* 0x00046c0001037983 */ /* 0x001ea80000300800 */
[----:B------:R-:W2:Y:S04]  /*219c0*/  LDL.LU R41, [R1+0x808] ;  /* 0x0008080001297983 */ /* 0x000ea80000300800 */
        /* <DEDUP_REMOVED lines=17> */
[----:B------:R-:W-:Y:S01]  /*21ae0*/  FADD R39, R38, R39 ;  /* 0x0000002726277221 */ /* 0x000fe20000000000 */
[----:B------:R-:W-:-:S02]  /*21af0*/  FADD R24, R224, R24 ;  /* 0x00000018e0187221 */ /* 0x000fc40000000000 */
[----:B0-----:R-:W2:Y:S04]  /*21b00*/  LDL.LU R47, [R1+0x7f0] ;  /* 0x0007f000012f7983 */ /* 0x001ea80000300800 */
[----:B------:R-:W2:Y:S04]  /*21b10*/  LDL.LU R32, [R1+0x7ec] ;  /* 0x0007ec0001207983 */ /* 0x000ea80000300800 */
[----:B------:R0:W-:Y:S04]  /*21b20*/  STL [R1+0x414], R33 ;  /* 0x0004142101007387 */ /* 0x0001e80000100800 */
        /* <DEDUP_REMOVED lines=10> */
[----:B------:R0:W-:Y:S01]  /*21bd0*/  STL [R1+0x424], R24 ;  /* 0x0004241801007387 */ /* 0x0001e20000100800 */
[----:B---3--:R-:W-:-:S03]  /*21be0*/  FADD R25, R225, R25 ;  /* 0x00000019e1197221 */ /* 0x008fc60000000000 */
[----:B0-----:R-:W3:Y:S04]  /*21bf0*/  LDL.LU R24, [R1+0x7cc] ;  /* 0x0007cc0001187983 */ /* 0x001ee80000300800 */
[----:B------:R-:W3:Y:S04]  /*21c00*/  LDL.LU R224, [R1+0x460] ;  /* 0x0004600001e07983 */ /* 0x000ee80000300800 */
[----:B------:R0:W-:Y:S01]  /*21c10*/  STL [R1+0x428], R25 ;  /* 0x0004281901007387 */ /* 0x0001e20000100800 */
[----:B----4-:R-:W-:-:S03]  /*21c20*/  FADD R26, R226, R26 ;  /* 0x0000001ae21a7221 */ /* 0x010fc60000000000 */
[----:B0-----:R-:W4:Y:S04]  /*21c30*/  LDL.LU R25, [R1+0x7c8] ;  /* 0x0007c80001197983 */ /* 0x001f280000300800 */
[----:B------:R-:W4:Y:S04]  /*21c40*/  LDL.LU R225, [R1+0x45c] ;  /* 0x00045c0001e17983 */ /* 0x000f280000300800 */
[----:B------:R0:W-:Y:S01]  /*21c50*/  STL [R1+0x42c], R26 ;  /* 0x00042c1a01007387 */ /* 0x0001e20000100800 */
[----:B--2---:R-:W-:-:S03]  /*21c60*/  FADD R27, R227, R27 ;  /* 0x0000001be31b7221 */ /* 0x004fc60000000000 */
        /* <DEDUP_REMOVED lines=20> */
[----:B------:R-:W2:Y:S01]  /*21db0*/  LDL.LU R231, [R1+0x444] ;  /* 0x0004440001e77983 */ /* 0x000ea20000300800 */
[----:B------:R-:W-:Y:S01]  /*21dc0*/  FADD R3, R210, R3 ;  /* 0x00000003d2037221 */ /* 0x000fe20000000000 */
[----:B------:R-:W-:Y:S01]  /*21dd0*/  FADD R0, R208, R0 ;  /* 0x00000000d0007221 */ /* 0x000fe20000000000 */
[----:B------:R-:W-:Y:S01]  /*21de0*/  FADD R2, R209, R2 ;  /* 0x00000002d1027221 */ /* 0x000fe20000000000 */
[----:B---3--:R-:W-:Y:S01]  /*21df0*/  FADD R224, R223, R224 ;  /* 0x000000e0dfe07221 */ /* 0x008fe20000000000 */
[----:B----4-:R-:W-:Y:S01]  /*21e00*/  FADD R225, R222, R225 ;  /* 0x000000e1dee17221 */ /* 0x010fe20000000000 */
[----:B--2---:R-:W-:Y:S01]  /*21e10*/  FADD R226, R221, R226 ;  /* 0x000000e2dde27221 */ /* 0x004fe20000000000 */
[----:B------:R-:W-:Y:S01]  /*21e20*/  FADD R227, R220, R227 ;  /* 0x000000e3dce37221 */ /* 0x000fe20000000000 */
[----:B------:R-:W-:Y:S01]  /*21e30*/  FADD R228, R219, R228 ;  /* 0x000000e4dbe47221 */ /* 0x000fe20000000000 */
[----:B------:R-:W-:Y:S01]  /*21e40*/  FADD R229, R218, R229 ;  /* 0x000000e5dae57221 */ /* 0x000fe20000000000 */
[----:B------:R-:W-:Y:S01]  /*21e50*/  FADD R230, R217, R230 ;  /* 0x000000e6d9e67221 */ /* 0x000fe20000000000 */
[----:B------:R-:W-:-:S05]  /*21e60*/  FADD R231, R216, R231 ;  /* 0x000000e7d8e77221 */ /* 0x000fca0000000000 */
        /* <DEDUP_REMOVED lines=10> */
[----:B0-----:R-:W2:Y:S04]  /*21f10*/  LDL.LU R3, [R1+0x47c] ;  /* 0x00047c0001037983 */ /* 0x001ea80000300800 */
[----:B------:R0:W-:Y:S04]  /*21f20*/  STL [R1+0x468], R2 ;  /* 0x0004680201007387 */ /* 0x0001e80000100800 */
[----:B0-----:R-:W3:Y:S04]  /*21f30*/  LDL.LU R2, [R1+0x480] ;  /* 0x0004800001027983 */ /* 0x001ee80000300800 */
[----:B------:R-:W4:Y:S01]  /*21f40*/  LDL.LU R0, [R1+0x484] ;  /* 0x0004840001007983 */ /* 0x000f220000300800 */
[----:B------:R-:W-:Y:S01]  /*21f50*/  FADD R4, R211, R4 ;  /* 0x00000004d3047221 */ /* 0x000fe20000000000 */
[----:B------:R-:W-:Y:S01]  /*21f60*/  FADD R5, R212, R5 ;  /* 0x00000005d4057221 */ /* 0x000fe20000000000 */
[----:B------:R-:W-:-:S03]  /*21f70*/  FADD R6, R213, R6 ;  /* 0x00000006d5067221 */ /* 0x000fc60000000000 */
[----:B------:R0:W-:Y:S04]  /*21f80*/  STL [R1+0x470], R4 ;  /* 0x0004700401007387 */ /* 0x0001e80000100800 */
[----:B------:R-:W4:Y:S04]  /*21f90*/  LDL.LU R213, [R1+0x494] ;  /* 0x0004940001d57983 */ /* 0x000f280000300800 */
[----:B------:R1:W-:Y:S04]  /*21fa0*/  STL [R1+0x474], R5 ;  /* 0x0004740501007387 */ /* 0x0003e80000100800 */
[----:B------:R-:W4:Y:S04]  /*21fb0*/  LDL.LU R212, [R1+0x498] ;  /* 0x0004980001d47983 */ /* 0x000f280000300800 */
        /* <DEDUP_REMOVED lines=24> */
[----:B--2---:R-:W-:-:S05]  /*22140*/  FADD R3, R214, R3 ;  /* 0x00000003d6037221 */ /* 0x004fca0000000000 */
[----:B------:R0:W-:Y:S01]  /*22150*/  STL [R1+0x47c], R3 ;  /* 0x00047c0301007387 */ /* 0x0001e20000100800 */
[----:B---3--:R-:W-:-:S03]  /*22160*/  FADD R2, R215, R2 ;  /* 0x00000002d7027221 */ /* 0x008fc60000000000 */
[----:B0-----:R0:W5:Y:S01]  /*22170*/  LDL.LU R3, [R1+0x7ac] ;  /* 0x0007ac0001037983 */ /* 0x0011620000300800 */
[----:B----4-:R-:W-:-:S03]  /*22180*/  FADD R0, R200, R0 ;  /* 0x00000000c8007221 */ /* 0x010fc60000000000 */
[----:B------:R-:W2:Y:S04]  /*22190*/  LDL.LU R214, [R1+0x490] ;  /* 0x0004900001d67983 */ /* 0x000ea80000300800 */
[----:B------:R1:W-:Y:S04]  /*221a0*/  STL [R1+0x480], R2 ;  /* 0x0004800201007387 */ /* 0x0003e80000100800 */
[----:B-1----:R0:W5:Y:S04]  /*221b0*/  LDL.LU R2, [R1+0x7a8] ;  /* 0x0007a80001027983 */ /* 0x0021680000300800 */
[----:B------:R-:W3:Y:S04]  /*221c0*/  LDL.LU R215, [R1+0x48c] ;  /* 0x00048c0001d77983 */ /* 0x000ee80000300800 */
[----:B------:R1:W-:Y:S04]  /*221d0*/  STL [R1+0x484], R0 ;  /* 0x0004840001007387 */ /* 0x0003e80000100800 */
[----:B-1----:R0:W5:Y:S04]  /*221e0*/  LDL.LU R0, [R1+0x7a4] ;  /* 0x0007a40001007983 */ /* 0x0021680000300800 */
        /* <DEDUP_REMOVED lines=26> */
[----:B--2---:R-:W-:Y:S01]  /*22390*/  FADD R214, R203, R214 ;  /* 0x000000d6cbd67221 */ /* 0x004fe20000000000 */
[----:B---3--:R-:W-:Y:S01]  /*223a0*/  FADD R215, R202, R215 ;  /* 0x000000d7cad77221 */ /* 0x008fe20000000000 */
[----:B----4-:R-:W-:-:S05]  /*223b0*/  FADD R200, R201, R200 ;  /* 0x000000c8c9c87221 */ /* 0x010fca0000000000 */
        /* <DEDUP_REMOVED lines=25> */
[----:B------:R-:W4:Y:S04]  /*22550*/  LDL.LU R203, [R1+0x4f8] ;  /* 0x0004f80001cb7983 */ /* 0x000f280000300800 */
[----:B------:R0:W-:Y:S04]  /*22560*/  STL [R1+0x4ec], R4 ;  /* 0x0004ec0401007387 */ /* 0x0001e80000100800 */
[----:B------:R-:W4:Y:S04]  /*22570*/  LDL.LU R202, [R1+0x4fc] ;  /* 0x0004fc0001ca7983 */ /* 0x000f280000300800 */
[----:B------:R0:W-:Y:S04]  /*22580*/  STL [R1+0x4f0], R5 ;  /* 0x0004f00501007387 */ /* 0x0001e80000100800 */
[----:B------:R-:W4:Y:S04]  /*22590*/  LDL.LU R201, [R1+0x500] ;  /* 0x0005000001c97983 */ /* 0x000f280000300800 */
[----:B------:R0:W-:Y:S04]  /*225a0*/  STL [R1+0x4f4], R6 ;  /* 0x0004f40601007387 */ /* 0x0001e80000100800 */
[----:B-1----:R-:W4:Y:S04]  /*225b0*/  LDL.LU R200, [R1+0x504] ;  /* 0x0005040001c87983 */ /* 0x002f280000300800 */
[----:B--2---:R-:W2:Y:S04]  /*225c0*/  LDL.LU R215, [R1+0x508] ;  /* 0x0005080001d77983 */ /* 0x004ea80000300800 */
[----:B---3--:R-:W3:Y:S04]  /*225d0*/  LDL.LU R214, [R1+0x50c] ;  /* 0x00050c0001d67983 */ /* 0x008ee80000300800 */
[----:B----4-:R-:W4:Y:S04]  /*225e0*/  LDL.LU R213, [R1+0x510] ;  /* 0x0005100001d57983 */ /* 0x010f280000300800 */
        /* <DEDUP_REMOVED lines=24> */
[----:B------:R-:W-:Y:S01]  /*22770*/  FADD R203, R181, R203 ;  /* 0x000000cbb5cb7221 */ /* 0x000fe20000000000 */
[----:B------:R-:W-:-:S04]  /*22780*/  FADD R202, R182, R202 ;  /* 0x000000cab6ca7221 */ /* 0x000fc80000000000 */
        /* <DEDUP_REMOVED lines=61> */
[----:B------:R-:W4:Y:S04]  /*22b60*/  LDL.LU R201, [R1+0x57c] ;  /* 0x00057c0001c97983 */ /* 0x000f280000300800 */
[----:B------:R1:W-:Y:S04]  /*22b70*/  STL [R1+0x570], R6 ;  /* 0x0005700601007387 */ /* 0x0003e80000100800 */
[----:B--2---:R-:W2:Y:S04]  /*22b80*/  LDL.LU R200, [R1+0x580] ;  /* 0x0005800001c87983 */ /* 0x004ea80000300800 */
        /* <DEDUP_REMOVED lines=27> */
[----:B------:R-:W-:Y:S01]  /*22d40*/  FADD R203, R148, R203 ;  /* 0x000000cb94cb7221 */ /* 0x000fe20000000000 */
[----:B------:R-:W-:-:S04]  /*22d50*/  FADD R202, R149, R202 ;  /* 0x000000ca95ca7221 */ /* 0x000fc80000000000 */
        /* <DEDUP_REMOVED lines=334> */
[----:B------:R-:W-:Y:S01]  /*24240*/  FADD R5, R30, R5 ;  /* 0x000000051e057221 */ /* 0x000fe20000000000 */
[----:B------:R-:W-:-:S05]  /*24250*/  FADD R6, R6, R31 ;  /* 0x0000001f06067221 */ /* 0x000fca0000000000 */
[----:B------:R0:W-:Y:S04]  /*24260*/  STL [R1+0x760], R6 ;  /* 0x0007600601007387 */ /* 0x0001e80000100800 */
[----:B------:R0:W-:Y:S04]  /*24270*/  STL [R1+0x758], R4 ;  /* 0x0007580401007387 */ /* 0x0001e80000100800 */
[----:B------:R0:W-:Y:S02]  /*24280*/  STL [R1+0x75c], R5 ;  /* 0x00075c0501007387 */ /* 0x0001e40000100800 */
.L_x_32:
[----:B0-----:R-:W0:Y:S02]  /*24290*/  LDC R4, c[0x0][0x28c] ;  /* 0x0000a300ff047b82 */ /* 0x001e240000000800 */
[----:B0-----:R-:W-:-:S13]  /*242a0*/  ISETP.GE.AND P0, PT, R4, 0x1, PT ;  /* 0x000000010400780c */ /* 0x001fda0003f06270 */
[----:B------:R-:W-:Y:S05]  /*242b0*/  @!P0 BRA `(.L_x_33) ;  /* 0x00000000007c8947 */ /* 0x000fea0003800000 */
[----:B------:R-:W2:Y:S02]  /*242c0*/  LDL R5, [R1+0x77c] ;  /* 0x00077c0001057983 */ /* 0x000ea40000100800 */
[----:B--2---:R-:W-:-:S13]  /*242d0*/  R2UR UR6, R5 ;  /* 0x00000000050672ca */ /* 0x004fda00000e0000 */
[----:B------:R-:W-:-:S06]  /*242e0*/  UISETP.NE.AND UP0, UPT, UR6, 0x3, UPT ;  /* 0x000000030600788c */ /* 0x000fcc000bf05270 */
[----:B------:R-:W-:-:S13]  /*242f0*/  PLOP3.LUT P0, PT, PT, PT, UP0, 0x80, 0x0 ;  /* 0x000000000000781c */ /* 0x000fda0003f0f008 */
[----:B------:R-:W-:Y:S05]  /*24300*/  @!P0 BRA `(.L_x_34) ;  /* 0x0000000000048947 */ /* 0x000fea0003800000 */
[----:B------:R-:W-:Y:S01]  /*24310*/  BPT.TRAP 0x1 ;  /* 0x000000040000795c */ /* 0x000fe20000300000 */
.L_x_34:
[----:B------:R-:W2:Y:S04]  /*24320*/  LDL R4, [R1+0x774] ;  /* 0x0007740001047983 */ /* 0x000ea80000100800 */
[----:B------:R-:W3:Y:S04]  /*24330*/  LDL R25, [R1+0x798] ;  /* 0x0007980001197983 */ /* 0x000ee80000100800 */
[----:B------:R-:W4:Y:S04]  /*24340*/  LDL R24, [R1+0x790] ;  /* 0x0007900001187983 */ /* 0x000f280000100800 */
[----:B------:R-:W4:Y:S04]  /*24350*/  LDL R6, [R1+0x784] ;  /* 0x0007840001067983 */ /* 0x000f280000100800 */
[----:B------:R-:W4:Y:S01]  /*24360*/  LDL R5, [R1+0x780] ;  /* 0x0007800001057983 */ /* 0x000f220000100800 */
[----:B-----5:R-:W-:-:S13]  /*24370*/  R2UR UR9, R3 ;  /* 0x00000000030972ca */ /* 0x020fda00000e0000 */
[----:B------:R-:W-:Y:S01]  /*24380*/  IMAD.U32 R3, RZ, RZ, UR9 ;  /* 0x00000009ff037e24 */ /* 0x000fe2000f8e00ff */
[----:B--2---:R-:W-:Y:S02]  /*24390*/  ISETP.NE.AND P0, PT, R4, RZ, PT ;  /* 0x000000ff0400720c */ /* 0x004fe40003f05270 */
[----:B---3--:R-:W-:Y:S02]  /*243a0*/  R2UR UR11, R25 ;  /* 0x00000000190b72ca */ /* 0x008fe400000e0000 */
[----:B----4-:R-:W-:-:S09]  /*243b0*/  R2UR UR10, R24 ;  /* 0x00000000180a72ca */ /* 0x010fd200000e0000 */
[----:B------:R-:W-:Y:S02]  /*243c0*/  VOTEU.ANY UP0, P0 ;  /* 0x00000000003f7886 */ /* 0x000fe40000000100 */
[----:B------:R-:W-:-:S04]  /*243d0*/  UISETP.LT.AND UP1, UPT, UR11, 0x1, UPT ;  /* 0x000000010b00788c */ /* 0x000fc8000bf21270 */
[----:B------:R-:W-:-:S04]  /*243e0*/  @UP0 USEL UR6, UR11, 0x1, UP1 ;  /* 0x000000010b060887 */ /* 0x000fc80008800000 */
[----:B------:R-:W-:Y:S01]  /*243f0*/  @UP0 UIADD3 UR6, UR10, UR11, -UR6 ;  /* 0x0000000b0a060290 */ /* 0x000fe2000fffe806 */
[----:B------:R-:W-:-:S05]  /*24400*/  R2UR UR8, R6 ;  /* 0x00000000060872ca */ /* 0x000fca00000e0000 */
[----:B------:R-:W-:-:S04]  /*24410*/  IMAD.U32 R4, RZ, RZ, UR6 ;  /* 0x00000006ff047e24 */ /* 0x000fc8000f8e00ff */
[----:B------:R-:W-:-:S05]  /*24420*/  @P0 IMAD.SHL.U32 R4, R4, 0x8, RZ ;  /* 0x0000000804040824 */ /* 0x000fca00078e00ff */
[----:B------:R-:W-:Y:S01]  /*24430*/  @P0 LOP3.LUT R4, R4, 0x8, RZ, 0xc0, !PT ;  /* 0x0000000804040812 */ /* 0x000fe200078ec0ff */
[----:B------:R-:W-:-:S03]  /*24440*/  UISETP.GT.U32.AND UP0, UPT, UR8, 0x1, UPT ;  /* 0x000000010800788c */ /* 0x000fc6000bf04070 */
[----:B------:R-:W-:-:S04]  /*24450*/  @P0 IADD3 R3, R3, 0x10, R4 ;  /* 0x0000001003030810 */ /* 0x000fc80007ffe004 */
[----:B------:R-:W-:-:S04]  /*24460*/  @P0 PRMT R3, R5, 0x654, R3 ;  /* 0x0000065405030816 */ /* 0x000fc80000000003 */
[----:B------:R0:W-:Y:S01]  /*24470*/  @P0 SYNCS.ARRIVE.TRANS64.RED.A1T0 RZ, [R3+URZ], RZ ;  /* 0x000000ff03ff09a7 */ /* 0x0001e2000810043f */
[----:B------:R-:W-:-:S13]  /*24480*/  PLOP3.LUT P0, PT, PT, PT, UP0, 0x80, 0x0 ;  /* 0x000000000000781c */ /* 0x000fda0003f0f008 */
[----:B0-----:R-:W-:Y:S05]  /*24490*/  @P0 BRA `(.L_x_33) ;  /* 0x0000000000040947 */ /* 0x001fea0003800000 */
[----:B------:R-:W-:Y:S01]  /*244a0*/  BPT.TRAP 0x1 ;  /* 0x000000040000795c */ /* 0x000fe20000300000 */
.L_x_33:
[----:B-----5:R-:W2:Y:S01]  /*244b0*/  LDL.LU R3, [R1+0x778] ;  /* 0x0007780001037983 */ /* 0x020ea20000300800 */
[----:B------:R-:W0:Y:S01]  /*244c0*/  LDC R24, c[0x0][0x288] ;  /* 0x0000a200ff187b82 */ /* 0x000e220000000800 */
[----:B------:R-:W-:Y:S01]  /*244d0*/  ULDC UR6, c[0x0][0x284] ;  /* 0x0000a10000067ab9 */ /* 0x000fe20000000800 */
[----:B------:R-:W-:Y:S01]  /*244e0*/  ULDC.64 UR8, c[0x0][0x5d0] ;  /* 0x0001740000087ab9 */ /* 0x000fe20000000a00 */
[----:B------:R-:W3:Y:S04]  /*244f0*/  LDL.LU R25, [R1+0x770] ;  /* 0x0007700001197983 */ /* 0x000ee80000300800 */
[----:B------:R-:W4:Y:S01]  /*24500*/  LDL R32, [R1+0x76c] ;  /* 0x00076c0001207983 */ /* 0x000f220000100800 */
[----:B------:R-:W1:Y:S02]  /*24510*/  S2R R27, SR_TID.X ;  /* 0x00000000001b7919 */ /* 0x000e640000002100 */
[----:B-1----:R-:W-:-:S02]  /*24520*/  SHF.R.U32.HI R5, RZ, 0x2, R27 ;  /* 0x00000002ff057819 */ /* 0x002fc4000001161b */
[----:B------:R-:W-:Y:S02]  /*24530*/  LOP3.LUT R6, R27, 0x60, RZ, 0xc0, !PT ;  /* 0x000000601b067812 */ /* 0x000fe400078ec0ff */
[----:B------:R-:W-:Y:S02]  /*24540*/  SHF.R.U32.HI R4, RZ, 0x7, R27 ;  /* 0x00000007ff047819 */ /* 0x000fe4000001161b */
[----:B------:R-:W-:Y:S02]  /*24550*/  LOP3.LUT R5, R5, 0x7, RZ, 0xc0, !PT ;  /* 0x0000000705057812 */ /* 0x000fe400078ec0ff */
[----:B------:R-:W-:Y:S02]  /*24560*/  SHF.R.U32.HI R6, RZ, 0x1, R6 ;  /* 0x00000001ff067819 */ /* 0x000fe40000011606 */
[----:B------:R-:W-:-:S05]  /*24570*/  LOP3.LUT R4, R4, 0x1, RZ, 0xc0, !PT ;  /* 0x0000000104047812 */ /* 0x000fca00078ec0ff */
[----:B------:R-:W-:Y:S01]  /*24580*/  IMAD.SHL.U32 R31, R4, 0x40, RZ ;  /* 0x00000040041f7824 */ /* 0x000fe200078e00ff */
[C---:B------:R-:W-:Y:S01]  /*24590*/  LOP3.LUT R28, R27.reuse, 0x3, RZ, 0xc0, !PT ;  /* 0x000000031b1c7812 */ /* 0x040fe200078ec0ff */
[----:B------:R-:W-:-:S04]  /*245a0*/  IMAD.SHL.U32 R27, R27, 0x2, RZ ;  /* 0x000000021b1b7824 */ /* 0x000fc800078e00ff */
[----:B0-----:R-:W-:Y:S01]  /*245b0*/  IMAD R28, R28, -0x2, R24 ;  /* 0xfffffffe1c1c7824 */ /* 0x001fe200078e0218 */
[--C-:B------:R-:W-:Y:S01]  /*245c0*/  LOP3.LUT R31, R31, 0x40, R5.reuse, 0xe2, !PT ;  /* 0x000000401f1f7812 */ /* 0x100fe200078ee205 */
[----:B--2---:R-:W-:Y:S01]  /*245d0*/  IMAD R26, R3, 0xb0, RZ ;  /* 0x000000b0031a7824 */ /* 0x004fe200078e02ff */
[----:B------:R-:W-:-:S05]  /*245e0*/  IADD3 R3, RZ, -R6, -R5 ;  /* 0x80000006ff037210 */ /* 0x000fca0007ffe805 */
[----:B------:R-:W-:Y:S01]  /*245f0*/  IMAD R4, R4, -0x40, R3 ;  /* 0xffffffc004047824 */ /* 0x000fe200078e0203 */
[----:B------:R-:W-:Y:S01]  /*24600*/  ISETP.GE.AND P0, PT, R26, R24, PT ;  /* 0x000000181a00720c */ /* 0x000fe20003f06270 */
[----:B---3--:R-:W-:Y:S01]  /*24610*/  IMAD.SHL.U32 R3, R25, 0x200, RZ ;  /* 0x0000020019037824 */ /* 0x008fe200078e00ff */
[----:B----4-:R-:W-:-:S04]  /*24620*/  R2UR UR11, R32 ;  /* 0x00000000200b72ca */ /* 0x010fc800000e0000 */
[C---:B------:R-:W-:Y:S02]  /*24630*/  ISETP.GE.OR P0, PT, R3.reuse, UR6, P0 ;  /* 0x0000000603007c0c */ /* 0x040fe40008706670 */
[----:B------:R-:W-:Y:S01]  /*24640*/  IADD3 R3, -R3, UR6, R4 ;  /* 0x0000000603037c10 */ /* 0x000fe2000fffe104 */
[----:B------:R-:W-:Y:S02]  /*24650*/  IMAD.MOV.U32 R4, RZ, RZ, -0x1 ;  /* 0xffffffffff047424 */ /* 0x000fe400078e00ff */
[----:B------:R-:W-:-:S03]  /*24660*/  IMAD.IADD R28, R28, 0x1, -R26 ;  /* 0x000000011c1c7824 */ /* 0x000fc600078e0a1a */
[----:B------:R0:W-:Y:S01]  /*24670*/  STL [R1+0x40], R4 ;  /* 0x0000400401007387 */ /* 0x0001e20000100800 */
[----:B------:R-:W-:Y:S01]  /*24680*/  USHF.R.S32.HI UR10, URZ, 0x1f, UR11 ;  /* 0x0000001f3f0a7899 */ /* 0x000fe2000801140b */
[----:B------:R-:W-:Y:S01]  /*24690*/  LOP3.LUT R26, R26, 0x6, R27, 0xf8, !PT ;  /* 0x000000061a1a7812 */ /* 0x000fe200078ef81b */
[----:B------:R-:W-:Y:S02]  /*246a0*/  IMAD.U32 R24, RZ, RZ, UR8 ;  /* 0x00000008ff187e24 */ /* 0x000fe4000f8e00ff */
[----:B------:R-:W-:Y:S01]  /*246b0*/  UIMAD UR6, UR10, UR8, URZ ;  /* 0x000000080a0672a4 */ /* 0x000fe2000f8e023f */
[--C-:B------:R-:W-:Y:S01]  /*246c0*/  SHF.R.S32.HI R27, RZ, 0x1f, R26.reuse ;  /* 0x0000001fff1b7819 */ /* 0x100fe2000001141a */
[----:B------:R-:W-:Y:S02]  /*246d0*/  IMAD.WIDE R46, R25, 0x200, RZ ;  /* 0x00000200192e7825 */ /* 0x000fe400078e02ff */
[----:B------:R-:W-:Y:S02]  /*246e0*/  UIMAD UR6, UR11, UR9, UR6 ;  /* 0x000000090b0672a4 */ /* 0x000fe4000f8e0206 */
[----:B------:R-:W-:Y:S01]  /*246f0*/  IMAD.WIDE.U32 R24, R24, UR11, R26 ;  /* 0x0000000b18187c25 */ /* 0x000fe2000f8e001a */
[----:B------:R-:W-:-:S03]  /*24700*/  LOP3.LUT R31, R46, R31, R6, 0xfe, !PT ;  /* 0x0000001f2e1f7212 */ /* 0x000fc600078efe06 */
[----:B------:R-:W-:Y:S01]  /*24710*/  VIADD R25, R25, UR6 ;  /* 0x0000000619197c36 */ /* 0x000fe20008000000 */
[----:B0-----:R-:W-:Y:S06]  /*24720*/  @P0 BRA `(.L_x_35) ;  /* 0x000002ac00100947 */ /* 0x001fec0003800000 */
[----:B------:R-:W0:Y:S01]  /*24730*/  LDC.64 R4, c[0x0][0x5c8] ;  /* 0x00017200ff047b82 */ /* 0x000e220000000a00 */
[----:B------:R-:W-:Y:S01]  /*24740*/  FSETP.NEU.AND P0, PT, RZ, UR5, PT ;  /* 0x00000005ff007c0b */ /* 0x000fe2000bf0d000 */
[----:B------:R-:W-:Y:S01]  /*24750*/  BSSY B0, `(.L_x_35) ;  /* 0x0002ac1000007945 */ /* 0x000fe20003800000 */
[-C--:B0-----:R-:W-:Y:S02]  /*24760*/  IMAD R29, R47, R4.reuse, RZ ;  /* 0x000000042f1d7224 */ /* 0x081fe400078e02ff */
[----:B------:R-:W-:-:S04]  /*24770*/  IMAD.WIDE.U32 R24, R31, R4, R24 ;  /* 0x000000041f187225 */ /* 0x000fc800078e0018 */
[----:B------:R-:W-:-:S04]  /*24780*/  IMAD R29, R31, R5, R29 ;  /* 0x000000051f1d7224 */ /* 0x000fc800078e021d */
[----:B------:R-:W-:Y:S01]  /*24790*/  IMAD.IADD R29, R25, 0x1, R29 ;  /* 0x00000001191d7824 */ /* 0x000fe200078e021d */
[----:B------:R-:W-:Y:S06]  /*247a0*/  @!P0 BRA `(.L_x_36) ;  /* 0x0000018c00bc8947 */ /* 0x000fec0003800000 */
[----:B------:R-:W-:Y:S01]  /*247b0*/  ISETP.GE.AND P5, PT, R3, 0x189, PT ;  /* 0x000001890300780c */ /* 0x000fe20003fa6270 */
[----:B------:R-:W-:Y:S01]  /*247c0*/  ULDC.64 UR8, c[0x0][0x5b8] ;  /* 0x00016e0000087ab9 */ /* 0x000fe20000000a00 */
[----:B------:R-:W-:Y:S01]  /*247d0*/  R2UR UR11, R32 ;  /* 0x00000000200b72ca */ /* 0x000fe200000e0000 */
[----:B------:R-:W2:Y:S01]  /*247e0*/  LDL.LU R56, [R1+0x240] ;  /* 0x0002400001387983 */ /* 0x000ea20000300800 */
[C---:B------:R-:W-:Y:S02]  /*247f0*/  ISETP.LT.OR P4, PT, R28.reuse, 0x1, !P5 ;  /* 0x000000011c00780c */ /* 0x040fe40006f81670 */
[C---:B------:R-:W-:Y:S02]  /*24800*/  ISETP.LT.OR P0, PT, R28.reuse, 0x2, !P5 ;  /* 0x000000021c00780c */ /* 0x040fe40006f01670 */
[----:B------:R-:W-:Y:S02]  /*24810*/  ISETP.LT.OR P3, PT, R28, 0x9, !P5 ;  /* 0x000000091c00780c */ /* 0x000fe40006f61670 */
[----:B------:R-:W-:Y:S01]  /*24820*/  LOP3.LUT R30, R30, 0xf7ffffff, RZ, 0xc0, !PT ;  /* 0xf7ffffff1e1e7812 */ /* 0x000fe200078ec0ff */
[----:B------:R-:W-:Y:S01]  /*24830*/  UIMAD UR6, UR10, UR8, URZ ;  /* 0x000000080a0672a4 */ /* 0x000fe2000f8e023f */
[----:B------:R-:W-:Y:S01]  /*24840*/  LOP3.LUT R0, R0, 0xfffffffd, RZ, 0xc0, !PT ;  /* 0xfffffffd00007812 */ /* 0x000fe200078ec0ff */
[----:B------:R-:W3:Y:S02]  /*24850*/  LDL.LU R57, [R1+0x244] ;  /* 0x0002440001397983 */ /* 0x000ee40000300800 */
[----:B------:R-:W-:-:S02]  /*24860*/  UIMAD UR6, UR11, UR9, UR6 ;  /* 0x000000090b0672a4 */ /* 0x000fc4000f8e0206 */
[----:B------:R-:W0:Y:S01]  /*24870*/  @!P4 LDC.64 R32, c[0x0][0x5c0] ;  /* 0x00017000ff20cb82 */ /* 0x000e220000000a00 */
[----:B------:R-:W-:Y:S01]  /*24880*/  @!P4 IMAD.MOV.U32 R34, RZ, RZ, R24 ;  /* 0x000000ffff22c224 */ /* 0x000fe200078e0018 */
[----:B------:R-:W-:Y:S01]  /*24890*/  @P0 LOP3.LUT R30, R30, 0x8000000, RZ, 0xfc, !PT ;  /* 0x080000001e1e0812 */ /* 0x000fe200078efcff */
[----:B------:R-:W-:Y:S01]  /*248a0*/  @!P4 IMAD.MOV.U32 R35, RZ, RZ, R29 ;  /* 0x000000ffff23c224 */ /* 0x000fe200078e001d */
[----:B------:R-:W-:Y:S01]  /*248b0*/  @P4 LOP3.LUT R0, R0, 0x2, RZ, 0xfc, !PT ;  /* 0x0000000200004812 */ /* 0x000fe200078efcff */
[----:B------:R-:W-:Y:S02]  /*248c0*/  @!P4 IMAD R6, R5, 0x180, RZ ;  /* 0x000001800506c824 */ /* 0x000fe400078e02ff */
[----:B------:R-:W-:Y:S01]  /*248d0*/  @!P4 IMAD.WIDE.U32 R34, R4, 0x180, R34 ;  /* 0x000001800422c825 */ /* 0x000fe200078e0022 */
[----:B------:R-:W1:Y:S01]  /*248e0*/  @!P0 LDC.64 R36, c[0x0][0x5c0] ;  /* 0x00017000ff248b82 */ /* 0x000e620000000a00 */
[----:B------:R-:W-:Y:S02]  /*248f0*/  LOP3.LUT R0, R0, 0xfffffff7, RZ, 0xc0, !PT ;  /* 0xfffffff700007812 */ /* 0x000fe400078ec0ff */
[----:B------:R-:W-:-:S02]  /*24900*/  @!P4 IMAD.IADD R6, R35, 0x1, R6 ;  /* 0x000000012306c824 */ /* 0x000fc400078e0206 */
[----:B------:R-:W-:-:S04]  /*24910*/  @P3 LOP3.LUT R0, R0, 0x8, RZ, 0xfc, !PT ;  /* 0x0000000800003812 */ /* 0x000fc800078efcff */
[----:B------:R-:W-:Y:S02]  /*24920*/  LOP3.LUT R0, R0, 0xfffffffb, RZ, 0xc0, !PT ;  /* 0xfffffffb00007812 */ /* 0x000fe400078ec0ff */
[----:B0-----:R-:W-:Y:S01]  /*24930*/  @!P4 IADD3 R40, P1, P2, R34, UR52, R32 ;  /* 0x000000342228cc10 */ /* 0x001fe2000fa3e020 */
[----:B------:R-:W-:Y:S01]  /*24940*/  @!P0 IMAD.MOV.U32 R32, RZ, RZ, R24 ;  /* 0x000000ffff208224 */ /* 0x000fe200078e0018 */
[----:B------:R-:W0:Y:S02]  /*24950*/  @!P3 LDC.64 R34, c[0x0][0x5c0] ;  /* 0x00017000ff22bb82 */ /* 0x000e240000000a00 */
[----:B------:R-:W-:Y:S01]  /*24960*/  @!P4 IADD3.X R41, R6, UR7, R33, P1, P2 ;  /* 0x000000070629cc10 */ /* 0x000fe20008fe4421 */
[----:B------:R-:W-:Y:S02]  /*24970*/  @!P0 IMAD.MOV.U32 R33, RZ, RZ, R29 ;  /* 0x000000ffff218224 */ /* 0x000fe400078e001d */
[----:B------:R-:W-:Y:S02]  /*24980*/  @!P0 IMAD R6, R5, 0x180, RZ ;  /* 0x0000018005068824 */ /* 0x000fe400078e02ff */
[----:B------:R-:W-:-:S04]  /*24990*/  @!P0 IMAD.WIDE.U32 R32, R4, 0x180, R32 ;  /* 0x0000018004208825 */ /* 0x000fc800078e0020 */
[----:B------:R-:W-:Y:S01]  /*249a0*/  @!P0 IMAD.IADD R6, R33, 0x1, R6 ;  /* 0x0000000121068824 */ /* 0x000fe200078e0206 */
[----:B-1----:R-:W-:Y:S01]  /*249b0*/  @!P0 IADD3 R38, P1, P2, R32, UR52, R36 ;  /* 0x0000003420268c10 */ /* 0x002fe2000fa3e024 */
[----:B------:R-:W-:Y:S02]  /*249c0*/  @!P3 IMAD.MOV.U32 R32, RZ, RZ, R24 ;  /* 0x000000ffff20b224 */ /* 0x000fe400078e0018 */
[----:B------:R-:W-:Y:S01]  /*249d0*/  @!P3 IMAD.MOV.U32 R33, RZ, RZ, R29 ;  /* 0x000000ffff21b224 */ /* 0x000fe200078e001d */
[----:B------:R-:W-:Y:S01]  /*249e0*/  @!P0 IADD3.X R39, R6, UR7, R37, P1, P2 ;  /* 0x0000000706278c10 */ /* 0x000fe20008fe4425 */
[----:B------:R-:W-:Y:S01]  /*249f0*/  @!P3 IMAD R6, R5, 0x180, RZ ;  /* 0x000001800506b824 */ /* 0x000fe200078e02ff */
[----:B------:R-:W-:Y:S01]  /*24a00*/  ISETP.LT.OR P0, PT, R28, 0xa, !P5 ;  /* 0x0000000a1c00780c */ /* 0x000fe20006f01670 */
[----:B------:R-:W-:-:S04]  /*24a10*/  @!P3 IMAD.WIDE.U32 R32, R4, 0x180, R32 ;  /* 0x000001800420b825 */ /* 0x000fc800078e0020 */
[----:B------:R-:W-:Y:S01]  /*24a20*/  @!P3 IMAD.IADD R6, R33, 0x1, R6 ;  /* 0x000000012106b824 */ /* 0x000fe200078e0206 */
[----:B0-----:R-:W-:-:S04]  /*24a30*/  @!P3 IADD3 R42, P1, P2, R32, UR52, R34 ;  /* 0x00000034202abc10 */ /* 0x001fc8000fa3e022 */
[----:B------:R-:W-:-:S03]  /*24a40*/  @!P3 IADD3.X R43, R6, UR7, R35, P1, P2 ;  /* 0x00000007062bbc10 */ /* 0x000fc60008fe4423 */
[----:B------:R-:W0:Y:S01]  /*24a50*/  @!P0 LDC.64 R32, c[0x0][0x5c0] ;  /* 0x00017000ff208b82 */ /* 0x000e220000000a00 */
[----:B------:R-:W-:Y:S01]  /*24a60*/  @!P0 IMAD.MOV.U32 R34, RZ, RZ, R24 ;  /* 0x000000ffff228224 */ /* 0x000fe200078e0018 */
[----:B------:R-:W-:Y:S01]  /*24a70*/  @P0 LOP3.LUT R0, R0, 0x4, RZ, 0xfc, !PT ;  /* 0x0000000400000812 */ /* 0x000fe200078efcff */
[----:B------:R-:W-:Y:S02]  /*24a80*/  @!P0 IMAD.MOV.U32 R35, RZ, RZ, R29 ;  /* 0x000000ffff238224 */ /* 0x000fe400078e001d */
[----:B------:R-:W-:Y:S02]  /*24a90*/  @!P0 IMAD R6, R5, 0x180, RZ ;  /* 0x0000018005068824 */ /* 0x000fe400078e02ff */
[----:B------:R-:W-:-:S04]  /*24aa0*/  @!P0 IMAD.WIDE.U32 R34, R4, 0x180, R34 ;  /* 0x0000018004228825 */ /* 0x000fc800078e0022 */
[----:B------:R-:W-:Y:S01]  /*24ab0*/  @!P0 IMAD.IADD R6, R35, 0x1, R6 ;  /* 0x0000000123068824 */ /* 0x000fe200078e0206 */
[----:B0-----:R-:W-:-:S04]  /*24ac0*/  @!P0 IADD3 R44, P1, P2, R34, UR52, R32 ;  /* 0x00000034222c8c10 */ /* 0x001fc8000fa3e020 */
[----:B------:R-:W-:Y:S01]  /*24ad0*/  @!P0 IADD3.X R45, R6, UR7, R33, P1, P2 ;  /* 0x00000007062d8c10 */ /* 0x000fe20008fe4421 */
[----:B------:R-:W-:Y:S01]  /*24ae0*/  IMAD.U32 R6, RZ, RZ, UR8 ;  /* 0x00000008ff067e24 */ /* 0x000fe2000f8e00ff */
[----:B------:R-:W-:Y:S01]  /*24af0*/  ULDC.64 UR8, c[0x0][0x5b0] ;  /* 0x00016c0000087ab9 */ /* 0x000fe20000000a00 */
[----:B------:R-:W-:Y:S02]  /*24b00*/  ISETP.GE.AND P0, PT, R3, 0x1, PT ;  /* 0x000000010300780c */ /* 0x000fe40003f06270 */
[----:B------:R-:W-:Y:S01]  /*24b10*/  IMAD.WIDE.U32 R26, R6, UR11, R26 ;  /* 0x0000000b061a7c25 */ /* 0x000fe2000f8e001a */
[----:B------:R-:W-:-:S03]  /*24b20*/  ULDC.64 UR10, c[0x0][0x5a8] ;  /* 0x00016a00000a7ab9 */ /* 0x000fc60000000a00 */
[----:B------:R-:W-:Y:S02]  /*24b30*/  VIADD R33, R27, UR6 ;  /* 0x000000061b217c36 */ /* 0x000fe40008000000 */
[----:B------:R-:W-:Y:S02]  /*24b40*/  IMAD.MOV.U32 R32, RZ, RZ, R26 ;  /* 0x000000ffff207224 */ /* 0x000fe400078e001a */
[----:B------:R-:W-:Y:S02]  /*24b50*/  IMAD R6, R47, UR8, RZ ;  /* 0x000000082f067c24 */ /* 0x000fe4000f8e02ff */
[----:B------:R-:W-:-:S04]  /*24b60*/  IMAD.WIDE.U32 R26, R31, UR8, R32 ;  /* 0x000000081f1a7c25 */ /* 0x000fc8000f8e0020 */
[----:B------:R-:W-:Y:S01]  /*24b70*/  IMAD R6, R31, UR9, R6 ;  /* 0x000000091f067c24 */ /* 0x000fe2000f8e0206 */
[----:B------:R-:W-:-:S04]  /*24b80*/  IADD3 R26, P1, R26, UR10, RZ ;  /* 0x0000000a1a1a7c10 */ /* 0x000fc8000ff3e0ff */
[--C-:B------:R-:W-:Y:S02]  /*24b90*/  IADD3.X R27, R27, UR11, R6.reuse, P1, !PT ;  /* 0x0000000b1b1b7c10 */ /* 0x100fe40008ffe406 */
[----:B------:R-:W-:Y:S02]  /*24ba0*/  ISETP.LT.OR P1, PT, R28, 0x1, !P0 ;  /* 0x000000011c00780c */ /* 0x000fe40004721670 */
[----:B------:R-:W-:-:S11]  /*24bb0*/  PRMT R6, RZ, 0x7610, R6 ;  /* 0x00007610ff067816 */ /* 0x000fd60000000006 */
[----:B------:R-:W4:Y:S02]  /*24bc0*/  @!P1 LDG.E.U8 R6, desc[UR54][R26.64] ;  /* 0x000000361a069981 */ /* 0x000f24000c1e1100 */
[----:B----4-:R-:W-:-:S04]  /*24bd0*/  LOP3.LUT R6, R6, 0xff, RZ, 0xc0, !PT ;  /* 0x000000ff06067812 */ /* 0x010fc800078ec0ff */
[----:B------:R-:W-:-:S05]  /*24be0*/  F2FP.F16.E4M3.UNPACK_B R6, R6 ;  /* 0x00000006ff06723e */ /* 0x000fca00020006ff */
[----:B------:R-:W-:-:S05]  /*24bf0*/  HADD2.F32 R6, -RZ, R6.H0_H0 ;  /* 0x20000006ff067230 */ /* 0x000fca0000004100 */
[----:B------:R-:W-:-:S04]  /*24c00*/  FMUL R6, R6, UR5 ;  /* 0x0000000506067c20 */ /* 0x000fc80008400000 */
[----:B------:R-:W-:Y:S02]  /*24c10*/  FFMA R34, R7, UR4, R6 ;  /* 0x0000000407227c23 */ /* 0x000fe40008000006 */
[----:B------:R-:W0:Y:S03]  /*24c20*/  @!P1 LDC.64 R6, c[0x0][0x5c0] ;  /* 0x00017000ff069b82 */ /* 0x000e260000000a00 */
[----:B------:R-:W-:Y:S02]  /*24c30*/  F2FP.SATFINITE.E4M3.F32.PACK_AB_MERGE_C R34, RZ, R34, RZ ;  /* 0x00000022ff22723e */ /* 0x000fe400048070ff */
[----:B0-----:R-:W-:-:S05]  /*24c40*/  @!P1 IADD3 R6, P2, R24, R6, RZ ;  /* 0x0000000618069210 */ /* 0x001fca0007f5e0ff */
[----:B------:R-:W-:-:S05]  /*24c50*/  @!P1 IMAD.X R7, R29, 0x1, R7, P2 ;  /* 0x000000011d079824 */ /* 0x000fca00010e0607 */
[----:B------:R0:W-:Y:S01]  /*24c60*/  @!P1 STG.E.U8 desc[UR54][R6.64], R34 ;  /* 0x0000002206009986 */ /* 0x0001e2000c101136 */
[----:B------:R-:W-:Y:S02]  /*24c70*/  ISETP.LT.OR P1, PT, R28, 0x2, !P0 ;  /* 0x000000021c00780c */ /* 0x000fe40004721670 */
[----:B0-----:R-:W-:-:S11]  /*24c80*/  PRMT R34, RZ, 0x7610, R34 ;  /* 0x00007610ff227816 */ /* 0x001fd60000000022 */
[----:B------:R-:W0:Y:S01]  /*24c90*/  @!P1 LDC.64 R6, c[0x0][0x5c0] ;  /* 0x00017000ff069b82 */ /* 0x000e220000000a00 */
[----:B------:R-:W4:Y:S01]  /*24ca0*/  @!P1 LDG.E.U8 R34, desc[UR54][R26.64+0x1] ;  /* 0x000001361a229981 */ /* 0x000f22000c1e1100 */
[----:B0-----:R-:W-:-:S05]  /*24cb0*/  @!P1 IADD3 R6, P2, R24, R6, RZ ;  /* 0x0000000618069210 */ /* 0x001fca0007f5e0ff */
[----:B------:R-:W-:Y:S01]  /*24cc0*/  @!P1 IMAD.X R7, R29, 0x1, R7, P2 ;  /* 0x000000011d079824 */ /* 0x000fe200010e0607 */
[----:B------:R-:W-:Y:S02]  /*24cd0*/  ISETP.GE.AND P2, PT, R3, 0x9, PT ;  /* 0x000000090300780c */ /* 0x000fe40003f46270 */
[----:B----4-:R-:W-:-:S04]  /*24ce0*/  LOP3.LUT R34, R34, 0xff, RZ, 0xc0, !PT ;  /* 0x000000ff22227812 */ /* 0x010fc800078ec0ff */
[----:B------:R-:W-:-:S05]  /*24cf0*/  F2FP.F16.E4M3.UNPACK_B R34, R34 ;  /* 0x00000022ff22723e */ /* 0x000fca00020006ff */
[----:B------:R-:W-:-:S05]  /*24d00*/  HADD2.F32 R34, -RZ, R34.H0_H0 ;  /* 0x20000022ff227230 */ /* 0x000fca0000004100 */
[----:B------:R-:W-:-:S04]  /*24d10*/  FMUL R34, R34, UR5 ;  /* 0x0000000522227c20 */ /* 0x000fc80008400000 */
[----:B------:R-:W-:-:S05]  /*24d20*/  FFMA R8, R8, UR4, R34 ;  /* 0x0000000408087c23 */ /* 0x000fca0008000022 */
[----:B------:R-:W-:-:S05]  /*24d30*/  F2FP.SATFINITE.E4M3.F32.PACK_AB_MERGE_C R8, RZ, R8, RZ ;  /* 0x00000008ff08723e */ /* 0x000fca00048070ff */
[----:B------:R0:W-:Y:S02]  /*24d40*/  @!P1 STG.E.U8 desc[UR54][R6.64+0x1], R8 ;  /* 0x0000010806009986 */ /* 0x0001e4000c101136 */
[----:B0-----:R-:W-:-:S05]  /*24d50*/  IADD3 R6, P1, R31, 0x8, RZ ;  /* 0x000000081f067810 */ /* 0x001fca0007f3e0ff */
[----:B------:R-:W-:-:S04]  /*24d60*/  IMAD.X R8, RZ, RZ, R47, P1 ;  /* 0x000000ffff087224 */ /* 0x000fc800008e062f */
[----:B------:R-:W-:-:S04]  /*24d70*/  IMAD R8, R8, UR8, RZ ;  /* 0x0000000808087c24 */ /* 0x000fc8000f8e02ff */
[C---:B------:R-:W-:Y:S02]  /*24d80*/  IMAD R8, R6.reuse, UR9, R8 ;  /* 0x0000000906087c24 */ /* 0x040fe4000f8e0208 */
[----:B------:R-:W-:-:S03]  /*24d90*/  IMAD.WIDE.U32 R6, R6, UR8, R32 ;  /* 0x0000000806067c25 */ /* 0x000fc6000f8e0020 */
        /* <DEDUP_REMOVED lines=12> */
[----:B0-----:R-:W-:-:S04]  /*24e60*/  @!P1 IADD3 R8, P3, P4, R24, UR52, R8 ;  /* 0x0000003418089c10 */ /* 0x001fc8000fc7e008 */
[----:B------:R-:W-:-:S05]  /*24e70*/  @!P1 IADD3.X R9, R29, UR7, R9, P3, P4 ;  /* 0x000000071d099c10 */ /* 0x000fca0009fe8409 */
[----:B------:R0:W-:Y:S01]  /*24e80*/  @!P1 STG.E.U8 desc[UR54][R8.64], R34 ;  /* 0x0000002208009986 */ /* 0x0001e2000c101136 */
[----:B------:R-:W-:Y:S02]  /*24e90*/  ISETP.LT.OR P1, PT, R28, 0x2, !P2 ;  /* 0x000000021c00780c */ /* 0x000fe40005721670 */
[----:B0-----:R-:W-:-:S11]  /*24ea0*/  PRMT R34, RZ, 0x7610, R34 ;  /* 0x00007610ff227816 */ /* 0x001fd60000000022 */
[----:B------:R-:W0:Y:S01]  /*24eb0*/  @!P1 LDC.64 R8, c[0x0][0x5c0] ;  /* 0x00017000ff089b82 */ /* 0x000e220000000a00 */
[----:B------:R-:W4:Y:S01]  /*24ec0*/  @!P1 LDG.E.U8 R34, desc[UR54][R6.64+0x1] ;  /* 0x0000013606229981 */ /* 0x000f22000c1e1100 */
[----:B------:R-:W-:Y:S02]  /*24ed0*/  ISETP.LT.OR P5, PT, R28, 0x11, !P5 ;  /* 0x000000111c00780c */ /* 0x000fe40006fa1670 */
[----:B0-----:R-:W-:-:S04]  /*24ee0*/  @!P1 IADD3 R8, P3, P4, R24, UR52, R8 ;  /* 0x0000003418089c10 */ /* 0x001fc8000fc7e008 */
[----:B------:R-:W-:-:S07]  /*24ef0*/  @!P1 IADD3.X R9, R29, UR7, R9, P3, P4 ;  /* 0x000000071d099c10 */ /* 0x000fce0009fe8409 */
[----:B------:R-:W-:Y:S01]  /*24f00*/  @!P5 IMAD.MOV.U32 R35, RZ, RZ, R29 ;  /* 0x000000ffff23d224 */ /* 0x000fe200078e001d */
[----:B----4-:R-:W-:-:S04]  /*24f10*/  LOP3.LUT R34, R34, 0xff, RZ, 0xc0, !PT ;  /* 0x000000ff22227812 */ /* 0x010fc800078ec0ff */
[----:B------:R-:W-:-:S05]  /*24f20*/  F2FP.F16.E4M3.UNPACK_B R34, R34 ;  /* 0x00000022ff22723e */ /* 0x000fca00020006ff */
[----:B------:R-:W-:-:S05]  /*24f30*/  HADD2.F32 R34, -RZ, R34.H0_H0 ;  /* 0x20000022ff227230 */ /* 0x000fca0000004100 */
[----:B------:R-:W-:-:S04]  /*24f40*/  FMUL R34, R34, UR5 ;  /* 0x0000000522227c20 */ /* 0x000fc80008400000 */
[----:B------:R-:W-:-:S05]  /*24f50*/  FFMA R10, R10, UR4, R34 ;  /* 0x000000040a0a7c23 */ /* 0x000fca0008000022 */
[----:B------:R-:W-:-:S05]  /*24f60*/  F2FP.SATFINITE.E4M3.F32.PACK_AB_MERGE_C R10, RZ, R10, RZ ;  /* 0x0000000aff0a723e */ /* 0x000fca00048070ff */
[----:B------:R0:W-:Y:S02]  /*24f70*/  @!P1 STG.E.U8 desc[UR54][R8.64+0x1], R10 ;  /* 0x0000010a08009986 */ /* 0x0001e4000c101136 */
[----:B0-----:R-:W0:Y:S01]  /*24f80*/  @!P5 LDC.64 R8, c[0x0][0x5c0] ;  /* 0x00017000ff08db82 */ /* 0x001e220000000a00 */
[----:B------:R-:W-:Y:S02]  /*24f90*/  @!P5 IMAD.MOV.U32 R34, RZ, RZ, R24 ;  /* 0x000000ffff22d224 */ /* 0x000fe400078e0018 */
[----:B------:R-:W-:Y:S02]  /*24fa0*/  @!P5 IMAD R10, R5, 0x180, RZ ;  /* 0x00000180050ad824 */ /* 0x000fe400078e02ff */
[----:B------:R-:W-:-:S04]  /*24fb0*/  @!P5 IMAD.WIDE.U32 R34, R4, 0x180, R34 ;  /* 0x000001800422d825 */ /* 0x000fc800078e0022 */
[----:B------:R-:W-:Y:S01]  /*24fc0*/  @!P5 IMAD.IADD R10, R35, 0x1, R10 ;  /* 0x00000001230ad824 */ /* 0x000fe200078e020a */
[----:B0-----:R-:W-:-:S04]  /*24fd0*/  @!P5 IADD3 R54, P1, P3, R34, UR52, R8 ;  /* 0x000000342236dc10 */ /* 0x001fc8000fb3e008 */
[----:B------:R-:W-:Y:S02]  /*24fe0*/  @!P5 IADD3.X R55, R10, UR7, R9, P1, P3 ;  /* 0x000000070a37dc10 */ /* 0x000fe40008fe6409 */
[----:B------:R-:W-:Y:S02]  /*24ff0*/  ISETP.LT.OR P1, PT, R28, 0x9, !P0 ;  /* 0x000000091c00780c */ /* 0x000fe40004721670 */
[----:B------:R-:W-:-:S11]  /*25000*/  PRMT R8, RZ, 0x7610, R8 ;  /* 0x00007610ff087816 */ /* 0x000fd60000000008 */
[----:B------:R-:W4:Y:S01]  /*25010*/  @!P1 LDG.E.U8 R8, desc[UR54][R26.64+0x8] ;  /* 0x000008361a089981 */ /* 0x000f22000c1e1100 */
[----:B------:R-:W-:Y:S02]  /*25020*/  PRMT R10, RZ, 0x7610, R10 ;  /* 0x00007610ff0a7816 */ /* 0x000fe4000000000a */
        /* <DEDUP_REMOVED lines=10> */
[----:B------:R-:W-:-:S13]  /*250d0*/  ISETP.LT.OR P1, PT, R28, 0xa, !P0 ;  /* 0x0000000a1c00780c */ /* 0x000fda0004721670 */
[----:B------:R-:W4:Y:S01]  /*250e0*/  @!P1 LDG.E.U8 R10, desc[UR54][R26.64+0x9] ;  /* 0x000009361a0a9981 */ /* 0x000f22000c1e1100 */
[----:B0-----:R-:W0:Y:S02]  /*250f0*/  @!P1 LDC.64 R8, c[0x0][0x5c0] ;  /* 0x00017000ff089b82 */ /* 0x001e240000000a00 */
[----:B0-----:R-:W-:-:S05]  /*25100*/  @!P1 IADD3 R8, P3, R24, R8, RZ ;  /* 0x0000000818089210 */ /* 0x001fca0007f7e0ff */
[----:B------:R-:W-:Y:S01]  /*25110*/  @!P1 IMAD.X R9, R29, 0x1, R9, P3 ;  /* 0x000000011d099824 */ /* 0x000fe200018e0609 */
[----:B----4-:R-:W-:-:S04]  /*25120*/  LOP3.LUT R10, R10, 0xff, RZ, 0xc0, !PT ;  /* 0x000000ff0a0a7812 */ /* 0x010fc800078ec0ff */
[----:B------:R-:W-:-:S05]  /*25130*/  F2FP.F16.E4M3.UNPACK_B R10, R10 ;  /* 0x0000000aff0a723e */ /* 0x000fca00020006ff */
[----:B------:R-:W-:-:S05]  /*25140*/  HADD2.F32 R10, -RZ, R10.H0_H0 ;  /* 0x2000000aff0a7230 */ /* 0x000fca0000004100 */
[----:B------:R-:W-:-:S04]  /*25150*/  FMUL R10, R10, UR5 ;  /* 0x000000050a0a7c20 */ /* 0x000fc80008400000 */
[----:B------:R-:W-:-:S05]  /*25160*/  FFMA R12, R12, UR4, R10 ;  /* 0x000000040c0c7c23 */ /* 0x000fca000800000a */
[----:B------:R-:W-:-:S05]  /*25170*/  F2FP.SATFINITE.E4M3.F32.PACK_AB_MERGE_C R12, RZ, R12, RZ ;  /* 0x0000000cff0c723e */ /* 0x000fca00048070ff */
[----:B------:R0:W-:Y:S01]  /*25180*/  @!P1 STG.E.U8 desc[UR54][R8.64+0x9], R12 ;  /* 0x0000090c08009986 */ /* 0x0001e2000c101136 */
[----:B------:R-:W-:-:S13]  /*25190*/  ISETP.LT.OR P1, PT, R28, 0x9, !P2 ;  /* 0x000000091c00780c */ /* 0x000fda0005721670 */
[----:B0-----:R-:W0:Y:S02]  /*251a0*/  @!P1 LDC.64 R8, c[0x0][0x5c0] ;  /* 0x00017000ff089b82 */ /* 0x001e240000000a00 */
[--C-:B0-----:R-:W-:Y:S02]  /*251b0*/  @!P1 IADD3 R34, P3, P4, R24, UR52, R8.reuse ;  /* 0x0000003418229c10 */ /* 0x101fe4000fc7e008 */
[----:B------:R-:W-:-:S06]  /*251c0*/  PRMT R8, RZ, 0x7610, R8 ;  /* 0x00007610ff087816 */ /* 0x000fcc0000000008 */
[----:B------:R-:W4:Y:S01]  /*251d0*/  @!P1 LDG.E.U8 R8, desc[UR54][R6.64+0x8] ;  /* 0x0000083606089981 */ /* 0x000f22000c1e1100 */
[----:B------:R-:W-:Y:S02]  /*251e0*/  @!P1 IADD3.X R35, R29, UR7, R9, P3, P4 ;  /* 0x000000071d239c10 */ /* 0x000fe40009fe8409 */
[----:B------:R-:W-:Y:S02]  /*251f0*/  ISETP.LT.OR P4, PT, R28, 0xa, !P2 ;  /* 0x0000000a1c00780c */ /* 0x000fe40005781670 */
[----:B------:R-:W-:-:S04]  /*25200*/  LOP3.LUT R0, R0, 0xffffff7f, RZ, 0xc0, !PT ;  /* 0xffffff7f00007812 */ /* 0x000fc800078ec0ff */
[----:B------:R-:W-:Y:S02]  /*25210*/  @P5 LOP3.LUT R0, R0, 0x80, RZ, 0xfc, !PT ;  /* 0x0000008000005812 */ /* 0x000fe400078efcff */
[----:B----4-:R-:W-:-:S04]  /*25220*/  LOP3.LUT R8, R8, 0xff, RZ, 0xc0, !PT ;  /* 0x000000ff08087812 */ /* 0x010fc800078ec0ff */
[----:B------:R-:W-:-:S05]  /*25230*/  F2FP.F16.E4M3.UNPACK_B R8, R8 ;  /* 0x00000008ff08723e */ /* 0x000fca00020006ff */
[----:B------:R-:W-:-:S05]  /*25240*/  HADD2.F32 R8, -RZ, R8.H0_H0 ;  /* 0x20000008ff087230 */ /* 0x000fca0000004100 */
[----:B------:R-:W-:-:S04]  /*25250*/  FMUL R8, R8, UR5 ;  /* 0x0000000508087c20 */ /* 0x000fc80008400000 */
[----:B------:R-:W-:Y:S02]  /*25260*/  FFMA R13, R13, UR4, R8 ;  /* 0x000000040d0d7c23 */ /* 0x000fe40008000008 */
[----:B------:R-:W0:Y:S03]  /*25270*/  @!P4 LDC.64 R8, c[0x0][0x5c0] ;  /* 0x00017000ff08cb82 */ /* 0x000e260000000a00 */
[----:B------:R-:W-:-:S05]  /*25280*/  F2FP.SATFINITE.E4M3.F32.PACK_AB_MERGE_C R13, RZ, R13, RZ ;  /* 0x0000000dff0d723e */ /* 0x000fca00048070ff */
[----:B------:R1:W-:Y:S01]  /*25290*/  @!P1 STG.E.U8 desc[UR54][R34.64+0x8], R13 ;  /* 0x0000080d22009986 */ /* 0x0003e2000c101136 */
[----:B------:R-:W-:Y:S02]  /*252a0*/  ISETP.GE.AND P1, PT, R3, 0x81, PT ;  /* 0x000000810300780c */ /* 0x000fe40003f26270 */
[----:B0-----:R-:W-:-:S04]  /*252b0*/  @!P4 IADD3 R10, P3, P5, R24, UR52, R8 ;  /* 0x00000034180acc10 */ /* 0x001fc8000fd7e008 */
[----:B------:R-:W-:Y:S02]  /*252c0*/  @!P4 IADD3.X R11, R29, UR7, R9, P3, P5 ;  /* 0x000000071d0bcc10 */ /* 0x000fe40009fea409 */
[----:B------:R-:W-:-:S13]  /*252d0*/  ISETP.LT.OR P3, PT, R28, 0x1, !P1 ;  /* 0x000000011c00780c */ /* 0x000fda0004f61670 */
[----:B------:R-:W0:Y:S02]  /*252e0*/  @!P3 LDC.64 R8, c[0x0][0x5c0] ;  /* 0x00017000ff08bb82 */ /* 0x000e240000000a00 */
[--C-:B0-----:R-:W-:Y:S02]  /*252f0*/  @!P3 IADD3 R12, P5, P6, R24, UR57, R8.reuse ;  /* 0x00000039180cbc10 */ /* 0x101fe4000febe008 */
[----:B------:R-:W-:-:S06]  /*25300*/  PRMT R8, RZ, 0x7610, R8 ;  /* 0x00007610ff087816 */ /* 0x000fcc0000000008 */
[----:B------:R-:W4:Y:S01]  /*25310*/  @!P4 LDG.E.U8 R8, desc[UR54][R6.64+0x9] ;  /* 0x000009360608c981 */ /* 0x000f22000c1e1100 */
[----:B-1----:R-:W-:Y:S02]  /*25320*/  @!P3 IADD3.X R13, R29, UR56, R9, P5, P6 ;  /* 0x000000381d0dbc10 */ /* 0x002fe4000afec409 */
[----:B----4-:R-:W-:-:S04]  /*25330*/  LOP3.LUT R8, R8, 0xff, RZ, 0xc0, !PT ;  /* 0x000000ff08087812 */ /* 0x010fc800078ec0ff */
[----:B------:R-:W-:-:S05]  /*25340*/  F2FP.F16.E4M3.UNPACK_B R8, R8 ;  /* 0x00000008ff08723e */ /* 0x000fca00020006ff */
[----:B------:R-:W-:-:S05]  /*25350*/  HADD2.F32 R8, -RZ, R8.H0_H0 ;  /* 0x20000008ff087230 */ /* 0x000fca0000004100 */
[----:B------:R-:W-:-:S04]  /*25360*/  FMUL R8, R8, UR5 ;  /* 0x0000000508087c20 */ /* 0x000fc80008400000 */
[----:B------:R-:W-:-:S05]  /*25370*/  FFMA R14, R14, UR4, R8 ;  /* 0x000000040e0e7c23 */ /* 0x000fca0008000008 */
[----:B------:R-:W-:-:S05]  /*25380*/  F2FP.SATFINITE.E4M3.F32.PACK_AB_MERGE_C R14, RZ, R14, RZ ;  /* 0x0000000eff0e723e */ /* 0x000fca00048070ff */
[----:B------:R0:W-:Y:S01]  /*25390*/  @!P4 STG.E.U8 desc[UR54][R10.64+0x9], R14 ;  /* 0x0000090e0a00c986 */ /* 0x0001e2000c101136 */
[----:B------:R-:W-:-:S05]  /*253a0*/  IADD3 R8, P4, R31, 0x80, RZ ;  /* 0x000000801f087810 */ /* 0x000fca0007f9e0ff */
[----:B0-----:R-:W-:-:S04]  /*253b0*/  IMAD.X R10, RZ, RZ, R47, P4 ;  /* 0x000000ffff0a7224 */ /* 0x001fc800020e062f */
[----:B------:R-:W-:-:S04]  /*253c0*/  IMAD R10, R10, UR8, RZ ;  /* 0x000000080a0a7c24 */ /* 0x000fc8000f8e02ff */
[C---:B------:R-:W-:Y:S02]  /*253d0*/  IMAD R10, R8.reuse, UR9, R10 ;  /* 0x00000009080a7c24 */ /* 0x040fe4000f8e020a */
[----:B------:R-:W-:-:S03]  /*253e0*/  IMAD.WIDE.U32 R8, R8, UR8, R32 ;  /* 0x0000000808087c25 */ /* 0x000fc6000f8e0020 */
[----:B------:R-:W-:-:S04]  /*253f0*/  IADD3 R8, P4, R8, UR10, RZ ;  /* 0x0000000a08087c10 */ /* 0x000fc8000ff9e0ff */
[--C-:B------:R-:W-:Y:S02]  /*25400*/  IADD3.X R9, R9, UR11, R10.reuse, P4, !PT ;  /* 0x0000000b09097c10 */ /* 0x100fe4000a7fe40a */
[----:B------:R-:W-:-:S06]  /*25410*/  PRMT R10, RZ, 0x7610, R10 ;  /* 0x00007610ff0a7816 */ /* 0x000fcc000000000a */
[----:B------:R-:W4:Y:S01]  /*25420*/  @!P3 LDG.E.U8 R10, desc[UR54][R8.64] ;  /* 0x00000036080ab981 */ /* 0x000f22000c1e1100 */
[----:B------:R-:W-:Y:S02]  /*25430*/  ISETP.LT.OR P4, PT, R28, 0x2, !P1 ;  /* 0x000000021c00780c */ /* 0x000fe40004f81670 */
[----:B----4-:R-:W-:-:S04]  /*25440*/  LOP3.LUT R10, R10, 0xff, RZ, 0xc0, !PT ;  /* 0x000000ff0a0a7812 */ /* 0x010fc800078ec0ff */
[----:B------:R-:W-:-:S05]  /*25450*/  F2FP.F16.E4M3.UNPACK_B R10, R10 ;  /* 0x0000000aff0a723e */ /* 0x000fca00020006ff */
[----:B------:R-:W-:-:S05]  /*25460*/  HADD2.F32 R10, -RZ, R10.H0_H0 ;  /* 0x2000000aff0a7230 */ /* 0x000fca0000004100 */
[----:B------:R-:W-:-:S04]  /*25470*/  FMUL R10, R10, UR5 ;  /* 0x000000050a0a7c20 */ /* 0x000fc80008400000 */
[----:B------:R-:W-:Y:S02]  /*25480*/  FFMA R15, R15, UR4, R10 ;  /* 0x000000040f0f7c23 */ /* 0x000fe4000800000a */
[----:B------:R-:W0:Y:S03]  /*25490*/  @!P4 LDC.64 R10, c[0x0][0x5c0] ;  /* 0x00017000ff0acb82 */ /* 0x000e260000000a00 */
[----:B------:R-:W-:-:S05]  /*254a0*/  F2FP.SATFINITE.E4M3.F32.PACK_AB_MERGE_C R15, RZ, R15, RZ ;  /* 0x0000000fff0f723e */ /* 0x000fca00048070ff */
[----:B------:R1:W-:Y:S02]  /*254b0*/  @!P3 STG.E.U8 desc[UR54][R12.64], R15 ;  /* 0x0000000f0c00b986 */ /* 0x0003e4000c101136 */
[----:B-1----:R-:W-:-:S06]  /*254c0*/  PRMT R12, RZ, 0x7610, R12 ;  /* 0x00007610ff0c7816 */ /* 0x002fcc000000000c */
[----:B------:R-:W4:Y:S01]  /*254d0*/  @!P4 LDG.E.U8 R12, desc[UR54][R8.64+0x1] ;  /* 0x00000136080cc981 */ /* 0x000f22000c1e1100 */
[----:B0-----:R-:W-:-:S04]  /*254e0*/  @!P4 IADD3 R10, P5, P6, R24, UR57, R10 ;  /* 0x00000039180acc10 */ /* 0x001fc8000febe00a */
[----:B------:R-:W-:Y:S02]  /*254f0*/  @!P4 IADD3.X R11, R29, UR56, R11, P5, P6 ;  /* 0x000000381d0bcc10 */ /* 0x000fe4000afec40b */
[----:B------:R-:W-:-:S04]  /*25500*/  ISETP.GE.AND P0, PT, R3, 0x89, PT ;  /* 0x000000890300780c */ /* 0x000fc80003f06270 */
[----:B------:R-:W-:Y:S01]  /*25510*/  ISETP.LT.OR P3, PT, R28, 0x1, !P0 ;  /* 0x000000011c00780c */ /* 0x000fe20004761670 */
[----:B------:R-:W-:-:S12]  /*25520*/  IMAD.U32 R14, RZ, RZ, UR52 ;  /* 0x00000034ff0e7e24 */ /* 0x000fd8000f8e00ff */
[----:B------:R-:W-:Y:S02]  /*25530*/  @!P3 IADD3 R14, P5, P6, R14, UR57, R24 ;  /* 0x000000390e0ebc10 */ /* 0x000fe4000febe018 */
        /* <DEDUP_REMOVED lines=13> */
[----:B------:R-:W-:Y:S02]  /*25610*/  IADD3.X R11, R11, UR11, R12, P4, !PT ;  /* 0x0000000b0b0b7c10 */ /* 0x000fe4000a7fe40c */
[----:B------:R-:W0:Y:S02]  /*25620*/  @!P3 LDC.64 R12, c[0x0][0x5c0] ;  /* 0x00017000ff0cbb82 */ /* 0x000e240000000a00 */
[----:B0-----:R-:W-:Y:S02]  /*25630*/  @!P3 IADD3 R12, P4, R14, R12, RZ ;  /* 0x0000000c0e0cb210 */ /* 0x001fe40007f9e0ff */
[----:B------:R-:W-:-:S06]  /*25640*/  PRMT R14, RZ, 0x7610, R14 ;  /* 0x00007610ff0e7816 */ /* 0x000fcc000000000e */
[----:B------:R-:W4:Y:S01]  /*25650*/  @!P3 LDG.E.U8 R14, desc[UR54][R10.64] ;  /* 0x000000360a0eb981 */ /* 0x000f22000c1e1100 */
[----:B------:R-:W-:Y:S01]  /*25660*/  IMAD.U32 R15, RZ, RZ, UR7 ;  /* 0x00000007ff0f7e24 */ /* 0x000fe2000f8e00ff */
[----:B------:R-:W-:-:S04]  /*25670*/  LOP3.LUT R30, R30, 0xfbffffff, RZ, 0xc0, !PT ;  /* 0xfbffffff1e1e7812 */ /* 0x000fc800078ec0ff */
[----:B------:R-:W-:Y:S02]  /*25680*/  @!P3 IADD3.X R15, R15, UR56, R29, P5, P6 ;  /* 0x000000380f0fbc10 */ /* 0x000fe4000afec41d */
[----:B------:R-:W-:-:S03]  /*25690*/  @P2 LOP3.LUT R30, R30, 0x4000000, RZ, 0xfc, !PT ;  /* 0x040000001e1e2812 */ /* 0x000fc600078efcff */
[----:B------:R-:W-:Y:S01]  /*256a0*/  @!P3 IMAD.X R13, R15, 0x1, R13, P4 ;  /* 0x000000010f0db824 */ /* 0x000fe200020e060d */
[----:B------:R-:W-:Y:S02]  /*256b0*/  ISETP.LT.OR P4, PT, R28, 0x2, !P0 ;  /* 0x000000021c00780c */ /* 0x000fe40004781670 */
[----:B------:R-:W-:Y:S02]  /*256c0*/  LOP3.LUT R30, R30, 0xdfffffff, RZ, 0xc0, !PT ;  /* 0xdfffffff1e1e7812 */ /* 0x000fe400078ec0ff */
[----:B------:R-:W-:Y:S02]  /*256d0*/  ISETP.GE.AND P2, PT, R3, 0x189, PT ;  /* 0x000001890300780c */ /* 0x000fe40003f46270 */
[----:B------:R-:W-:Y:S02]  /*256e0*/  @P1 LOP3.LUT R30, R30, 0x20000000, RZ, 0xfc, !PT ;  /* 0x200000001e1e1812 */ /* 0x000fe400078efcff */
[----:B------:R-:W-:Y:S01]  /*256f0*/  ISETP.LT.OR P1, PT, R28, 0x12, !P2 ;  /* 0x000000121c00780c */ /* 0x000fe20005721670 */
[----:B------:R-:W-:-:S12]  /*25700*/  IMAD.U32 R35, RZ, RZ, UR7 ;  /* 0x00000007ff237e24 */ /* 0x000fd8000f8e00ff */
        /* <DEDUP_REMOVED lines=9> */
[----:B------:R-:W-:-:S07]  /*257a0*/  IMAD.U32 R14, RZ, RZ, UR52 ;  /* 0x00000034ff0e7e24 */ /* 0x000fce000f8e00ff */
[----:B------:R-:W1:Y:S01]  /*257b0*/  @!P1 LDC.64 R12, c[0x0][0x5c0] ;  /* 0x00017000ff0c9b82 */ /* 0x000e620000000a00 */
[----:B------:R-:W-:-:S04]  /*257c0*/  @!P4 IADD3 R14, P5, P6, R14, UR57, R24 ;  /* 0x000000390e0ecc10 */ /* 0x000fc8000febe018 */
[----:B------:R-:W-:Y:S02]  /*257d0*/  @!P4 IADD3.X R35, R35, UR56, R29, P5, P6 ;  /* 0x000000382323cc10 */ /* 0x000fe4000afec41d */
[----:B0-----:R-:W-:Y:S01]  /*257e0*/  @!P4 IADD3 R16, P3, R14, R16, RZ ;  /* 0x000000100e10c210 */ /* 0x001fe20007f7e0ff */
[----:B------:R-:W-:-:S04]  /*257f0*/  @!P1 IMAD.MOV.U32 R14, RZ, RZ, R24 ;  /* 0x000000ffff0e9224 */ /* 0x000fc800078e0018 */
[----:B------:R-:W-:-:S03]  /*25800*/  @!P1 IMAD.WIDE.U32 R14, R4, 0x180, R14 ;  /* 0x00000180040e9825 */ /* 0x000fc600078e000e */
[--C-:B-1----:R-:W-:Y:S02]  /*25810*/  @!P1 IADD3 R50, P5, P6, R14, UR52, R12.reuse ;  /* 0x000000340e329c10 */ /* 0x102fe4000febe00c */
[----:B------:R-:W-:-:S06]  /*25820*/  PRMT R12, RZ, 0x7610, R12 ;  /* 0x00007610ff0c7816 */ /* 0x000fcc000000000c */
[----:B------:R-:W4:Y:S01]  /*25830*/  @!P4 LDG.E.U8 R12, desc[UR54][R10.64+0x1] ;  /* 0x000001360a0cc981 */ /* 0x000f22000c1e1100 */
[----:B------:R-:W-:-:S04]  /*25840*/  @!P1 IMAD R34, R5, 0x180, RZ ;  /* 0x0000018005229824 */ /* 0x000fc800078e02ff */
[----:B------:R-:W-:-:S05]  /*25850*/  @!P1 IMAD.IADD R15, R15, 0x1, R34 ;  /* 0x000000010f0f9824 */ /* 0x000fca00078e0222 */
[----:B------:R-:W-:Y:S02]  /*25860*/  @!P1 IADD3.X R51, R15, UR7, R13, P5, P6 ;  /* 0x000000070f339c10 */ /* 0x000fe4000afec40d */
[----:B------:R-:W-:Y:S01]  /*25870*/  ISETP.LT.OR P6, PT, R28, 0x19, !P2 ;  /* 0x000000191c00780c */ /* 0x000fe200057c1670 */
[----:B------:R-:W-:Y:S01]  /*25880*/  @!P4 IMAD.X R17, R35, 0x1, R17, P3 ;  /* 0x000000012311c824 */ /* 0x000fe200018e0611 */
[----:B------:R-:W-:-:S11]  /*25890*/  LOP3.LUT R0, R0, 0xffffffdf, RZ, 0xc0, !PT ;  /* 0xffffffdf00007812 */ /* 0x000fd600078ec0ff */
[----:B------:R-:W-:Y:S02]  /*258a0*/  @!P6 IMAD.MOV.U32 R14, RZ, RZ, R24 ;  /* 0x000000ffff0ee224 */ /* 0x000fe400078e0018 */
[----:B------:R-:W-:Y:S02]  /*258b0*/  @!P6 IMAD.MOV.U32 R15, RZ, RZ, R29 ;  /* 0x000000ffff0fe224 */ /* 0x000fe400078e001d */
[----:B------:R-:W-:Y:S01]  /*258c0*/  @!P6 IMAD.WIDE.U32 R14, R4, 0x180, R14 ;  /* 0x00000180040ee825 */ /* 0x000fe200078e000e */
[----:B------:R-:W-:Y:S02]  /*258d0*/  @P1 LOP3.LUT R0, R0, 0x20, RZ, 0xfc, !PT ;  /* 0x0000002000001812 */ /* 0x000fe400078efcff */
[----:B------:R-:W-:Y:S02]  /*258e0*/  LOP3.LUT P1, RZ, R30, 0x20000000, RZ, 0xc0, !PT ;  /* 0x200000001eff7812 */ /* 0x000fe4000782c0ff */
        /* <DEDUP_REMOVED lines=8> */
[----:B-1----:R-:W-:-:S04]  /*25970*/  @!P6 IMAD R16, R5, 0x180, RZ ;  /* 0x000001800510e824 */ /* 0x002fc800078e02ff */
        /* <DEDUP_REMOVED lines=17> */
[----:B------:R-:W-:-:S13]  /*25a90*/  ISETP.LT.OR P3, PT, R28, 0xa, !P1 ;  /* 0x0000000a1c00780c */ /* 0x000fda0004f61670 */
[----:B------:R-:W4:Y:S01]  /*25aa0*/  @!P3 LDG.E.U8 R14, desc[UR54][R8.64+0x9] ;  /* 0x00000936080eb981 */ /* 0x000f22000c1e1100 */
[----:B0-----:R-:W0:Y:S02]  /*25ab0*/  @!P3 LDC.64 R12, c[0x0][0x5c0] ;  /* 0x00017000ff0cbb82 */ /* 0x001e240000000a00 */
[----:B0-----:R-:W-:-:S04]  /*25ac0*/  @!P3 IADD3 R12, P4, P5, R24, UR57, R12 ;  /* 0x00000039180cbc10 */ /* 0x001fc8000fd9e00c */
[----:B------:R-:W-:Y:S01]  /*25ad0*/  @!P3 IADD3.X R13, R29, UR56, R13, P4, P5 ;  /* 0x000000381d0dbc10 */ /* 0x000fe2000a7ea40d */
[----:B------:R-:W-:Y:S01]  /*25ae0*/  IMAD.U32 R15, RZ, RZ, UR7 ;  /* 0x00000007ff0f7e24 */ /* 0x000fe2000f8e00ff */
        /* <DEDUP_REMOVED lines=8> */
[----:B0-----:R-:W0:Y:S01]  /*25b70*/  @!P3 LDC.64 R12, c[0x0][0x5c0] ;  /* 0x00017000ff0cbb82 */ /* 0x001e220000000a00 */
[----:B------:R-:W-:-:S05]  /*25b80*/  IMAD.U32 R14, RZ, RZ, UR52 ;  /* 0x00000034ff0e7e24 */ /* 0x000fca000f8e00ff */
[----:B------:R-:W-:-:S04]  /*25b90*/  @!P3 IADD3 R14, P4, P5, R14, UR57, R24 ;  /* 0x000000390e0ebc10 */ /* 0x000fc8000fd9e018 */
[----:B------:R-:W-:Y:S02]  /*25ba0*/  @!P3 IADD3.X R15, R15, UR56, R29, P4, P5 ;  /* 0x000000380f0fbc10 */ /* 0x000fe4000a7ea41d */
[----:B0-----:R-:W-:Y:S02]  /*25bb0*/  @!P3 IADD3 R12, P4, R14, R12, RZ ;  /* 0x0000000c0e0cb210 */ /* 0x001fe40007f9e0ff */
[----:B------:R-:W-:-:S06]  /*25bc0*/  PRMT R14, RZ, 0x7610, R14 ;  /* 0x00007610ff0e7816 */ /* 0x000fcc000000000e */
[----:B------:R-:W4:Y:S01]  /*25bd0*/  @!P3 LDG.E.U8 R14, desc[UR54][R10.64+0x8] ;  /* 0x000008360a0eb981 */ /* 0x000f22000c1e1100 */
[----:B------:R-:W-:Y:S01]  /*25be0*/  @!P3 IMAD.X R13, R15, 0x1, R13, P4 ;  /* 0x000000010f0db824 */ /* 0x000fe200020e060d */
[----:B------:R-:W-:Y:S02]  /*25bf0*/  ISETP.LT.OR P4, PT, R28, 0xa, !P0 ;  /* 0x0000000a1c00780c */ /* 0x000fe40004781670 */
[----:B------:R-:W-:Y:S01]  /*25c00*/  ISETP.GE.AND P0, PT, R3, 0x101, PT ;  /* 0x000001010300780c */ /* 0x000fe20003f06270 */
[----:B------:R-:W-:Y:S01]  /*25c10*/  IMAD.U32 R16, RZ, RZ, UR52 ;  /* 0x00000034ff107e24 */ /* 0x000fe2000f8e00ff */
[----:B------:R-:W-:Y:S01]  /*25c20*/  LOP3.LUT R0, R0, 0xffffffbf, RZ, 0xc0, !PT ;  /* 0xffffffbf00007812 */ /* 0x000fe200078ec0ff */
[----:B------:R-:W-:Y:S01]  /*25c30*/  IMAD.U32 R18, RZ, RZ, UR7 ;  /* 0x00000007ff127e24 */ /* 0x000fe2000f8e00ff */
[----:B------:R-:W-:Y:S02]  /*25c40*/  LOP3.LUT R30, R30, 0xefffffff, RZ, 0xc0, !PT ;  /* 0xefffffff1e1e7812 */ /* 0x000fe400078ec0ff */
[----:B------:R-:W-:-:S05]  /*25c50*/  @P6 LOP3.LUT R0, R0, 0x40, RZ, 0xfc, !PT ;  /* 0x0000004000006812 */ /* 0x000fca00078efcff */
[----:B------:R-:W-:Y:S02]  /*25c60*/  @!P4 IADD3 R16, P5, P6, R16, UR57, R24 ;  /* 0x000000391010cc10 */ /* 0x000fe4000febe018 */
[----:B------:R-:W-:Y:S02]  /*25c70*/  @P1 LOP3.LUT R30, R30, 0x10000000, RZ, 0xfc, !PT ;  /* 0x100000001e1e1812 */ /* 0x000fe400078efcff */
[----:B------:R-:W-:Y:S02]  /*25c80*/  @!P4 IADD3.X R18, R18, UR56, R29, P5, P6 ;  /* 0x000000381212cc10 */ /* 0x000fe4000afec41d */
[----:B----4-:R-:W-:-:S04]  /*25c90*/  LOP3.LUT R14, R14, 0xff, RZ, 0xc0, !PT ;  /* 0x000000ff0e0e7812 */ /* 0x010fc800078ec0ff */
[----:B------:R-:W-:-:S05]  /*25ca0*/  F2FP.F16.E4M3.UNPACK_B R14, R14 ;  /* 0x0000000eff0e723e */ /* 0x000fca00020006ff */
[----:B------:R-:W-:-:S05]  /*25cb0*/  HADD2.F32 R14, -RZ, R14.H0_H0 ;  /* 0x2000000eff0e7230 */ /* 0x000fca0000004100 */
[----:B------:R-:W-:-:S04]  /*25cc0*/  FMUL R14, R14, UR5 ;  /* 0x000000050e0e7c20 */ /* 0x000fc80008400000 */
[----:B------:R-:W-:-:S05]  /*25cd0*/  FFMA R14, R21, UR4, R14 ;  /* 0x00000004150e7c23 */ /* 0x000fca000800000e */
[----:B------:R-:W-:-:S05]  /*25ce0*/  F2FP.SATFINITE.E4M3.F32.PACK_AB_MERGE_C R14, RZ, R14, RZ ;  /* 0x0000000eff0e723e */ /* 0x000fca00048070ff */
[----:B------:R0:W-:Y:S01]  /*25cf0*/  @!P3 STG.E.U8 desc[UR54][R12.64+0x8], R14 ;  /* 0x0000080e0c00b986 */ /* 0x0001e2000c101136 */
[----:B------:R-:W-:Y:S01]  /*25d00*/  ISETP.LT.OR P3, PT, R28, 0x1, !P0 ;  /* 0x000000011c00780c */ /* 0x000fe20004761670 */
[----:B0-----:R-:W0:-:S12]  /*25d10*/  @!P4 LDC.64 R14, c[0x0][0x5c0] ;  /* 0x00017000ff0ecb82 */ /* 0x001e180000000a00 */
[----:B------:R-:W1:Y:S01]  /*25d20*/  @!P3 LDC.64 R12, c[0x0][0x5c0] ;  /* 0x00017000ff0cbb82 */ /* 0x000e620000000a00 */
[----:B0-----:R-:W-:Y:S02]  /*25d30*/  @!P4 IADD3 R14, P5, R16, R14, RZ ;  /* 0x0000000e100ec210 */ /* 0x001fe40007fbe0ff */
[--C-:B-1----:R-:W-:Y:S02]  /*25d40*/  @!P3 IADD3 R16, P1, P6, R24, UR59, R12.reuse ;  /* 0x0000003b1810bc10 */ /* 0x102fe4000fe3e00c */
[----:B------:R-:W-:-:S06]  /*25d50*/  PRMT R12, RZ, 0x7610, R12 ;  /* 0x00007610ff0c7816 */ /* 0x000fcc000000000c */
[----:B------:R-:W4:Y:S01]  /*25d60*/  @!P4 LDG.E.U8 R12, desc[UR54][R10.64+0x9] ;  /* 0x000009360a0cc981 */ /* 0x000f22000c1e1100 */
[----:B------:R-:W-:Y:S01]  /*25d70*/  @!P4 IMAD.X R15, R18, 0x1, R15, P5 ;  /* 0x00000001120fc824 */ /* 0x000fe200028e060f */
        /* <DEDUP_REMOVED lines=52> */
[----:B------:R-:W-:-:S05]  /*260c0*/  IMAD.U32 R19, RZ, RZ, UR7 ;  /* 0x00000007ff137e24 */ /* 0x000fca000f8e00ff */
[----:B------:R-:W-:-:S05]  /*260d0*/  @!P3 IADD3.X R19, R19, UR58, R29, P5, P6 ;  /* 0x0000003a1313bc10 */ /* 0x000fca000afec41d */
[----:B------:R-:W-:Y:S01]  /*260e0*/  @!P3 IMAD.X R17, R19, 0x1, R17, P4 ;  /* 0x000000011311b824 */ /* 0x000fe200020e0611 */
[----:B------:R-:W-:-:S13]  /*260f0*/  ISETP.LT.OR P4, PT, R28, 0x2, !P0 ;  /* 0x000000021c00780c */ /* 0x000fda0004781670 */
[----:B------:R-:W0:Y:S01]  /*26100*/  @!P4 LDC.64 R22, c[0x0][0x5c0] ;  /* 0x00017000ff16cb82 */ /* 0x000e220000000a00 */
        /* <DEDUP_REMOVED lines=9> */
[----:B------:R-:W-:-:S12]  /*261a0*/  IMAD.U32 R18, RZ, RZ, UR52 ;  /* 0x00000034ff127e24 */ /* 0x000fd8000f8e00ff */
[----:B-1----:R-:W1:Y:S01]  /*261b0*/  @!P3 LDC.64 R16, c[0x0][0x5c0] ;  /* 0x00017000ff10bb82 */ /* 0x002e620000000a00 */
[----:B------:R-:W-:Y:S01]  /*261c0*/  @!P4 IADD3 R18, P5, P6, R18, UR59, R24 ;  /* 0x0000003b1212cc10 */ /* 0x000fe2000febe018 */
[----:B------:R-:W-:-:S03]  /*261d0*/  @!P3 IMAD.MOV.U32 R19, RZ, RZ, R29 ;  /* 0x000000ffff13b224 */ /* 0x000fc600078e001d */
[----:B0-----:R-:W-:Y:S01]  /*261e0*/  @!P4 IADD3 R22, P1, R18, R22, RZ ;  /* 0x000000161216c210 */ /* 0x001fe20007f3e0ff */
[----:B------:R-:W-:-:S04]  /*261f0*/  @!P3 IMAD.MOV.U32 R18, RZ, RZ, R24 ;  /* 0x000000ffff12b224 */ /* 0x000fc800078e0018 */
[----:B------:R-:W-:Y:S01]  /*26200*/  @!P3 IMAD.WIDE.U32 R18, R4, 0x180, R18 ;  /* 0x000001800412b825 */ /* 0x000fe200078e0012 */
[----:B------:R-:W-:Y:S02]  /*26210*/  @!P4 IADD3.X R35, R35, UR58, R29, P5, P6 ;  /* 0x0000003a2323cc10 */ /* 0x000fe4000afec41d */
        /* <DEDUP_REMOVED lines=13> */
[----:B------:R-:W-:Y:S02]  /*262f0*/  ISETP.GE.AND P3, PT, R3, 0x101, PT ;  /* 0x000001010300780c */ /* 0x000fe40003f66270 */
        /* <DEDUP_REMOVED lines=15> */
[----:B------:R-:W-:-:S04]  /*263f0*/  LOP3.LUT R0, R0, 0xffffbfff, RZ, 0xc0, !PT ;  /* 0xffffbfff00007812 */ /* 0x000fc800078ec0ff */
[----:B------:R-:W-:Y:S02]  /*26400*/  @P6 LOP3.LUT R0, R0, 0x4000, RZ, 0xfc, !PT ;  /* 0x0000400000006812 */ /* 0x000fe400078efcff */
        /* <DEDUP_REMOVED lines=15> */
[----:B------:R-:W-:Y:S02]  /*26500*/  @!P4 IADD3.X R17, R29, UR58, R17, P5, P6 ;  /* 0x0000003a1d11cc10 */ /* 0x000fe4000afec411 */
[----:B------:R-:W-:Y:S01]  /*26510*/  ISETP.LT.OR P5, PT, R28, 0x9, !P0 ;  /* 0x000000091c00780c */ /* 0x000fe200047a1670 */
[----:B------:R-:W-:Y:S01]  /*26520*/  IMAD.U32 R19, RZ, RZ, UR7 ;  /* 0x00000007ff137e24 */ /* 0x000fe2000f8e00ff */
        /* <DEDUP_REMOVED lines=26> */
[----:B0-----:R-:W-:Y:S02]  /*266d0*/  @!P4 IADD3 R16, P5, R18, R16, RZ ;  /* 0x000000101210c210 */ /* 0x001fe40007fbe0ff */
[----:B------:R-:W-:-:S06]  /*266e0*/  PRMT R18, RZ, 0x7610, R18 ;  /* 0x00007610ff127816 */ /* 0x000fcc0000000012 */
[----:B------:R-:W4:Y:S01]  /*266f0*/  @!P4 LDG.E.U8 R18, desc[UR54][R14.64+0x9] ;  /* 0x000009360e12c981 */ /* 0x000f22000c1e1100 */
[----:B------:R-:W-:-:S05]  /*26700*/  IMAD.U32 R19, RZ, RZ, UR7 ;  /* 0x00000007ff137e24 */ /* 0x000fca000f8e00ff */
[----:B------:R-:W-:Y:S02]  /*26710*/  @!P4 IADD3.X R19, R19, UR58, R29, P0, P6 ;  /* 0x0000003a1313cc10 */ /* 0x000fe400087ec41d */
[----:B------:R-:W-:-:S03]  /*26720*/  ISETP.GE.AND P3, PT, R3, 0x181, PT ;  /* 0x000001810300780c */ /* 0x000fc60003f66270 */
[----:B------:R-:W-:Y:S01]  /*26730*/  @!P4 IMAD.X R17, R19, 0x1, R17, P5 ;  /* 0x000000011311c824 */ /* 0x000fe200028e0611 */
[----:B----4-:R-:W-:-:S04]  /*26740*/  LOP3.LUT R18, R18, 0xff, RZ, 0xc0, !PT ;  /* 0x000000ff12127812 */ /* 0x010fc800078ec0ff */
[----:B------:R-:W-:-:S05]  /*26750*/  F2FP.F16.E4M3.UNPACK_B R18, R18 ;  /* 0x00000012ff12723e */ /* 0x000fca00020006ff */
[----:B------:R-:W-:-:S05]  /*26760*/  HADD2.F32 R18, -RZ, R18.H0_H0 ;  /* 0x20000012ff127230 */ /* 0x000fca0000004100 */
[----:B------:R-:W-:-:S04]  /*26770*/  FMUL R18, R18, UR5 ;  /* 0x0000000512127c20 */ /* 0x000fc80008400000 */
[----:B--2---:R-:W-:Y:S01]  /*26780*/  FFMA R18, R56, UR4, R18 ;  /* 0x0000000438127c23 */ /* 0x004fe20008000012 */
[----:B------:R-:W-:Y:S01]  /*26790*/  ISETP.LT.OR P0, PT, R28, 0x22, !P2 ;  /* 0x000000221c00780c */ /* 0x000fe20005701670 */
[----:B------:R-:W2:Y:S03]  /*267a0*/  LDL.LU R56, [R1+0x248] ;  /* 0x0002480001387983 */ /* 0x000ea60000300800 */
[----:B------:R-:W-:-:S05]  /*267b0*/  F2FP.SATFINITE.E4M3.F32.PACK_AB_MERGE_C R18, RZ, R18, RZ ;  /* 0x00000012ff12723e */ /* 0x000fca00048070ff */
[----:B------:R0:W-:Y:S01]  /*267c0*/  @!P4 STG.E.U8 desc[UR54][R16.64+0x9], R18 ;  /* 0x000009121000c986 */ /* 0x0001e2000c101136 */
[----:B------:R-:W-:-:S13]  /*267d0*/  ISETP.LT.OR P4, PT, R28, 0x1, !P3 ;  /* 0x000000011c00780c */ /* 0x000fda0005f81670 */
[----:B0-----:R-:W0:Y:S01]  /*267e0*/  @!P4 LDC.64 R16, c[0x0][0x5c0] ;  /* 0x00017000ff10cb82 */ /* 0x001e220000000a00 */
[----:B------:R-:W-:Y:S02]  /*267f0*/  @!P4 IMAD.MOV.U32 R18, RZ, RZ, R24 ;  /* 0x000000ffff12c224 */ /* 0x000fe400078e0018 */
[----:B------:R-:W-:Y:S02]  /*26800*/  @!P4 IMAD.MOV.U32 R19, RZ, RZ, R29 ;  /* 0x000000ffff13c224 */ /* 0x000fe400078e001d */
[----:B------:R-:W-:-:S04]  /*26810*/  @!P4 IMAD.WIDE.U32 R18, R4, 0x180, R18 ;  /* 0x000001800412c825 */ /* 0x000fc800078e0012 */
[----:B------:R-:W-:Y:S01]  /*26820*/  @!P4 IMAD R22, R5, 0x180, RZ ;  /* 0x000001800516c824 */ /* 0x000fe200078e02ff */
[----:B0-----:R-:W-:-:S04]  /*26830*/  @!P4 IADD3 R18, P5, R18, R16, RZ ;  /* 0x000000101212c210 */ /* 0x001fc80007fbe0ff */
[----:B------:R-:W-:Y:S02]  /*26840*/  @!P4 IADD3.X R19, R17, R19, R22, P5, !PT ;  /* 0x000000131113c210 */ /* 0x000fe40002ffe416 */
[----:B------:R-:W-:-:S05]  /*26850*/  IADD3 R16, P5, R31, 0x180, RZ ;  /* 0x000001801f107810 */ /* 0x000fca0007fbe0ff */
[----:B------:R-:W-:-:S04]  /*26860*/  IMAD.X R22, RZ, RZ, R47, P5 ;  /* 0x000000ffff167224 */ /* 0x000fc800028e062f */
[----:B------:R-:W-:-:S04]  /*26870*/  IMAD R22, R22, UR8, RZ ;  /* 0x0000000816167c24 */ /* 0x000fc8000f8e02ff */
[C---:B------:R-:W-:Y:S02]  /*26880*/  IMAD R22, R16.reuse, UR9, R22 ;  /* 0x0000000910167c24 */ /* 0x040fe4000f8e0216 */
[----:B------:R-:W-:-:S03]  /*26890*/  IMAD.WIDE.U32 R16, R16, UR8, R32 ;  /* 0x0000000810107c25 */ /* 0x000fc6000f8e0020 */
[----:B------:R-:W-:-:S04]  /*268a0*/  IADD3 R16, P5, R16, UR10, RZ ;  /* 0x0000000a10107c10 */ /* 0x000fc8000ffbe0ff */
[--C-:B------:R-:W-:Y:S02]  /*268b0*/  IADD3.X R17, R17, UR11, R22.reuse, P5, !PT ;  /* 0x0000000b11117c10 */ /* 0x100fe4000affe416 */
[----:B------:R-:W-:-:S06]  /*268c0*/  PRMT R22, RZ, 0x7610, R22 ;  /* 0x00007610ff167816 */ /* 0x000fcc0000000016 */
[----:B------:R-:W4:Y:S02]  /*268d0*/  @!P4 LDG.E.U8 R22, desc[UR54][R16.64] ;  /* 0x000000361016c981 */ /* 0x000f24000c1e1100 */
[----:B----4-:R-:W-:-:S04]  /*268e0*/  LOP3.LUT R22, R22, 0xff, RZ, 0xc0, !PT ;  /* 0x000000ff16167812 */ /* 0x010fc800078ec0ff */
[----:B------:R-:W-:-:S05]  /*268f0*/  F2FP.F16.E4M3.UNPACK_B R22, R22 ;  /* 0x00000016ff16723e */ /* 0x000fca00020006ff */
[----:B------:R-:W-:-:S05]  /*26900*/  HADD2.F32 R22, -RZ, R22.H0_H0 ;  /* 0x20000016ff167230 */ /* 0x000fca0000004100 */
[----:B------:R-:W-:-:S04]  /*26910*/  FMUL R22, R22, UR5 ;  /* 0x0000000516167c20 */ /* 0x000fc80008400000 */
[----:B---3--:R-:W-:-:S05]  /*26920*/  FFMA R22, R57, UR4, R22 ;  /* 0x0000000439167c23 */ /* 0x008fca0008000016 */
        /* <DEDUP_REMOVED lines=10> */
[----:B------:R-:W0:Y:S01]  /*269d0*/  @!P0 LDC.64 R18, c[0x0][0x5c0] ;  /* 0x00017000ff128b82 */ /* 0x000e220000000a00 */
[----:B------:R-:W-:Y:S02]  /*269e0*/  @!P0 IMAD.MOV.U32 R22, RZ, RZ, R24 ;  /* 0x000000ffff168224 */ /* 0x000fe400078e0018 */
[----:B------:R-:W-:Y:S02]  /*269f0*/  @!P0 IMAD.MOV.U32 R23, RZ, RZ, R29 ;  /* 0x000000ffff178224 */ /* 0x000fe400078e001d */
[----:B------:R-:W-:-:S03]  /*26a00*/  @!P0 IMAD.WIDE.U32 R22, R4, 0x180, R22 ;  /* 0x0000018004168825 */ /* 0x000fc600078e0016 */
[--C-:B0-----:R-:W-:Y:S02]  /*26a10*/  @!P0 IADD3 R64, P5, P6, R22, UR52, R18.reuse ;  /* 0x0000003416408c10 */ /* 0x101fe4000febe012 */
[----:B------:R-:W-:-:S06]  /*26a20*/  PRMT R18, RZ, 0x7610, R18 ;  /* 0x00007610ff127816 */ /* 0x000fcc0000000012 */
[----:B------:R-:W3:Y:S01]  /*26a30*/  @!P4 LDG.E.U8 R18, desc[UR54][R16.64+0x1] ;  /* 0x000001361012c981 */ /* 0x000ee2000c1e1100 */
[----:B------:R-:W-:Y:S01]  /*26a40*/  @!P0 IMAD R36, R5, 0x180, RZ ;  /* 0x0000018005248824 */ /* 0x000fe200078e02ff */
[----:B------:R-:W-:-:S03]  /*26a50*/  LOP3.LUT R0, R0, 0xffffdfff, RZ, 0xc0, !PT ;  /* 0xffffdfff00007812 */ /* 0x000fc600078ec0ff */
[----:B------:R-:W-:Y:S01]  /*26a60*/  @!P0 IMAD.IADD R23, R23, 0x1, R36 ;  /* 0x0000000117178824 */ /* 0x000fe200078e0224 */
[----:B------:R-:W-:-:S04]  /*26a70*/  @P0 LOP3.LUT R0, R0, 0x2000, RZ, 0xfc, !PT ;  /* 0x0000200000000812 */ /* 0x000fc800078efcff */
[----:B------:R-:W-:Y:S02]  /*26a80*/  @!P0 IADD3.X R65, R23, UR7, R19, P5, P6 ;  /* 0x0000000717418c10 */ /* 0x000fe4000afec413 */
[----:B------:R-:W-:Y:S02]  /*26a90*/  ISETP.LT.OR P0, PT, R28, 0x29, !P2 ;  /* 0x000000291c00780c */ /* 0x000fe40005701670 */
[----:B------:R-:W-:-:S11]  /*26aa0*/  LOP3.LUT R0, R0, 0xfffbffff, RZ, 0xc0, !PT ;  /* 0xfffbffff00007812 */ /* 0x000fd600078ec0ff */
[----:B------:R-:W-:Y:S02]  /*26ab0*/  @!P0 IMAD.MOV.U32 R22, RZ, RZ, R24 ;  /* 0x000000ffff168224 */ /* 0x000fe400078e0018 */
[----:B------:R-:W-:Y:S02]  /*26ac0*/  @!P0 IMAD.MOV.U32 R23, RZ, RZ, R29 ;  /* 0x000000ffff178224 */ /* 0x000fe400078e001d */
[----:B------:R-:W-:Y:S02]  /*26ad0*/  @!P0 IMAD R36, R5, 0x180, RZ ;  /* 0x0000018005248824 */ /* 0x000fe400078e02ff */
[----:B------:R-:W-:-:S04]  /*26ae0*/  @!P0 IMAD.WIDE.U32 R22, R4, 0x180, R22 ;  /* 0x0000018004168825 */ /* 0x000fc800078e0016 */
[----:B------:R-:W-:Y:S01]  /*26af0*/  @!P0 IMAD.IADD R23, R23, 0x1, R36 ;  /* 0x0000000117178824 */ /* 0x000fe200078e0224 */
[----:B------:R-:W-:Y:S02]  /*26b00*/  @P0 LOP3.LUT R0, R0, 0x40000, RZ, 0xfc, !PT ;  /* 0x0004000000000812 */ /* 0x000fe400078efcff */
[----:B---3--:R-:W-:-:S04]  /*26b10*/  LOP3.LUT R18, R18, 0xff, RZ, 0xc0, !PT ;  /* 0x000000ff12127812 */ /* 0x008fc800078ec0ff */
[----:B------:R-:W-:-:S05]  /*26b20*/  F2FP.F16.E4M3.UNPACK_B R18, R18 ;  /* 0x00000012ff12723e */ /* 0x000fca00020006ff */
[----:B------:R-:W-:-:S05]  /*26b30*/  HADD2.F32 R18, -RZ, R18.H0_H0 ;  /* 0x20000012ff127230 */ /* 0x000fca0000004100 */
[----:B------:R-:W-:-:S04]  /*26b40*/  FMUL R18, R18, UR5 ;  /* 0x0000000512127c20 */ /* 0x000fc80008400000 */
[----:B--2---:R-:W-:Y:S02]  /*26b50*/  FFMA R37, R56, UR4, R18 ;  /* 0x0000000438257c23 */ /* 0x004fe40008000012 */
[----:B------:R-:W0:Y:S01]  /*26b60*/  @!P0 LDC.64 R18, c[0x0][0x5c0] ;  /* 0x00017000ff128b82 */ /* 0x000e220000000a00 */
[----:B------:R-:W2:Y:S02]  /*26b70*/  LDL.LU R56, [R1+0x24c] ;  /* 0x00024c0001387983 */ /* 0x000ea40000300800 */
[----:B------:R-:W-:Y:S02]  /*26b80*/  F2FP.SATFINITE.E4M3.F32.PACK_AB_MERGE_C R37, RZ, R37, RZ ;  /* 0x00000025ff25723e */ /* 0x000fe400048070ff */
[----:B------:R-:W3:Y:S01]  /*26b90*/  LDL.LU R57, [R1+0x250] ;  /* 0x0002500001397983 */ /* 0x000ee20000300800 */
[----:B0-----:R-:W-:-:S04]  /*26ba0*/  @!P0 IADD3 R72, P5, P6, R22, UR52, R18 ;  /* 0x0000003416488c10 */ /* 0x001fc8000febe012 */
[----:B------:R-:W-:Y:S02]  /*26bb0*/  @!P0 IADD3.X R73, R23, UR7, R19, P5, P6 ;  /* 0x0000000717498c10 */ /* 0x000fe4000afec413 */
[----:B------:R-:W-:-:S13]  /*26bc0*/  ISETP.LT.OR P0, PT, R28, 0x2a, !P2 ;  /* 0x0000002a1c00780c */ /* 0x000fda0005701670 */
[----:B------:R-:W0:Y:S01]  /*26bd0*/  @!P0 LDC.64 R18, c[0x0][0x5c0] ;  /* 0x00017000ff128b82 */ /* 0x000e220000000a00 */
[----:B------:R-:W-:Y:S02]  /*26be0*/  @!P0 IMAD.MOV.U32 R22, RZ, RZ, R24 ;  /* 0x000000ffff168224 */ /* 0x000fe400078e0018 */
[----:B------:R-:W-:Y:S01]  /*26bf0*/  @!P0 IMAD.MOV.U32 R23, RZ, RZ, R29 ;  /* 0x000000ffff178224 */ /* 0x000fe200078e001d */
[----:B------:R1:W-:Y:S01]  /*26c00*/  @!P4 STG.E.U8 desc[UR54][R34.64+0x1], R37 ;  /* 0x000001252200c986 */ /* 0x0003e2000c101136 */
[----:B------:R-:W-:Y:S01]  /*26c10*/  @!P0 IMAD.WIDE.U32 R22, R4, 0x180, R22 ;  /* 0x0000018004168825 */ /* 0x000fe200078e0016 */
[C---:B------:R-:W-:Y:S02]  /*26c20*/  LOP3.LUT P6, RZ, R0.reuse, 0x2, RZ, 0xc0, !PT ;  /* 0x0000000200ff7812 */ /* 0x040fe400078cc0ff */
[----:B------:R-:W-:Y:S01]  /*26c30*/  LOP3.LUT R0, R0, 0xfffdffff, RZ, 0xc0, !PT ;  /* 0xfffdffff00007812 */ /* 0x000fe200078ec0ff */
[----:B-1----:R-:W-:-:S04]  /*26c40*/  @!P0 IMAD R34, R5, 0x180, RZ ;  /* 0x0000018005228824 */ /* 0x002fc800078e02ff */
[----:B------:R-:W-:Y:S01]  /*26c50*/  @!P0 IMAD.IADD R23, R23, 0x1, R34 ;  /* 0x0000000117178824 */ /* 0x000fe200078e0222 */
[----:B0-----:R-:W-:Y:S02]  /*26c60*/  @!P0 IADD3 R74, P4, P5, R22, UR52, R18 ;  /* 0x00000034164a8c10 */ /* 0x001fe4000fd9e012 */
[----:B------:R-:W-:Y:S02]  /*26c70*/  @P0 LOP3.LUT R0, R0, 0x20000, RZ, 0xfc, !PT ;  /* 0x0002000000000812 */ /* 0x000fe400078efcff */
[----:B------:R-:W-:Y:S02]  /*26c80*/  @!P0 IADD3.X R75, R23, UR7, R19, P4, P5 ;  /* 0x00000007174b8c10 */ /* 0x000fe4000a7ea413 */
[----:B------:R-:W-:-:S13]  /*26c90*/  ISETP.LT.OR P0, PT, R28, 0x31, !P2 ;  /* 0x000000311c00780c */ /* 0x000fda0005701670 */
[----:B------:R-:W0:Y:S01]  /*26ca0*/  @!P0 LDC.64 R18, c[0x0][0x5c0] ;  /* 0x00017000ff128b82 */ /* 0x000e220000000a00 */
[----:B------:R-:W-:Y:S01]  /*26cb0*/  @!P0 IMAD.MOV.U32 R22, RZ, RZ, R24 ;  /* 0x000000ffff168224 */ /* 0x000fe200078e0018 */
[----:B------:R-:W-:Y:S01]  /*26cc0*/  IADD3 R31, P4, R31, 0x188, RZ ;  /* 0x000001881f1f7810 */ /* 0x000fe20007f9e0ff */
[----:B------:R-:W-:Y:S02]  /*26cd0*/  @!P0 IMAD.MOV.U32 R23, RZ, RZ, R29 ;  /* 0x000000ffff178224 */ /* 0x000fe400078e001d */
[----:B------:R-:W-:Y:S02]  /*26ce0*/  @!P0 IMAD R34, R5, 0x180, RZ ;  /* 0x0000018005228824 */ /* 0x000fe400078e02ff */
[----:B------:R-:W-:-:S04]  /*26cf0*/  @!P0 IMAD.WIDE.U32 R22, R4, 0x180, R22 ;  /* 0x0000018004168825 */ /* 0x000fc800078e0016 */
[----:B------:R-:W-:Y:S02]  /*26d00*/  IMAD.X R46, RZ, RZ, R47, P4 ;  /* 0x000000ffff2e7224 */ /* 0x000fe400020e062f */
[----:B------:R-:W-:Y:S02]  /*26d10*/  @!P0 IMAD.IADD R23, R23, 0x1, R34 ;  /* 0x0000000117178824 */ /* 0x000fe400078e0222 */
[----:B------:R-:W-:Y:S01]  /*26d20*/  IMAD.WIDE.U32 R32, R31, UR8, R32 ;  /* 0x000000081f207c25 */ /* 0x000fe2000f8e0020 */
[----:B0-----:R-:W-:-:S03]  /*26d30*/  @!P0 IADD3 R108, P4, P5, R22, UR52, R18 ;  /* 0x00000034166c8c10 */ /* 0x001fc6000fd9e012 */
[----:B------:R-:W-:Y:S01]  /*26d40*/  IMAD R18, R46, UR8, RZ ;  /* 0x000000082e127c24 */ /* 0x000fe2000f8e02ff */
[----:B------:R-:W-:-:S03]  /*26d50*/  @!P0 IADD3.X R109, R23, UR7, R19, P4, P5 ;  /* 0x00000007176d8c10 */ /* 0x000fc6000a7ea413 */
[----:B------:R-:W-:Y:S01]  /*26d60*/  IMAD R31, R31, UR9, R18 ;  /* 0x000000091f1f7c24 */ /* 0x000fe2000f8e0212 */
[----:B------:R-:W-:Y:S02]  /*26d70*/  IADD3 R18, P4, R32, UR10, RZ ;  /* 0x0000000a20127c10 */ /* 0x000fe4000ff9e0ff */
[----:B------:R-:W-:Y:S02]  /*26d80*/  PRMT R22, RZ, 0x7610, R22 ;  /* 0x00007610ff167816 */ /* 0x000fe40000000016 */
[----:B------:R-:W-:-:S05]  /*26d90*/  IADD3.X R19, R33, UR11, R31, P4, !PT ;  /* 0x0000000b21137c10 */ /* 0x000fca000a7fe41f */
[----:B------:R-:W4:Y:S01]  /*26da0*/  @!P6 LDG.E.U8 R22, desc[UR54][R18.64] ;  /* 0x000000361216e981 */ /* 0x000f22000c1e1100 */
[----:B------:R-:W-:-:S04]  /*26db0*/  LOP3.LUT R0, R0, 0xffbfffff, RZ, 0xc0, !PT ;  /* 0xffbfffff00007812 */ /* 0x000fc800078ec0ff */
[----:B------:R-:W-:Y:S02]  /*26dc0*/  @P0 LOP3.LUT R0, R0, 0x400000, RZ, 0xfc, !PT ;  /* 0x0040000000000812 */ /* 0x000fe400078efcff */
        /* <DEDUP_REMOVED lines=8> */
[----:B----4-:R-:W-:-:S04]  /*26e50*/  LOP3.LUT R22, R22, 0xff, RZ, 0xc0, !PT ;  /* 0x000000ff16167812 */ /* 0x010fc800078ec0ff */
[----:B------:R-:W-:-:S05]  /*26e60*/  F2FP.F16.E4M3.UNPACK_B R22, R22 ;  /* 0x00000016ff16723e */ /* 0x000fca00020006ff */
[----:B------:R-:W-:-:S05]  /*26e70*/  HADD2.F32 R22, -RZ, R22.H0_H0 ;  /* 0x20000016ff167230 */ /* 0x000fca0000004100 */
[----:B------:R-:W-:-:S04]  /*26e80*/  FMUL R22, R22, UR5 ;  /* 0x0000000516167c20 */ /* 0x000fc80008400000 */
[----:B--2---:R-:W-:Y:S02]  /*26e90*/  FFMA R34, R56, UR4, R22 ;  /* 0x0000000438227c23 */ /* 0x004fe40008000016 */
[----:B------:R-:W0:Y:S01]  /*26ea0*/  @!P0 LDC.64 R22, c[0x0][0x5c0] ;  /* 0x00017000ff168b82 */ /* 0x000e220000000a00 */
[----:B------:R-:W-:Y:S01]  /*26eb0*/  ISETP.LT.OR P2, PT, R28, 0x39, !P2 ;  /* 0x000000391c00780c */ /* 0x000fe20005741670 */
[----:B------:R-:W2:Y:S01]  /*26ec0*/  LDL.LU R56, [R1+0x254] ;  /* 0x0002540001387983 */ /* 0x000ea20000300800 */
[----:B0-----:R-:W-:-:S04]  /*26ed0*/  @!P0 IADD3 R104, P4, P5, R32, UR52, R22 ;  /* 0x0000003420688c10 */ /* 0x001fc8000fd9e016 */
[----:B------:R-:W-:Y:S02]  /*26ee0*/  @!P0 IADD3.X R105, R31, UR7, R23, P4, P5 ;  /* 0x000000071f698c10 */ /* 0x000fe4000a7ea417 */
[----:B------:R-:W-:Y:S02]  /*26ef0*/  LOP3.LUT P0, RZ, R30, 0x8000000, RZ, 0xc0, !PT ;  /* 0x080000001eff7812 */ /* 0x000fe4000780c0ff */
[----:B------:R-:W-:Y:S02]  /*26f00*/  F2FP.SATFINITE.E4M3.F32.PACK_AB_MERGE_C R23, RZ, R34, RZ ;  /* 0x00000022ff17723e */ /* 0x000fe400048070ff */
[----:B------:R-:W-:-:S03]  /*26f10*/  PRMT R22, RZ, 0x7610, R22 ;  /* 0x00007610ff167816 */ /* 0x000fc60000000016 */
[----:B------:R-:W-:Y:S06]  /*26f20*/  @!P6 STG.E.U8 desc[UR54][R40.64], R23 ;  /* 0x000000172800e986 */ /* 0x000fec000c101136 */
[----:B------:R-:W4:Y:S02]  /*26f30*/  @!P0 LDG.E.U8 R22, desc[UR54][R18.64+0x1] ;  /* 0x0000013612168981 */ /* 0x000f24000c1e1100 */
[----:B----4-:R-:W-:-:S04]  /*26f40*/  LOP3.LUT R22, R22, 0xff, RZ, 0xc0, !PT ;  /* 0x000000ff16167812 */ /* 0x010fc800078ec0ff */
[----:B------:R-:W-:-:S05]  /*26f50*/  F2FP.F16.E4M3.UNPACK_B R22, R22 ;  /* 0x00000016ff16723e */ /* 0x000fca00020006ff */
[----:B------:R-:W-:-:S05]  /*26f60*/  HADD2.F32 R22, -RZ, R22.H0_H0 ;  /* 0x20000016ff167230 */ /* 0x000fca0000004100 */
[----:B------:R-:W-:-:S04]  /*26f70*/  FMUL R22, R22, UR5 ;  /* 0x0000000516167c20 */ /* 0x000fc80008400000 */
[----:B---3--:R-:W-:Y:S01]  /*26f80*/  FFMA R22, R57, UR4, R22 ;  /* 0x0000000439167c23 */ /* 0x008fe20008000016 */
[----:B------:R-:W-:Y:S01]  /*26f90*/  LOP3.LUT P1, RZ, R30, 0x10000000, RZ, 0xc0, !PT ;  /* 0x100000001eff7812 */ /* 0x000fe2000782c0ff */
[----:B------:R-:W3:Y:S03]  /*26fa0*/  LDL.LU R57, [R1+0x258] ;  /* 0x0002580001397983 */ /* 0x000ee60000300800 */
        /* <DEDUP_REMOVED lines=16> */
[----:B------:R-:W4:Y:S01]  /*270b0*/  @!P0 LDG.E.U8 R22, desc[UR54][R16.64+0x8] ;  /* 0x0000083610168981 */ /* 0x000f22000c1e1100 */
[----:B------:R-:W-:-:S04]  /*270c0*/  @!P2 IMAD R31, R5, 0x180, RZ ;  /* 0x00000180051fa824 */ /* 0x000fc800078e02ff */
[----:B------:R-:W-:-:S05]  /*270d0*/  @!P2 IMAD.IADD R31, R33, 0x1, R31 ;  /* 0x00000001211fa824 */ /* 0x000fca00078e021f */
[----:B------:R-:W-:Y:S02]  /*270e0*/  @!P2 IADD3.X R111, R31, UR7, R23, P4, P5 ;  /* 0x000000071f6fac10 */ /* 0x000fe4000a7ea417 */
[----:B------:R-:W-:Y:S02]  /*270f0*/  LOP3.LUT R30, R30, 0xfeffffff, RZ, 0xc0, !PT ;  /* 0xfeffffff1e1e7812 */ /* 0x000fe400078ec0ff */
[----:B------:R-:W-:Y:S02]  /*27100*/  LOP3.LUT R0, R0, 0xfbffffff, RZ, 0xc0, !PT ;  /* 0xfbffffff00007812 */ /* 0x000fe400078ec0ff */
[----:B------:R-:W-:Y:S02]  /*27110*/  @P3 LOP3.LUT R30, R30, 0x1000000, RZ, 0xfc, !PT ;  /* 0x010000001e1e3812 */ /* 0x000fe400078efcff */
[----:B------:R-:W-:Y:S02]  /*27120*/  @P2 LOP3.LUT R0, R0, 0x4000000, RZ, 0xfc, !PT ;  /* 0x0400000000002812 */ /* 0x000fe400078efcff */
[----:B----4-:R-:W-:-:S04]  /*27130*/  LOP3.LUT R22, R22, 0xff, RZ, 0xc0, !PT ;  /* 0x000000ff16167812 */ /* 0x010fc800078ec0ff */
[----:B------:R-:W-:-:S05]  /*27140*/  F2FP.F16.E4M3.UNPACK_B R22, R22 ;  /* 0x00000016ff16723e */ /* 0x000fca00020006ff */
[----:B------:R-:W-:-:S05]  /*27150*/  HADD2.F32 R22, -RZ, R22.H0_H0 ;  /* 0x20000016ff167230 */ /* 0x000fca0000004100 */
[----:B------:R-:W-:-:S04]  /*27160*/  FMUL R22, R22, UR5 ;  /* 0x0000000516167c20 */ /* 0x000fc80008400000 */
[----:B--2---:R-:W-:Y:S01]  /*27170*/  FFMA R22, R56, UR4, R22 ;  /* 0x0000000438167c23 */ /* 0x004fe20008000016 */
[----:B------:R-:W-:Y:S01]  /*27180*/  LOP3.LUT R0, R0, 0xff7fffff, RZ, 0xc0, !PT ;  /* 0xff7fffff00007812 */ /* 0x000fe200078ec0ff */
[----:B------:R-:W2:Y:S03]  /*27190*/  LDL.LU R56, [R1+0x25c] ;  /* 0x00025c0001387983 */ /* 0x000ea60000300800 */
[----:B------:R-:W-:-:S05]  /*271a0*/  F2FP.SATFINITE.E4M3.F32.PACK_AB_MERGE_C R22, RZ, R22, RZ ;  /* 0x00000016ff16723e */ /* 0x000fca00048070ff */
[----:B------:R0:W-:Y:S01]  /*271b0*/  @!P0 STG.E.U8 desc[UR54][R34.64+0x8], R22 ;  /* 0x0000081622008986 */ /* 0x0001e2000c101136 */
[----:B------:R-:W-:-:S13]  /*271c0*/  ISETP.LT.OR P0, PT, R28, 0xa, !P3 ;  /* 0x0000000a1c00780c */ /* 0x000fda0005f01670 */
[----:B0-----:R-:W0:Y:S01]  /*271d0*/  @!P0 LDC.64 R22, c[0x0][0x5c0] ;  /* 0x00017000ff168b82 */ /* 0x001e220000000a00 */
[----:B------:R-:W-:Y:S01]  /*271e0*/  ISETP.GE.AND P3, PT, R3, 0x189, PT ;  /* 0x000001890300780c */ /* 0x000fe20003f66270 */
[----:B------:R-:W-:Y:S02]  /*271f0*/  @!P0 IMAD.MOV.U32 R32, RZ, RZ, R24 ;  /* 0x000000ffff208224 */ /* 0x000fe400078e0018 */
[----:B------:R-:W-:Y:S01]  /*27200*/  @!P0 IMAD.MOV.U32 R33, RZ, RZ, R29 ;  /* 0x000000ffff218224 */ /* 0x000fe200078e001d */
[----:B------:R-:W-:Y:S01]  /*27210*/  ISETP.LT.OR P2, PT, R28, 0x3a, !P3 ;  /* 0x0000003a1c00780c */ /* 0x000fe20005f41670 */
[----:B------:R-:W-:-:S04]  /*27220*/  @!P0 IMAD.WIDE.U32 R32, R4, 0x180, R32 ;  /* 0x0000018004208825 */ /* 0x000fc800078e0020 */
[----:B------:R-:W-:Y:S01]  /*27230*/  @!P0 IMAD R31, R5, 0x180, RZ ;  /* 0x00000180051f8824 */ /* 0x000fe200078e02ff */
[----:B0-----:R-:W-:-:S04]  /*27240*/  @!P0 IADD3 R34, P4, R32, R22, RZ ;  /* 0x0000001620228210 */ /* 0x001fc80007f9e0ff */
[----:B------:R-:W-:-:S03]  /*27250*/  @!P0 IADD3.X R35, R23, R33, R31, P4, !PT ;  /* 0x0000002117238210 */ /* 0x000fc600027fe41f */
        /* <DEDUP_REMOVED lines=8> */
[----:B------:R-:W-:Y:S01]  /*272e0*/  @!P2 IMAD.IADD R31, R33, 0x1, R31 ;  /* 0x00000001211fa824 */ /* 0x000fe200078e021f */
[----:B------:R-:W-:-:S04]  /*272f0*/  @P2 LOP3.LUT R0, R0, 0x800000, RZ, 0xfc, !PT ;  /* 0x0080000000002812 */ /* 0x000fc800078efcff */
[----:B------:R-:W-:Y:S02]  /*27300*/  @!P2 IADD3.X R107, R31, UR7, R23, P4, P5 ;  /* 0x000000071f6bac10 */ /* 0x000fe4000a7ea417 */
[----:B------:R-:W-:Y:S02]  /*27310*/  ISETP.LT.OR P2, PT, R28, 0x41, !P3 ;  /* 0x000000411c00780c */ /* 0x000fe40005f41670 */
[----:B------:R-:W-:-:S11]  /*27320*/  LOP3.LUT P5, RZ, R0, 0x8, RZ, 0xc0, !PT ;  /* 0x0000000800ff7812 */ /* 0x000fd600078ac0ff */
[----:B------:R-:W-:Y:S02]  /*27330*/  @!P2 IMAD.MOV.U32 R32, RZ, RZ, R24 ;  /* 0x000000ffff20a224 */ /* 0x000fe400078e0018 */
[----:B------:R-:W-:Y:S02]  /*27340*/  @!P2 IMAD.MOV.U32 R33, RZ, RZ, R29 ;  /* 0x000000ffff21a224 */ /* 0x000fe400078e001d */
[----:B------:R-:W-:Y:S01]  /*27350*/  @!P2 IMAD.WIDE.U32 R32, R4, 0x180, R32 ;  /* 0x000001800420a825 */ /* 0x000fe200078e0020 */
[----:B----4-:R-:W-:-:S04]  /*27360*/  LOP3.LUT R22, R22, 0xff, RZ, 0xc0, !PT ;  /* 0x000000ff16167812 */ /* 0x010fc800078ec0ff */
[----:B------:R-:W-:-:S05]  /*27370*/  F2FP.F16.E4M3.UNPACK_B R22, R22 ;  /* 0x00000016ff16723e */ /* 0x000fca00020006ff */
[----:B------:R-:W-:-:S05]  /*27380*/  HADD2.F32 R22, -RZ, R22.H0_H0 ;  /* 0x20000016ff167230 */ /* 0x000fca0000004100 */
[----:B------:R-:W-:-:S04]  /*27390*/  FMUL R22, R22, UR5 ;  /* 0x0000000516167c20 */ /* 0x000fc80008400000 */
[----:B---3--:R-:W-:Y:S01]  /*273a0*/  FFMA R22, R57, UR4, R22 ;  /* 0x0000000439167c23 */ /* 0x008fe20008000016 */
[----:B------:R-:W-:Y:S01]  /*273b0*/  @!P2 IMAD R31, R5, 0x180, RZ ;  /* 0x00000180051fa824 */ /* 0x000fe200078e02ff */
[----:B------:R-:W-:Y:S01]  /*273c0*/  LOP3.LUT R20, R20, 0xffffffdf, RZ, 0xc0, !PT ;  /* 0xffffffdf14147812 */ /* 0x000fe200078ec0ff */
[----:B------:R-:W3:Y:S02]  /*273d0*/  LDL.LU R57, [R1+0x260] ;  /* 0x0002600001397983 */ /* 0x000ee40000300800 */
[----:B------:R-:W-:-:S05]  /*273e0*/  F2FP.SATFINITE.E4M3.F32.PACK_AB_MERGE_C R22, RZ, R22, RZ ;  /* 0x00000016ff16723e */ /* 0x000fca00048070ff */
[----:B------:R0:W-:Y:S02]  /*273f0*/  @!P0 STG.E.U8 desc[UR54][R34.64+0x9], R22 ;  /* 0x0000091622008986 */ /* 0x0001e4000c101136 */
[----:B0-----:R-:W0:Y:S02]  /*27400*/  @!P2 LDC.64 R22, c[0x0][0x5c0] ;  /* 0x00017000ff16ab82 */ /* 0x001e240000000a00 */
[--C-:B0-----:R-:W-:Y:S02]  /*27410*/  @!P2 IADD3 R160, P0, P4, R32, UR52, R22.reuse ;  /* 0x0000003420a0ac10 */ /* 0x101fe4000fc1e016 */
[----:B------:R-:W-:-:S06]  /*27420*/  PRMT R22, RZ, 0x7610, R22 ;  /* 0x00007610ff167816 */ /* 0x000fcc0000000016 */
[----:B------:R-:W4:Y:S01]  /*27430*/  @!P5 LDG.E.U8 R22, desc[UR54][R18.64+0x8] ;  /* 0x000008361216d981 */ /* 0x000f22000c1e1100 */
[----:B------:R-:W-:Y:S01]  /*27440*/  @!P2 IMAD.IADD R31, R33, 0x1, R31 ;  /* 0x00000001211fa824 */ /* 0x000fe200078e021f */
[----:B------:R-:W-:-:S04]  /*27450*/  @P2 LOP3.LUT R20, R20, 0x20, RZ, 0xfc, !PT ;  /* 0x0000002014142812 */ /* 0x000fc800078efcff */
[----:B------:R-:W-:Y:S02]  /*27460*/  @!P2 IADD3.X R161, R31, UR7, R23, P0, P4 ;  /* 0x000000071fa1ac10 */ /* 0x000fe400087e8417 */
[----:B------:R-:W-:-:S13]  /*27470*/  ISETP.LT.OR P2, PT, R28, 0x42, !P3 ;  /* 0x000000421c00780c */ /* 0x000fda0005f41670 */
[----:B------:R-:W-:Y:S02]  /*27480*/  @!P2 IMAD.MOV.U32 R32, RZ, RZ, R24 ;  /* 0x000000ffff20a224 */ /* 0x000fe400078e0018 */
[----:B------:R-:W-:Y:S02]  /*27490*/  @!P2 IMAD.MOV.U32 R33, RZ, RZ, R29 ;  /* 0x000000ffff21a224 */ /* 0x000fe400078e001d */
[----:B------:R-:W-:Y:S02]  /*274a0*/  @!P2 IMAD R31, R5, 0x180, RZ ;  /* 0x00000180051fa824 */ /* 0x000fe400078e02ff */
[----:B------:R-:W-:-:S04]  /*274b0*/  @!P2 IMAD.WIDE.U32 R32, R4, 0x180, R32 ;  /* 0x000001800420a825 */ /* 0x000fc800078e0020 */
[----:B------:R-:W-:Y:S01]  /*274c0*/  @!P2 IMAD.IADD R31, R33, 0x1, R31 ;  /* 0x00000001211fa824 */ /* 0x000fe200078e021f */
[----:B------:R-:W-:Y:S02]  /*274d0*/  LOP3.LUT P6, RZ, R0, 0x4, RZ, 0xc0, !PT ;  /* 0x0000000400ff7812 */ /* 0x000fe400078cc0ff */
[----:B----4-:R-:W-:-:S04]  /*274e0*/  LOP3.LUT R22, R22, 0xff, RZ, 0xc0, !PT ;  /* 0x000000ff16167812 */ /* 0x010fc800078ec0ff */
[----:B------:R-:W-:-:S05]  /*274f0*/  F2FP.F16.E4M3.UNPACK_B R22, R22 ;  /* 0x00000016ff16723e */ /* 0x000fca00020006ff */
[----:B------:R-:W-:-:S05]  /*27500*/  HADD2.F32 R22, -RZ, R22.H0_H0 ;  /* 0x20000016ff167230 */ /* 0x000fca0000004100 */
[----:B------:R-:W-:-:S04]  /*27510*/  FMUL R22, R22, UR5 ;  /* 0x0000000516167c20 */ /* 0x000fc80008400000 */
[----:B--2---:R-:W-:Y:S02]  /*27520*/  FFMA R34, R56, UR4, R22 ;  /* 0x0000000438227c23 */ /* 0x004fe40008000016 */
[----:B------:R-:W0:Y:S01]  /*27530*/  @!P2 LDC.64 R22, c[0x0][0x5c0] ;  /* 0x00017000ff16ab82 */ /* 0x000e220000000a00 */
[----:B------:R-:W-:Y:S01]  /*27540*/  LOP3.LUT R20, R20, 0xffffffef, RZ, 0xc0, !PT ;  /* 0xffffffef14147812 */ /* 0x000fe200078ec0ff */
[----:B------:R-:W2:Y:S01]  /*27550*/  LDL.LU R56, [R1+0x264] ;  /* 0x0002640001387983 */ /* 0x000ea20000300800 */
[----:B------:R-:W-:-:S05]  /*27560*/  F2FP.SATFINITE.E4M3.F32.PACK_AB_MERGE_C R34, RZ, R34, RZ ;  /* 0x00000022ff22723e */ /* 0x000fca00048070ff */
[----:B------:R-:W-:Y:S01]  /*27570*/  @!P5 STG.E.U8 desc[UR54][R42.64+0x8], R34 ;  /* 0x000008222a00d986 */ /* 0x000fe2000c101136 */
[----:B------:R-:W-:Y:S02]  /*27580*/  ISETP.LT.OR P5, PT, R28, 0x49, !P3 ;  /* 0x000000491c00780c */ /* 0x000fe40005fa1670 */
[----:B0-----:R-:W-:-:S04]  /*27590*/  @!P2 IADD3 R158, P0, P4, R32, UR52, R22 ;  /* 0x00000034209eac10 */ /* 0x001fc8000fc1e016 */
[----:B------:R-:W-:-:S07]  /*275a0*/  @!P2 IADD3.X R159, R31, UR7, R23, P0, P4 ;  /* 0x000000071f9fac10 */ /* 0x000fce00087e8417 */
[----:B------:R-:W0:Y:S01]  /*275b0*/  @!P5 LDC.64 R22, c[0x0][0x5c0] ;  /* 0x00017000ff16db82 */ /* 0x000e220000000a00 */
[----:B------:R-:W-:Y:S02]  /*275c0*/  @!P5 IMAD.MOV.U32 R32, RZ, RZ, R24 ;  /* 0x000000ffff20d224 */ /* 0x000fe400078e0018 */
[----:B------:R-:W-:Y:S02]  /*275d0*/  @!P5 IMAD.MOV.U32 R33, RZ, RZ, R29 ;  /* 0x000000ffff21d224 */ /* 0x000fe400078e001d */
[----:B------:R-:W-:-:S03]  /*275e0*/  @!P5 IMAD.WIDE.U32 R32, R4, 0x180, R32 ;  /* 0x000001800420d825 */ /* 0x000fc600078e0020 */
[--C-:B0-----:R-:W-:Y:S02]  /*275f0*/  @!P5 IADD3 R164, P0, P4, R32, UR52, R22.reuse ;  /* 0x0000003420a4dc10 */ /* 0x101fe4000fc1e016 */
[----:B------:R-:W-:-:S06]  /*27600*/  PRMT R22, RZ, 0x7610, R22 ;  /* 0x00007610ff167816 */ /* 0x000fcc0000000016 */
[----:B------:R-:W4:Y:S01]  /*27610*/  @!P6 LDG.E.U8 R22, desc[UR54][R18.64+0x9] ;  /* 0x000009361216e981 */ /* 0x000f22000c1e1100 */
[----:B------:R-:W-:Y:S01]  /*27620*/  @!P5 IMAD R31, R5, 0x180, RZ ;  /* 0x00000180051fd824 */ /* 0x000fe200078e02ff */
[----:B------:R-:W-:-:S03]  /*27630*/  @P2 LOP3.LUT R20, R20, 0x10, RZ, 0xfc, !PT ;  /* 0x0000001014142812 */ /* 0x000fc600078efcff */
[----:B------:R-:W-:Y:S01]  /*27640*/  @!P5 IMAD.IADD R31, R33, 0x1, R31 ;  /* 0x00000001211fd824 */ /* 0x000fe200078e021f */
[----:B------:R-:W-:-:S04]  /*27650*/  LOP3.LUT R20, R20, 0xffffff7f, RZ, 0xc0, !PT ;  /* 0xffffff7f14147812 */ /* 0x000fc800078ec0ff */
[----:B------:R-:W-:Y:S02]  /*27660*/  @P5 LOP3.LUT R20, R20, 0x80, RZ, 0xfc, !PT ;  /* 0x0000008014145812 */ /* 0x000fe400078efcff */
[----:B------:R-:W-:Y:S02]  /*27670*/  @!P5 IADD3.X R165, R31, UR7, R23, P0, P4 ;  /* 0x000000071fa5dc10 */ /* 0x000fe400087e8417 */
[----:B------:R-:W-:-:S13]  /*27680*/  ISETP.LT.OR P5, PT, R28, 0x4a, !P3 ;  /* 0x0000004a1c00780c */ /* 0x000fda0005fa1670 */
[----:B------:R-:W-:Y:S02]  /*27690*/  @!P5 IMAD.MOV.U32 R32, RZ, RZ, R24 ;  /* 0x000000ffff20d224 */ /* 0x000fe400078e0018 */
[----:B------:R-:W-:Y:S02]  /*276a0*/  @!P5 IMAD.MOV.U32 R33, RZ, RZ, R29 ;  /* 0x000000ffff21d224 */ /* 0x000fe400078e001d */
[----:B------:R-:W-:Y:S02]  /*276b0*/  @!P5 IMAD R31, R5, 0x180, RZ ;  /* 0x00000180051fd824 */ /* 0x000fe400078e02ff */
[----:B------:R-:W-:-:S04]  /*276c0*/  @!P5 IMAD.WIDE.U32 R32, R4, 0x180, R32 ;  /* 0x000001800420d825 */ /* 0x000fc800078e0020 */
[----:B------:R-:W-:Y:S01]  /*276d0*/  @!P5 IMAD.IADD R31, R33, 0x1, R31 ;  /* 0x00000001211fd824 */ /* 0x000fe200078e021f */
[----:B----4-:R-:W-:-:S04]  /*276e0*/  LOP3.LUT R22, R22, 0xff, RZ, 0xc0, !PT ;  /* 0x000000ff16167812 */ /* 0x010fc800078ec0ff */
[----:B------:R-:W-:-:S05]  /*276f0*/  F2FP.F16.E4M3.UNPACK_B R22, R22 ;  /* 0x00000016ff16723e */ /* 0x000fca00020006ff */
[----:B------:R-:W-:-:S05]  /*27700*/  HADD2.F32 R22, -RZ, R22.H0_H0 ;  /* 0x20000016ff167230 */ /* 0x000fca0000004100 */
[----:B------:R-:W-:-:S04]  /*27710*/  FMUL R22, R22, UR5 ;  /* 0x0000000516167c20 */ /* 0x000fc80008400000 */
[----:B---3--:R-:W-:Y:S02]  /*27720*/  FFMA R22, R57, UR4, R22 ;  /* 0x0000000439167c23 */ /* 0x008fe40008000016 */
[----:B------:R-:W3:Y:S03]  /*27730*/  LDL.LU R57, [R1+0x268] ;  /* 0x0002680001397983 */ /* 0x000ee60000300800 */
[----:B------:R-:W-:-:S05]  /*27740*/  F2FP.SATFINITE.E4M3.F32.PACK_AB_MERGE_C R22, RZ, R22, RZ ;  /* 0x00000016ff16723e */ /* 0x000fca00048070ff */
[----:B------:R0:W-:Y:S02]  /*27750*/  @!P6 STG.E.U8 desc[UR54][R44.64+0x9], R22 ;  /* 0x000009162c00e986 */ /* 0x0001e4000c101136 */
[----:B0-----:R-:W0:Y:S01]  /*27760*/  @!P5 LDC.64 R22, c[0x0][0x5c0] ;  /* 0x00017000ff16db82 */ /* 0x001e220000000a00 */
[----:B------:R-:W-:Y:S02]  /*27770*/  ISETP.GE.AND P6, PT, R3, 0x1, PT ;  /* 0x000000010300780c */ /* 0x000fe40003fc6270 */
[----:B0-----:R-:W-:-:S04]  /*27780*/  @!P5 IADD3 R162, P0, P4, R32, UR52, R22 ;  /* 0x0000003420a2dc10 */ /* 0x001fc8000fc1e016 */
[----:B------:R-:W-:Y:S02]  /*27790*/  @!P5 IADD3.X R163, R31, UR7, R23, P0, P4 ;  /* 0x000000071fa3dc10 */ /* 0x000fe400087e8417 */
[----:B------:R-:W-:Y:S02]  /*277a0*/  ISETP.LT.OR P0, PT, R28, 0x11, !P6 ;  /* 0x000000111c00780c */ /* 0x000fe40007701670 */
[----:B------:R-:W-:-:S11]  /*277b0*/  PRMT R22, RZ, 0x7610, R22 ;  /* 0x00007610ff167816 */ /* 0x000fd60000000016 */
[----:B------:R-:W4:Y:S02]  /*277c0*/  @!P0 LDG.E.U8 R22, desc[UR54][R26.64+0x10] ;  /* 0x000010361a168981 */ /* 0x000f24000c1e1100 */
        /* <DEDUP_REMOVED lines=16> */
[----:B------:R-:W-:Y:S02]  /*278d0*/  @P5 LOP3.LUT R20, R20, 0x40, RZ, 0xfc, !PT ;  /* 0x0000004014145812 */ /* 0x000fe400078efcff */
[----:B------:R-:W-:Y:S02]  /*278e0*/  ISETP.LT.OR P5, PT, R28, 0x51, !P3 ;  /* 0x000000511c00780c */ /* 0x000fe40005fa1670 */
[----:B0-----:R-:W-:-:S05]  /*278f0*/  @!P0 IADD3 R22, P4, R24, R22, RZ ;  /* 0x0000001618168210 */ /* 0x001fca0007f9e0ff */
[----:B------:R-:W-:-:S06]  /*27900*/  @!P0 IMAD.X R23, R29, 0x1, R23, P4 ;  /* 0x000000011d178824 */ /* 0x000fcc00020e0617 */
[----:B------:R-:W-:Y:S02]  /*27910*/  @!P5 IMAD.MOV.U32 R32, RZ, RZ, R24 ;  /* 0x000000ffff20d224 */ /* 0x000fe400078e0018 */
[----:B------:R-:W-:Y:S02]  /*27920*/  @!P5 IMAD.MOV.U32 R33, RZ, RZ, R29 ;  /* 0x000000ffff21d224 */ /* 0x000fe400078e001d */
[----:B------:R-:W-:Y:S01]  /*27930*/  @!P5 IMAD.WIDE.U32 R32, R4, 0x180, R32 ;  /* 0x000001800420d825 */ /* 0x000fe200078e0020 */
[----:B------:R-:W-:Y:S02]  /*27940*/  LOP3.LUT P2, RZ, R30, 0x4000000, RZ, 0xc0, !PT ;  /* 0x040000001eff7812 */ /* 0x000fe4000784c0ff */
[----:B----4-:R-:W-:-:S04]  /*27950*/  LOP3.LUT R31, R31, 0xff, RZ, 0xc0, !PT ;  /* 0x000000ff1f1f7812 */ /* 0x010fc800078ec0ff */
[----:B------:R-:W-:-:S05]  /*27960*/  F2FP.F16.E4M3.UNPACK_B R31, R31 ;  /* 0x0000001fff1f723e */ /* 0x000fca00020006ff */
[----:B------:R-:W-:-:S05]  /*27970*/  HADD2.F32 R31, -RZ, R31.H0_H0 ;  /* 0x2000001fff1f7230 */ /* 0x000fca0000004100 */
[----:B------:R-:W-:-:S04]  /*27980*/  FMUL R31, R31, UR5 ;  /* 0x000000051f1f7c20 */ /* 0x000fc80008400000 */
[----:B---3--:R-:W-:Y:S01]  /*27990*/  FFMA R31, R57, UR4, R31 ;  /* 0x00000004391f7c23 */ /* 0x008fe2000800001f */
[----:B------:R-:W-:Y:S01]  /*279a0*/  LOP3.LUT R21, R21, 0xfeffffff, RZ, 0xc0, !PT ;  /* 0xfeffffff15157812 */ /* 0x000fe200078ec0ff */
[----:B------:R-:W3:Y:S03]  /*279b0*/  LDL.LU R57, [R1+0x270] ;  /* 0x0002700001397983 */ /* 0x000ee60000300800 */
[----:B------:R-:W-:-:S05]  /*279c0*/  F2FP.SATFINITE.E4M3.F32.PACK_AB_MERGE_C R31, RZ, R31, RZ ;  /* 0x0000001fff1f723e */ /* 0x000fca00048070ff */
[----:B------:R0:W-:Y:S02]  /*279d0*/  @!P0 STG.E.U8 desc[UR54][R22.64+0x11], R31 ;  /* 0x0000111f16008986 */ /* 0x0001e4000c101136 */
[----:B0-----:R-:W0:Y:S01]  /*279e0*/  @!P5 LDC.64 R22, c[0x0][0x5c0] ;  /* 0x00017000ff16db82 */ /* 0x001e220000000a00 */
[----:B------:R-:W-:-:S04]  /*279f0*/  @!P5 IMAD R31, R5, 0x180, RZ ;  /* 0x00000180051fd824 */ /* 0x000fc800078e02ff */
[----:B------:R-:W-:Y:S01]  /*27a00*/  @!P5 IMAD.IADD R31, R33, 0x1, R31 ;  /* 0x00000001211fd824 */ /* 0x000fe200078e021f */
[----:B0-----:R-:W-:-:S04]  /*27a10*/  @!P5 IADD3 R210, P0, P4, R32, UR52, R22 ;  /* 0x0000003420d2dc10 */ /* 0x001fc8000fc1e016 */
[----:B------:R-:W-:Y:S02]  /*27a20*/  @!P5 IADD3.X R211, R31, UR7, R23, P0, P4 ;  /* 0x000000071fd3dc10 */ /* 0x000fe400087e8417 */
[----:B------:R-:W-:Y:S02]  /*27a30*/  ISETP.LT.OR P0, PT, R28, 0x11, !P2 ;  /* 0x000000111c00780c */ /* 0x000fe40005701670 */
[----:B------:R-:W-:-:S11]  /*27a40*/  PRMT R22, RZ, 0x7610, R22 ;  /* 0x00007610ff167816 */ /* 0x000fd60000000016 */
[----:B------:R-:W4:Y:S01]  /*27a50*/  @!P0 LDG.E.U8 R22, desc[UR54][R6.64+0x10] ;  /* 0x0000103606168981 */ /* 0x000f22000c1e1100 */
[----:B------:R-:W-:Y:S02]  /*27a60*/  @P5 LOP3.LUT R21, R21, 0x1000000, RZ, 0xfc, !PT ;  /* 0x0100000015155812 */ /* 0x000fe400078efcff */
[----:B----4-:R-:W-:-:S04]  /*27a70*/  LOP3.LUT R22, R22, 0xff, RZ, 0xc0, !PT ;  /* 0x000000ff16167812 */ /* 0x010fc800078ec0ff */
[----:B------:R-:W-:-:S05]  /*27a80*/  F2FP.F16.E4M3.UNPACK_B R22, R22 ;  /* 0x00000016ff16723e */ /* 0x000fca00020006ff */
[----:B------:R-:W-:-:S05]  /*27a90*/  HADD2.F32 R22, -RZ, R22.H0_H0 ;  /* 0x20000016ff167230 */ /* 0x000fca0000004100 */
[----:B------:R-:W-:-:S04]  /*27aa0*/  FMUL R22, R22, UR5 ;  /* 0x0000000516167c20 */ /* 0x000fc80008400000 */
[----:B--2---:R-:W-:Y:S02]  /*27ab0*/  FFMA R31, R56, UR4, R22 ;  /* 0x00000004381f7c23 */ /* 0x004fe40008000016 */
[----:B------:R-:W0:Y:S01]  /*27ac0*/  @!P0 LDC.64 R22, c[0x0][0x5c0] ;  /* 0x00017000ff168b82 */ /* 0x000e220000000a00 */
[----:B------:R-:W2:Y:S02]  /*27ad0*/  LDL.LU R56, [R1+0x274] ;  /* 0x0002740001387983 */ /* 0x000ea40000300800 */
        /* <DEDUP_REMOVED lines=8> */
[----:B0-----:R-:W-:-:S04]  /*27b60*/  @!P0 IADD3 R22, P4, P5, R24, UR52, R22 ;  /* 0x0000003418168c10 */ /* 0x001fc8000fd9e016 */
[----:B------:R-:W-:Y:S02]  /*27b70*/  @!P0 IADD3.X R23, R29, UR7, R23, P4, P5 ;  /* 0x000000071d178c10 */ /* 0x000fe4000a7ea417 */
[----:B------:R-:W-:-:S13]  /*27b80*/  ISETP.LT.OR P5, PT, R28, 0x52, !P3 ;  /* 0x000000521c00780c */ /* 0x000fda0005fa1670 */
[----:B------:R-:W-:Y:S02]  /*27b90*/  @!P5 IMAD.MOV.U32 R32, RZ, RZ, R24 ;  /* 0x000000ffff20d224 */ /* 0x000fe400078e0018 */
[----:B------:R-:W-:Y:S02]  /*27ba0*/  @!P5 IMAD.MOV.U32 R33, RZ, RZ, R29 ;  /* 0x000000ffff21d224 */ /* 0x000fe400078e001d */
[----:B------:R-:W-:Y:S01]  /*27bb0*/  @!P5 IMAD.WIDE.U32 R32, R4, 0x180, R32 ;  /* 0x000001800420d825 */ /* 0x000fe200078e0020 */
        /* <DEDUP_REMOVED lines=74> */
[----:B------:R-:W-:Y:S01]  /*28060*/  @!P0 IADD3.X R23, R29, UR7, R23, P4, P5 ;  /* 0x000000071d178c10 */ /* 0x000fe2000a7ea417 */
        /* <DEDUP_REMOVED lines=26> */
[----:B------:R-:W-:Y:S01]  /*28210*/  IMAD.U32 R32, RZ, RZ, UR7 ;  /* 0x00000007ff207e24 */ /* 0x000fe2000f8e00ff */
[----:B------:R-:W-:Y:S01]  /*28220*/  F2FP.SATFINITE.E4M3.F32.PACK_AB_MERGE_C R31, RZ, R31, RZ ;  /* 0x0000001fff1f723e */ /* 0x000fe200048070ff */
[----:B------:R-:W2:Y:S01]  /*28230*/  LDL.LU R56, [R1+0x28c] ;  /* 0x00028c0001387983 */ /* 0x000ea20000300800 */
[----:B0-----:R-:W-:-:S04]  /*28240*/  @!P0 IADD3 R22, P4, P5, R24, UR57, R22 ;  /* 0x0000003918168c10 */ /* 0x001fc8000fd9e016 */
[----:B------:R-:W-:-:S05]  /*28250*/  @!P0 IADD3.X R23, R29, UR56, R23, P4, P5 ;  /* 0x000000381d178c10 */ /* 0x000fca000a7ea417 */
[----:B------:R0:W-:Y:S01]  /*28260*/  @!P0 STG.E.U8 desc[UR54][R22.64+0x10], R31 ;  /* 0x0000101f16008986 */ /* 0x0001e2000c101136 */
[----:B------:R-:W-:Y:S02]  /*28270*/  ISETP.LT.OR P0, PT, R28, 0x12, !P1 ;  /* 0x000000121c00780c */ /* 0x000fe40004f01670 */
[----:B0-----:R-:W-:-:S11]  /*28280*/  PRMT R31, RZ, 0x7610, R31 ;  /* 0x00007610ff1f7816 */ /* 0x001fd6000000001f */
[----:B------:R-:W0:Y:S01]  /*28290*/  @!P0 LDC.64 R22, c[0x0][0x5c0] ;  /* 0x00017000ff168b82 */ /* 0x000e220000000a00 */
[----:B------:R-:W4:Y:S01]  /*282a0*/  @!P0 LDG.E.U8 R31, desc[UR54][R8.64+0x11] ;  /* 0x00001136081f8981 */ /* 0x000f22000c1e1100 */
[----:B------:R-:W-:Y:S02]  /*282b0*/  @P2 LOP3.LUT R30, R30, 0x400000, RZ, 0xfc, !PT ;  /* 0x004000001e1e2812 */ /* 0x000fe400078efcff */
[----:B------:R-:W-:Y:S02]  /*282c0*/  ISETP.GE.AND P2, PT, R3, 0x89, PT ;  /* 0x000000890300780c */ /* 0x000fe40003f46270 */
[----:B0-----:R-:W-:-:S04]  /*282d0*/  @!P0 IADD3 R22, P4, P5, R24, UR57, R22 ;  /* 0x0000003918168c10 */ /* 0x001fc8000fd9e016 */
[----:B------:R-:W-:Y:S02]  /*282e0*/  @!P0 IADD3.X R23, R29, UR56, R23, P4, P5 ;  /* 0x000000381d178c10 */ /* 0x000fe4000a7ea417 */
[----:B------:R-:W-:Y:S02]  /*282f0*/  ISETP.LT.OR P4, PT, R28, 0x11, !P2 ;  /* 0x000000111c00780c */ /* 0x000fe40005781670 */
[----:B----4-:R-:W-:-:S04]  /*28300*/  LOP3.LUT R31, R31, 0xff, RZ, 0xc0, !PT ;  /* 0x000000ff1f1f7812 */ /* 0x010fc800078ec0ff */
[----:B------:R-:W-:-:S05]  /*28310*/  F2FP.F16.E4M3.UNPACK_B R31, R31 ;  /* 0x0000001fff1f723e */ /* 0x000fca00020006ff */
[----:B------:R-:W-:-:S05]  /*28320*/  HADD2.F32 R31, -RZ, R31.H0_H0 ;  /* 0x2000001fff1f7230 */ /* 0x000fca0000004100 */
[----:B------:R-:W-:-:S04]  /*28330*/  FMUL R31, R31, UR5 ;  /* 0x000000051f1f7c20 */ /* 0x000fc80008400000 */
[----:B---3--:R-:W-:Y:S01]  /*28340*/  FFMA R31, R57, UR4, R31 ;  /* 0x00000004391f7c23 */ /* 0x008fe2000800001f */
[----:B------:R-:W-:Y:S01]  /*28350*/  LOP3.LUT R30, R30, 0xfdffffff, RZ, 0xc0, !PT ;  /* 0xfdffffff1e1e7812 */ /* 0x000fe200078ec0ff */
[----:B------:R-:W-:Y:S01]  /*28360*/  IMAD.U32 R36, RZ, RZ, UR7 ;  /* 0x00000007ff247e24 */ /* 0x000fe2000f8e00ff */
[----:B------:R-:W-:Y:S01]  /*28370*/  LOP3.LUT R21, R21, 0xffbfffff, RZ, 0xc0, !PT ;  /* 0xffbfffff15157812 */ /* 0x000fe200078ec0ff */
[----:B------:R-:W3:Y:S01]  /*28380*/  LDL.LU R57, [R1+0x290] ;  /* 0x0002900001397983 */ /* 0x000ee20000300800 */
        /* <DEDUP_REMOVED lines=11> */
[----:B------:R-:W-:Y:S02]  /*28440*/  @P1 LOP3.LUT R30, R30, 0x2000000, RZ, 0xfc, !PT ;  /* 0x020000001e1e1812 */ /* 0x000fe400078efcff */
[----:B------:R-:W-:-:S09]  /*28450*/  ISETP.LT.OR P1, PT, R28, 0x61, !P3 ;  /* 0x000000611c00780c */ /* 0x000fd20005f21670 */
[----:B------:R-:W0:Y:S01]  /*28460*/  @!P0 LDC.64 R34, c[0x0][0x5c0] ;  /* 0x00017000ff228b82 */ /* 0x000e220000000a00 */
[----:B------:R-:W-:Y:S01]  /*28470*/  IMAD.U32 R32, RZ, RZ, UR52 ;  /* 0x00000034ff207e24 */ /* 0x000fe2000f8e00ff */
[----:B------:R-:W-:-:S04]  /*28480*/  @P6 LOP3.LUT R21, R21, 0x400000, RZ, 0xfc, !PT ;  /* 0x0040000015156812 */ /* 0x000fc800078efcff */
[----:B------:R-:W-:Y:S01]  /*28490*/  @!P0 IADD3 R32, P5, P6, R32, UR57, R24 ;  /* 0x0000003920208c10 */ /* 0x000fe2000febe018 */
[----:B------:R-:W-:-:S03]  /*284a0*/  @!P1 IMAD.MOV.U32 R33, RZ, RZ, R29 ;  /* 0x000000ffff219224 */ /* 0x000fc600078e001d */
[----:B------:R-:W-:Y:S02]  /*284b0*/  @!P0 IADD3.X R36, R36, UR56, R29, P5, P6 ;  /* 0x0000003824248c10 */ /* 0x000fe4000afec41d */
        /* <DEDUP_REMOVED lines=8> */
[----:B------:R1:W-:Y:S02]  /*28540*/  @!P4 STG.E.U8 desc[UR54][R22.64+0x10], R31 ;  /* 0x0000101f1600c986 */ /* 0x0003e4000c101136 */
[----:B-1----:R-:W1:Y:S01]  /*28550*/  @!P1 LDC.64 R22, c[0x0][0x5c0] ;  /* 0x00017000ff169b82 */ /* 0x002e620000000a00 */
        /* <DEDUP_REMOVED lines=11> */
[----:B------:R-:W-:-:S11]  /*28610*/  @P1 LOP3.LUT R2, R2, 0x40000, RZ, 0xfc, !PT ;  /* 0x0004000002021812 */ /* 0x000fd600078efcff */
[----:B------:R-:W-:Y:S02]  /*28620*/  @!P6 IMAD.MOV.U32 R32, RZ, RZ, R24 ;  /* 0x000000ffff20e224 */ /* 0x000fe400078e0018 */
[----:B------:R-:W-:Y:S02]  /*28630*/  @!P6 IMAD.MOV.U32 R33, RZ, RZ, R29 ;  /* 0x000000ffff21e224 */ /* 0x000fe400078e001d */
[----:B------:R-:W-:Y:S02]  /*28640*/  @!P6 IMAD R31, R5, 0x180, RZ ;  /* 0x00000180051fe824 */ /* 0x000fe400078e02ff */
[----:B------:R-:W-:Y:S01]  /*28650*/  @!P6 IMAD.WIDE.U32 R32, R4, 0x180, R32 ;  /* 0x000001800420e825 */ /* 0x000fe200078e0020 */
[----:B------:R-:W-:-:S03]  /*28660*/  LOP3.LUT P1, RZ, R30, 0x2000000, RZ, 0xc0, !PT ;  /* 0x020000001eff7812 */ /* 0x000fc6000782c0ff */
        /* <DEDUP_REMOVED lines=9> */
[----:B0-----:R-:W0:Y:S02]  /*28700*/  @!P6 LDC.64 R22, c[0x0][0x5c0] ;  /* 0x00017000ff16eb82 */ /* 0x001e240000000a00 */
        /* <DEDUP_REMOVED lines=11> */
[----:B------:R-:W-:Y:S01]  /*287c0*/  IMAD.U32 R32, RZ, RZ, UR7 ;  /* 0x00000007ff207e24 */ /* 0x000fe2000f8e00ff */
        /* <DEDUP_REMOVED lines=56> */
[----:B------:R-:W-:Y:S02]  /*28b50*/  @!P1 IMAD R31, R5, 0x180, RZ ;  /* 0x00000180051f9824 */ /* 0x000fe400078e02ff */
[----:B------:R-:W-:Y:S02]  /*28b60*/  @!P0 IMAD.X R35, R36, 0x1, R35, P4 ;  /* 0x0000000124238824 */ /* 0x000fe400020e0623 */
[----:B------:R-:W-:-:S05]  /*28b70*/  @!P1 IMAD.IADD R31, R33, 0x1, R31 ;  /* 0x00000001211f9824 */ /* 0x000fca00078e021f */
[----:B------:R-:W-:Y:S01]  /*28b80*/  @!P1 IADD3.X R225, R31, UR7, R23, P5, P6 ;  /* 0x000000071fe19c10 */ /* 0x000fe2000afec417 */
[----:B------:R-:W-:Y:S02]  /*28b90*/  @!P2 IMAD.MOV.U32 R32, RZ, RZ, R24 ;  /* 0x000000ffff20a224 */ /* 0x000fe400078e0018 */
[----:B------:R-:W-:Y:S01]  /*28ba0*/  @!P2 IMAD.MOV.U32 R33, RZ, RZ, R29 ;  /* 0x000000ffff21a224 */ /* 0x000fe200078e001d */
[----:B------:R-:W-:Y:S01]  /*28bb0*/  LOP3.LUT R2, R2, 0xfffff7ff, RZ, 0xc0, !PT ;  /* 0xfffff7ff02027812 */ /* 0x000fe200078ec0ff */
[----:B------:R-:W-:Y:S02]  /*28bc0*/  @!P2 IMAD R31, R5, 0x180, RZ ;  /* 0x00000180051fa824 */ /* 0x000fe400078e02ff */
[----:B------:R-:W-:Y:S01]  /*28bd0*/  @!P2 IMAD.WIDE.U32 R32, R4, 0x180, R32 ;  /* 0x000001800420a825 */ /* 0x000fe200078e0020 */
[----:B------:R-:W-:-:S03]  /*28be0*/  @P1 LOP3.LUT R2, R2, 0x800, RZ, 0xfc, !PT ;  /* 0x0000080002021812 */ /* 0x000fc600078efcff */
[----:B------:R-:W-:Y:S01]  /*28bf0*/  @!P2 IMAD.IADD R31, R33, 0x1, R31 ;  /* 0x00000001211fa824 */ /* 0x000fe200078e021f */
[----:B------:R-:W-:Y:S02]  /*28c00*/  ISETP.GE.AND P1, PT, R3, 0x101, PT ;  /* 0x000001010300780c */ /* 0x000fe40003f26270 */
        /* <DEDUP_REMOVED lines=41> */
[----:B------:R-:W-:Y:S01]  /*28ea0*/  ISETP.LT.OR P3, PT, R28, 0x71, !P3 ;  /* 0x000000711c00780c */ /* 0x000fe20005f61670 */
[----:B------:R-:W-:Y:S01]  /*28eb0*/  IMAD.U32 R36, RZ, RZ, UR7 ;  /* 0x00000007ff247e24 */ /* 0x000fe2000f8e00ff */
[----:B------:R-:W3:Y:S02]  /*28ec0*/  LDL.LU R57, [R1+0x2b0] ;  /* 0x0002b00001397983 */ /* 0x000ee40000300800 */
        /* <DEDUP_REMOVED lines=10> */
[----:B------:R-:W-:-:S13]  /*28f70*/  ISETP.LT.OR P0, PT, R28, 0x12, !P2 ;  /* 0x000000121c00780c */ /* 0x000fda0005701670 */
[----:B------:R-:W0:Y:S01]  /*28f80*/  @!P0 LDC.64 R34, c[0x0][0x5c0] ;  /* 0x00017000ff228b82 */ /* 0x000e220000000a00 */
[----:B------:R-:W-:-:S05]  /*28f90*/  IMAD.U32 R32, RZ, RZ, UR52 ;  /* 0x00000034ff207e24 */ /* 0x000fca000f8e00ff */
[----:B------:R-:W-:Y:S01]  /*28fa0*/  @!P0 IADD3 R32, P5, P6, R32, UR59, R24 ;  /* 0x0000003b20208c10 */ /* 0x000fe2000febe018 */
[----:B------:R-:W-:-:S03]  /*28fb0*/  @!P3 IMAD.MOV.U32 R33, RZ, RZ, R29 ;  /* 0x000000ffff21b224 */ /* 0x000fc600078e001d */
[----:B------:R-:W-:Y:S02]  /*28fc0*/  @!P0 IADD3.X R36, R36, UR58, R29, P5, P6 ;  /* 0x0000003a24248c10 */ /* 0x000fe4000afec41d */
[----:B----4-:R-:W-:-:S04]  /*28fd0*/  LOP3.LUT R31, R31, 0xff, RZ, 0xc0, !PT ;  /* 0x000000ff1f1f7812 */ /* 0x010fc800078ec0ff */
[----:B------:R-:W-:-:S05]  /*28fe0*/  F2FP.F16.E4M3.UNPACK_B R31, R31 ;  /* 0x0000001fff1f723e */ /* 0x000fca00020006ff */
[----:B------:R-:W-:-:S05]  /*28ff0*/  HADD2.F32 R31, -RZ, R31.H0_H0 ;  /* 0x2000001fff1f7230 */ /* 0x000fca0000004100 */
[----:B------:R-:W-:-:S04]  /*29000*/  FMUL R31, R31, UR5 ;  /* 0x000000051f1f7c20 */ /* 0x000fc80008400000 */
[----:B--2---:R-:W-:Y:S02]  /*29010*/  FFMA R31, R56, UR4, R31 ;  /* 0x00000004381f7c23 */ /* 0x004fe4000800001f */
        /* <DEDUP_REMOVED lines=13> */
[----:B------:R-:W-:-:S04]  /*290f0*/  ISETP.GE.AND P6, PT, R3, 0x189, PT ;  /* 0x000001890300780c */ /* 0x000fc80003fc6270 */
[----:B------:R-:W-:Y:S01]  /*29100*/  ISETP.LT.OR P6, PT, R28, 0x72, !P6 ;  /* 0x000000721c00780c */ /* 0x000fe200077c1670 */
[----:B------:R-:W-:-:S12]  /*29110*/  @!P0 IMAD.X R35, R36, 0x1, R35, P4 ;  /* 0x0000000124238824 */ /* 0x000fd800020e0623 */
        /* <DEDUP_REMOVED lines=9> */
[----:B---3--:R-:W-:-:S05]  /*291b0*/  FFMA R22, R57, UR4, R22 ;  /* 0x0000000439167c23 */ /* 0x008fca0008000016 */
[----:B------:R-:W-:-:S05]  /*291c0*/  F2FP.SATFINITE.E4M3.F32.PACK_AB_MERGE_C R22, RZ, R22, RZ ;  /* 0x00000016ff16723e */ /* 0x000fca00048070ff */
[----:B------:R0:W-:Y:S02]  /*291d0*/  @!P0 STG.E.U8 desc[UR54][R34.64+0x11], R22 ;  /* 0x0000111622008986 */ /* 0x0001e4000c101136 */
[----:B0-----:R-:W0:Y:S02]  /*291e0*/  @!P6 LDC.64 R22, c[0x0][0x5c0] ;  /* 0x00017000ff16eb82 */ /* 0x001e240000000a00 */
[----:B0-----:R-:W-:-:S04]  /*291f0*/  @!P6 IADD3 R36, P0, P4, R32, UR52, R22 ;  /* 0x000000342024ec10 */ /* 0x001fc8000fc1e016 */
[----:B------:R-:W-:Y:S02]  /*29200*/  @!P6 IADD3.X R37, R31, UR7, R23, P0, P4 ;  /* 0x000000071f25ec10 */ /* 0x000fe400087e8417 */
[----:B------:R-:W-:Y:S02]  /*29210*/  ISETP.LT.OR P0, PT, R28, 0x19, !P1 ;  /* 0x000000191c00780c */ /* 0x000fe40004f01670 */
[----:B------:R-:W-:-:S11]  /*29220*/  PRMT R22, RZ, 0x7610, R22 ;  /* 0x00007610ff167816 */ /* 0x000fd60000000016 */
[----:B------:R-:W3:Y:S04]  /*29230*/  @!P0 LDG.E.U8 R22, desc[UR54][R12.64+0x18] ;  /* 0x000018360c168981 */ /* 0x000ee8000c1e1100 */
[----:B------:R-:W-:Y:S04]  /*29240*/  @!P3 STL.64 [R1+0x20], R38 ;  /* 0x000020260100b387 */ /* 0x000fe80000100a00 */
[----:B------:R-:W4:Y:S01]  /*29250*/  LDL.LU R57, [R1+0x2b8] ;  /* 0x0002b80001397983 */ /* 0x000f220000300800 */
[----:B---3--:R-:W-:-:S04]  /*29260*/  LOP3.LUT R22, R22, 0xff, RZ, 0xc0, !PT ;  /* 0x000000ff16167812 */ /* 0x008fc800078ec0ff */
[----:B------:R-:W-:-:S05]  /*29270*/  F2FP.F16.E4M3.UNPACK_B R22, R22 ;  /* 0x00000016ff16723e */ /* 0x000fca00020006ff */
[----:B------:R-:W-:-:S05]  /*29280*/  HADD2.F32 R22, -RZ, R22.H0_H0 ;  /* 0x20000016ff167230 */ /* 0x000fca0000004100 */
[----:B------:R-:W-:-:S04]  /*29290*/  FMUL R22, R22, UR5 ;  /* 0x0000000516167c20 */ /* 0x000fc80008400000 */
[----:B--2---:R-:W-:Y:S02]  /*292a0*/  FFMA R31, R56, UR4, R22 ;  /* 0x00000004381f7c23 */ /* 0x004fe40008000016 */
        /* <DEDUP_REMOVED lines=8> */
[----:B------:R-:W2:Y:S01]  /*29330*/  @!P0 LDG.E.U8 R31, desc[UR54][R12.64+0x19] ;  /* 0x000019360c1f8981 */ /* 0x000ea2000c1e1100 */
[----:B0-----:R-:W-:-:S04]  /*29340*/  @!P0 IADD3 R22, P4, P5, R24, UR59, R22 ;  /* 0x0000003b18168c10 */ /* 0x001fc8000fd9e016 */
[----:B------:R-:W-:Y:S01]  /*29350*/  @!P0 IADD3.X R23, R29, UR58, R23, P4, P5 ;  /* 0x0000003a1d178c10 */ /* 0x000fe2000a7ea417 */
[----:B------:R-:W-:Y:S01]  /*29360*/  IMAD.U32 R32, RZ, RZ, UR7 ;  /* 0x00000007ff207e24 */ /* 0x000fe2000f8e00ff */
[----:B------:R-:W-:Y:S04]  /*29370*/  @!P6 STL.64 [R1+0x10], R36 ;  /* 0x000010240100e387 */ /* 0x000fe80000100a00 */
[----:B------:R-:W3:Y:S01]  /*29380*/  LDL.LU R56, [R1+0x2bc] ;  /* 0x0002bc0001387983 */ /* 0x000ee20000300800 */
[----:B--2---:R-:W-:-:S04]  /*29390*/  LOP3.LUT R31, R31, 0xff, RZ, 0xc0, !PT ;  /* 0x000000ff1f1f7812 */ /* 0x004fc800078ec0ff */
[----:B------:R-:W-:-:S05]  /*293a0*/  F2FP.F16.E4M3.UNPACK_B R31, R31 ;  /* 0x0000001fff1f723e */ /* 0x000fca00020006ff */
[----:B------:R-:W-:-:S05]  /*293b0*/  HADD2.F32 R31, -RZ, R31.H0_H0 ;  /* 0x2000001fff1f7230 */ /* 0x000fca0000004100 */
[----:B------:R-:W-:-:S04]  /*293c0*/  FMUL R31, R31, UR5 ;  /* 0x000000051f1f7c20 */ /* 0x000fc80008400000 */
[----:B----4-:R-:W-:Y:S02]  /*293d0*/  FFMA R31, R57, UR4, R31 ;  /* 0x00000004391f7c23 */ /* 0x010fe4000800001f */
[----:B------:R-:W2:Y:S03]  /*293e0*/  LDL.LU R57, [R1+0x2c0] ;  /* 0x0002c00001397983 */ /* 0x000ea60000300800 */
        /* <DEDUP_REMOVED lines=19> */
[----:B------:R-:W3:Y:S02]  /*29520*/  LDL.LU R56, [R1+0x2c4] ;  /* 0x0002c40001387983 */ /* 0x000ee40000300800 */
[----:B------:R-:W-:-:S05]  /*29530*/  F2FP.SATFINITE.E4M3.F32.PACK_AB_MERGE_C R31, RZ, R31, RZ ;  /* 0x0000001fff1f723e */ /* 0x000fca00048070ff */
[----:B------:R0:W-:Y:S02]  /*29540*/  @!P0 STG.E.U8 desc[UR54][R22.64+0x18], R31 ;  /* 0x0000181f16008986 */ /* 0x0001e4000c101136 */
[----:B0-----:R-:W-:Y:S01]  /*29550*/  PRMT R31, RZ, 0x7610, R31 ;  /* 0x00007610ff1f7816 */ /* 0x001fe2000000001f */
[----:B------:R-:W0:Y:S05]  /*29560*/  @!P4 LDC.64 R22, c[0x0][0x5c0] ;  /* 0x00017000ff16cb82 */ /* 0x000e2a0000000a00 */
[----:B------:R-:W4:Y:S01]  /*29570*/  @!P4 LDG.E.U8 R31, desc[UR54][R14.64+0x19] ;  /* 0x000019360e1fc981 */ /* 0x000f22000c1e1100 */
[----:B------:R-:W-:-:S04]  /*29580*/  @P3 LOP3.LUT R2, R2, 0x1000, RZ, 0xfc, !PT ;  /* 0x0000100002023812 */ /* 0x000fc800078efcff */
[----:B------:R-:W-:Y:S01]  /*29590*/  LOP3.LUT R2, R2, 0xfffffbff, RZ, 0xc0, !PT ;  /* 0xfffffbff02027812 */ /* 0x000fe200078ec0ff */
[----:B------:R-:W-:-:S03]  /*295a0*/  IMAD.U32 R33, RZ, RZ, UR7 ;  /* 0x00000007ff217e24 */ /* 0x000fc6000f8e00ff */
[----:B------:R-:W-:Y:S02]  /*295b0*/  @P6 LOP3.LUT R2, R2, 0x400, RZ, 0xfc, !PT ;  /* 0x0000040002026812 */ /* 0x000fe400078efcff */
[----:B------:R-:W-:Y:S02]  /*295c0*/  @!P4 IADD3 R32, P5, P6, R32, UR59, R24 ;  /* 0x0000003b2020cc10 */ /* 0x000fe4000febe018 */
[----:B------:R-:W-:Y:S02]  /*295d0*/  LOP3.LUT P3, RZ, R30, 0x1000000, RZ, 0xc0, !PT ;  /* 0x010000001eff7812 */ /* 0x000fe4000786c0ff */
[----:B------:R-:W-:Y:S02]  /*295e0*/  @!P4 IADD3.X R33, R33, UR58, R29, P5, P6 ;  /* 0x0000003a2121cc10 */ /* 0x000fe4000afec41d */
[----:B0-----:R-:W-:-:S05]  /*295f0*/  @!P4 IADD3 R22, P0, R32, R22, RZ ;  /* 0x000000162016c210 */ /* 0x001fca0007f1e0ff */
[----:B------:R-:W-:Y:S01]  /*29600*/  @!P4 IMAD.X R23, R33, 0x1, R23, P0 ;  /* 0x000000012117c824 */ /* 0x000fe200000e0617 */
[----:B------:R-:W-:Y:S02]  /*29610*/  ISETP.LT.OR P0, PT, R28, 0x11, !P3 ;  /* 0x000000111c00780c */ /* 0x000fe40005f01670 */
[----:B------:R-:W-:-:S04]  /*29620*/  ISETP.GE.AND P6, PT, R3, 0x189, PT ;  /* 0x000001890300780c */ /* 0x000fc80003fc6270 */
[----:B------:R-:W-:-:S07]  /*29630*/  ISETP.LT.OR P1, PT, R28, 0x79, !P6 ;  /* 0x000000791c00780c */ /* 0x000fce0007721670 */
[----:B------:R-:W-:Y:S02]  /*29640*/  @!P0 IMAD.MOV.U32 R32, RZ, RZ, R24 ;  /* 0x000000ffff208224 */ /* 0x000fe400078e0018 */
[----:B------:R-:W-:Y:S02]  /*29650*/  @!P0 IMAD.MOV.U32 R33, RZ, RZ, R29 ;  /* 0x000000ffff218224 */ /* 0x000fe400078e001d */
[----:B------:R-:W-:Y:S01]  /*29660*/  @!P0 IMAD.WIDE.U32 R32, R4, 0x180, R32 ;  /* 0x0000018004208825 */ /* 0x000fe200078e0020 */
        /* <DEDUP_REMOVED lines=9> */
[----:B0-----:R-:W0:Y:S01]  /*29700*/  @!P0 LDC.64 R22, c[0x0][0x5c0] ;  /* 0x00017000ff168b82 */ /* 0x001e220000000a00 */
        /* <DEDUP_REMOVED lines=13> */
[----:B------:R-:W-:Y:S02]  /*297e0*/  @P1 LOP3.LUT R2, R2, 0x10, RZ, 0xfc, !PT ;  /* 0x0000001002021812 */ /* 0x000fe400078efcff */
[----:B------:R-:W-:Y:S02]  /*297f0*/  ISETP.LT.OR P1, PT, R28, 0x7a, !P6 ;  /* 0x0000007a1c00780c */ /* 0x000fe40007721670 */
        /* <DEDUP_REMOVED lines=38> */
[----:B------:R-:W-:Y:S01]  /*29a60*/  @!P1 IMAD R31, R5, 0x180, RZ ;  /* 0x00000180051f9824 */ /* 0x000fe200078e02ff */
[----:B------:R-:W-:Y:S01]  /*29a70*/  LOP3.LUT R2, R2, 0xfffffdff, RZ, 0xc0, !PT ;  /* 0xfffffdff02027812 */ /* 0x000fe200078ec0ff */
[----:B------:R-:W2:Y:S02]  /*29a80*/  LDL.LU R57, [R1+0x2d0] ;  /* 0x0002d00001397983 */ /* 0x000ea40000300800 */
[----:B------:R-:W-:-:S05]  /*29a90*/  F2FP.SATFINITE.E4M3.F32.PACK_AB_MERGE_C R22, RZ, R22, RZ ;  /* 0x00000016ff16723e */ /* 0x000fca00048070ff */
[----:B------:R0:W-:Y:S02]  /*29aa0*/  @!P0 STG.E.U8 desc[UR54][R34.64+0x11], R22 ;  /* 0x0000111622008986 */ /* 0x0001e4000c101136 */
[----:B0-----:R-:W0:Y:S02]  /*29ab0*/  @!P1 LDC.64 R22, c[0x0][0x5c0] ;  /* 0x00017000ff169b82 */ /* 0x001e240000000a00 */
[--C-:B0-----:R-:W-:Y:S02]  /*29ac0*/  @!P1 IADD3 R36, P0, P4, R32, UR52, R22.reuse ;  /* 0x0000003420249c10 */ /* 0x101fe4000fc1e016 */
[----:B------:R-:W-:-:S06]  /*29ad0*/  PRMT R22, RZ, 0x7610, R22 ;  /* 0x00007610ff167816 */ /* 0x000fcc0000000016 */
[----:B------:R-:W4:Y:S01]  /*29ae0*/  @!P5 LDG.E.U8 R22, desc[UR54][R18.64+0x10] ;  /* 0x000010361216d981 */ /* 0x000f22000c1e1100 */
[----:B------:R-:W-:-:S05]  /*29af0*/  @!P1 IMAD.IADD R31, R33, 0x1, R31 ;  /* 0x00000001211f9824 */ /* 0x000fca00078e021f */
[----:B------:R-:W-:Y:S02]  /*29b00*/  @!P1 IADD3.X R37, R31, UR7, R23, P0, P4 ;  /* 0x000000071f259c10 */ /* 0x000fe400087e8417 */
[----:B------:R-:W-:-:S03]  /*29b10*/  @P1 LOP3.LUT R2, R2, 0x200, RZ, 0xfc, !PT ;  /* 0x0000020002021812 */ /* 0x000fc600078efcff */
[----:B------:R0:W-:Y:S01]  /*29b20*/  @!P1 STL.64 [R1+0x38], R36 ;  /* 0x0000382401009387 */ /* 0x0001e20000100a00 */
        /* <DEDUP_REMOVED lines=10> */
[----:B------:R-:W0:Y:S01]  /*29bd0*/  @!P1 LDC.64 R22, c[0x0][0x5c0] ;  /* 0x00017000ff169b82 */ /* 0x000e220000000a00 */
[----:B------:R-:W-:Y:S01]  /*29be0*/  @!P1 IMAD R31, R5, 0x180, RZ ;  /* 0x00000180051f9824 */ /* 0x000fe200078e02ff */
[----:B------:R-:W3:Y:S01]  /*29bf0*/  LDL.LU R56, [R1+0x2d4] ;  /* 0x0002d40001387983 */ /* 0x000ee20000300800 */
[----:B------:R-:W-:-:S05]  /*29c00*/  F2FP.SATFINITE.E4M3.F32.PACK_AB_MERGE_C R34, RZ, R34, RZ ;  /* 0x00000022ff22723e */ /* 0x000fca00048070ff */
[----:B------:R-:W-:Y:S01]  /*29c10*/  @!P5 STG.E.U8 desc[UR54][R54.64+0x10], R34 ;  /* 0x000010223600d986 */ /* 0x000fe2000c101136 */
[--C-:B0-----:R-:W-:Y:S02]  /*29c20*/  @!P1 IADD3 R36, P0, P4, R32, UR52, R22.reuse ;  /* 0x0000003420249c10 */ /* 0x101fe4000fc1e016 */
[----:B------:R-:W-:-:S06]  /*29c30*/  PRMT R22, RZ, 0x7610, R22 ;  /* 0x00007610ff167816 */ /* 0x000fcc0000000016 */
[----:B------:R-:W4:Y:S01]  /*29c40*/  @!P2 LDG.E.U8 R22, desc[UR54][R18.64+0x11] ;  /* 0x000011361216a981 */ /* 0x000f22000c1e1100 */
[----:B------:R-:W-:-:S05]  /*29c50*/  @!P1 IMAD.IADD R31, R33, 0x1, R31 ;  /* 0x00000001211f9824 */ /* 0x000fca00078e021f */
[----:B------:R-:W-:Y:S02]  /*29c60*/  @!P1 IADD3.X R37, R31, UR7, R23, P0, P4 ;  /* 0x000000071f259c10 */ /* 0x000fe400087e8417 */
[----:B------:R-:W-:-:S13]  /*29c70*/  ISETP.LT.OR P0, PT, R28, 0x19, !P3 ;  /* 0x000000191c00780c */ /* 0x000fda0005f01670 */
[----:B------:R-:W-:Y:S02]  /*29c80*/  @!P0 IMAD.MOV.U32 R32, RZ, RZ, R24 ;  /* 0x000000ffff208224 */ /* 0x000fe400078e0018 */
[----:B------:R-:W-:Y:S02]  /*29c90*/  @!P0 IMAD.MOV.U32 R33, RZ, RZ, R29 ;  /* 0x000000ffff218224 */ /* 0x000fe400078e001d */
[----:B------:R-:W-:-:S04]  /*29ca0*/  @!P0 IMAD.WIDE.U32 R32, R4, 0x180, R32 ;  /* 0x0000018004208825 */ /* 0x000fc800078e0020 */
[----:B------:R-:W-:Y:S01]  /*29cb0*/  @!P0 IMAD R31, R5, 0x180, RZ ;  /* 0x00000180051f8824 */ /* 0x000fe200078e02ff */
[----:B------:R-:W-:Y:S01]  /*29cc0*/  @!P1 STL.64 [R1+0x30], R36 ;  /* 0x0000302401009387 */ /* 0x000fe20000100a00 */
        /* <DEDUP_REMOVED lines=8> */
[----:B0-----:R-:W0:Y:S01]  /*29d50*/  @!P0 LDC.64 R22, c[0x0][0x5c0] ;  /* 0x00017000ff168b82 */ /* 0x001e220000000a00 */
[----:B------:R-:W-:Y:S02]  /*29d60*/  ISETP.LT.OR P2, PT, R28, 0x89, !P6 ;  /* 0x000000891c00780c */ /* 0x000fe40007741670 */
[----:B0-----:R-:W-:-:S04]  /*29d70*/  @!P0 IADD3 R34, P4, R32, R22, RZ ;  /* 0x0000001620228210 */ /* 0x001fc80007f9e0ff */
[----:B------:R-:W-:-:S07]  /*29d80*/  @!P0 IADD3.X R35, R23, R33, R31, P4, !PT ;  /* 0x0000002117238210 */ /* 0x000fce00027fe41f */
        /* <DEDUP_REMOVED lines=9> */
[----:B------:R-:W-:-:S05]  /*29e20*/  @!P2 IADD3.X R37, R31, UR7, R23, P4, P5 ;  /* 0x000000071f25ac10 */ /* 0x000fca000a7ea417 */
[----:B------:R-:W-:Y:S01]  /*29e30*/  @!P2 STL.64 [R1+0x28], R36 ;  /* 0x000028240100a387 */ /* 0x000fe20000100a00 */
        /* <DEDUP_REMOVED lines=11> */
[----:B------:R-:W-:Y:S01]  /*29ef0*/  @!P0 IMAD.MOV.U32 R32, RZ, RZ, R24 ;  /* 0x000000ffff208224 */ /* 0x000fe200078e0018 */
[----:B------:R-:W-:Y:S01]  /*29f00*/  ISETP.LT.OR P3, PT, R28, 0x8a, !P6 ;  /* 0x0000008a1c00780c */ /* 0x000fe20007761670 */
        /* <DEDUP_REMOVED lines=12> */
[----:B------:R-:W-:Y:S01]  /*29fd0*/  @P1 LOP3.LUT R2, R2, 0x80, RZ, 0xfc, !PT ;  /* 0x0000008002021812 */ /* 0x000fe200078efcff */
[----:B------:R-:W-:-:S03]  /*29fe0*/  @!P3 IMAD R31, R5, 0x180, RZ ;  /* 0x00000180051fb824 */ /* 0x000fc600078e02ff */
[----:B------:R-:W-:Y:S01]  /*29ff0*/  LOP3.LUT R2, R2, 0xffffffbf, RZ, 0xc0, !PT ;  /* 0xffffffbf02027812 */ /* 0x000fe200078ec0ff */
[----:B------:R-:W-:-:S03]  /*2a000*/  @!P3 IMAD.IADD R31, R33, 0x1, R31 ;  /* 0x00000001211fb824 */ /* 0x000fc600078e021f */
[----:B------:R-:W-:Y:S02]  /*2a010*/  @P2 LOP3.LUT R2, R2, 0x40, RZ, 0xfc, !PT ;  /* 0x0000004002022812 */ /* 0x000fe400078efcff */
[----:B------:R-:W-:Y:S02]  /*2a020*/  @!P3 IADD3.X R37, R31, UR7, R23, P4, P5 ;  /* 0x000000071f25bc10 */ /* 0x000fe4000a7ea417 */
[----:B------:R-:W-:-:S03]  /*2a030*/  LOP3.LUT R2, R2, 0xffffffdf, RZ, 0xc0, !PT ;  /* 0xffffffdf02027812 */ /* 0x000fc600078ec0ff */
[----:B------:R-:W-:Y:S01]  /*2a040*/  @!P3 STL.64 [R1+0x18], R36 ;  /* 0x000018240100b387 */ /* 0x000fe20000100a00 */
[----:B------:R-:W-:Y:S02]  /*2a050*/  @P3 LOP3.LUT R2, R2, 0x20, RZ, 0xfc, !PT ;  /* 0x0000002002023812 */ /* 0x000fe400078efcff */
        /* <DEDUP_REMOVED lines=9> */
[----:B--2---:R-:W-:-:S05]  /*2a0f0*/  FFMA R22, R57, UR4, R22 ;  /* 0x0000000439167c23 */ /* 0x004fca0008000016 */
[----:B------:R-:W-:-:S05]  /*2a100*/  F2FP.SATFINITE.E4M3.F32.PACK_AB_MERGE_C R22, RZ, R22, RZ ;  /* 0x00000016ff16723e */ /* 0x000fca00048070ff */
[----:B------:R0:W-:Y:S02]  /*2a110*/  @!P0 STG.E.U8 desc[UR54][R34.64+0x19], R22 ;  /* 0x0000191622008986 */ /* 0x0001e4000c101136 */
[----:B0-----:R-:W0:Y:S02]  /*2a120*/  @!P3 LDC.64 R22, c[0x0][0x5c0] ;  /* 0x00017000ff16bb82 */ /* 0x001e240000000a00 */
[--C-:B0-----:R-:W-:Y:S02]  /*2a130*/  @!P3 IADD3 R36, P0, P4, R32, UR52, R22.reuse ;  /* 0x000000342024bc10 */ /* 0x101fe4000fc1e016 */
[----:B------:R-:W-:-:S06]  /*2a140*/  PRMT R22, RZ, 0x7610, R22 ;  /* 0x00007610ff167816 */ /* 0x000fcc0000000016 */
[----:B------:R-:W2:Y:S01]  /*2a150*/  @!P5 LDG.E.U8 R22, desc[UR54][R18.64+0x18] ;  /* 0x000018361216d981 */ /* 0x000ea2000c1e1100 */
[----:B------:R-:W-:-:S04]  /*2a160*/  @!P3 IMAD R31, R5, 0x180, RZ ;  /* 0x00000180051fb824 */ /* 0x000fc800078e02ff */
[----:B------:R-:W-:Y:S01]  /*2a170*/  @!P3 IMAD.IADD R31, R33, 0x1, R31 ;  /* 0x00000001211fb824 */ /* 0x000fe200078e021f */
[----:B------:R-:W-:-:S04]  /*2a180*/  LOP3.LUT R2, R2, 0xfffeffff, RZ, 0xc0, !PT ;  /* 0xfffeffff02027812 */ /* 0x000fc800078ec0ff */
[----:B------:R-:W-:Y:S02]  /*2a190*/  @!P3 IADD3.X R37, R31, UR7, R23, P0, P4 ;  /* 0x000000071f25bc10 */ /* 0x000fe400087e8417 */
[----:B------:R-:W-:-:S03]  /*2a1a0*/  @P3 LOP3.LUT R2, R2, 0x10000, RZ, 0xfc, !PT ;  /* 0x0001000002023812 */ /* 0x000fc600078efcff */
[----:B------:R0:W-:Y:S01]  /*2a1b0*/  @!P3 STL.64 [R1+0x8], R36 ;  /* 0x000008240100b387 */ /* 0x0001e20000100a00 */
[----:B------:R-:W-:-:S13]  /*2a1c0*/  ISETP.LT.OR P3, PT, R28, 0x92, !P6 ;  /* 0x000000921c00780c */ /* 0x000fda0007761670 */
[----:B------:R-:W-:Y:S02]  /*2a1d0*/  @!P3 IMAD.MOV.U32 R32, RZ, RZ, R24 ;  /* 0x000000ffff20b224 */ /* 0x000fe400078e0018 */
[----:B------:R-:W-:Y:S02]  /*2a1e0*/  @!P3 IMAD.MOV.U32 R33, RZ, RZ, R29 ;  /* 0x000000ffff21b224 */ /* 0x000fe400078e001d */
[----:B------:R-:W-:Y:S02]  /*2a1f0*/  @!P3 IMAD R31, R5, 0x180, RZ ;  /* 0x00000180051fb824 */ /* 0x000fe400078e02ff */
[----:B------:R-:W-:-:S04]  /*2a200*/  @!P3 IMAD.WIDE.U32 R32, R4, 0x180, R32 ;  /* 0x000001800420b825 */ /* 0x000fc800078e0020 */
[----:B------:R-:W-:Y:S01]  /*2a210*/  @!P3 IMAD.IADD R31, R33, 0x1, R31 ;  /* 0x00000001211fb824 */ /* 0x000fe200078e021f */
[----:B------:R-:W-:-:S04]  /*2a220*/  LOP3.LUT R2, R2, 0xffffbfff, RZ, 0xc0, !PT ;  /* 0xffffbfff02027812 */ /* 0x000fc800078ec0ff */
[----:B------:R-:W-:Y:S02]  /*2a230*/  @P3 LOP3.LUT R2, R2, 0x4000, RZ, 0xfc, !PT ;  /* 0x0000400002023812 */ /* 0x000fe400078efcff */
[----:B--2---:R-:W-:-:S04]  /*2a240*/  LOP3.LUT R22, R22, 0xff, RZ, 0xc0, !PT ;  /* 0x000000ff16167812 */ /* 0x004fc800078ec0ff */
[----:B------:R-:W-:-:S05]  /*2a250*/  F2FP.F16.E4M3.UNPACK_B R22, R22 ;  /* 0x00000016ff16723e */ /* 0x000fca00020006ff */
[----:B------:R-:W-:-:S05]  /*2a260*/  HADD2.F32 R22, -RZ, R22.H0_H0 ;  /* 0x20000016ff167230 */ /* 0x000fca0000004100 */
[----:B------:R-:W-:-:S04]  /*2a270*/  FMUL R22, R22, UR5 ;  /* 0x0000000516167c20 */ /* 0x000fc80008400000 */
[----:B---3--:R-:W-:Y:S02]  /*2a280*/  FFMA R34, R56, UR4, R22 ;  /* 0x0000000438227c23 */ /* 0x008fe40008000016 */
[----:B------:R-:W0:Y:S01]  /*2a290*/  @!P3 LDC.64 R22, c[0x0][0x5c0] ;  /* 0x00017000ff16bb82 */ /* 0x000e220000000a00 */
[----:B------:R-:W2:Y:S02]  /*2a2a0*/  LDL.LU R56, [R1+0x2e0] ;  /* 0x0002e00001387983 */ /* 0x000ea40000300800 */
[----:B------:R-:W-:Y:S02]  /*2a2b0*/  F2FP.SATFINITE.E4M3.F32.PACK_AB_MERGE_C R34, RZ, R34, RZ ;  /* 0x00000022ff22723e */ /* 0x000fe400048070ff */
[----:B------:R-:W3:Y:S04]  /*2a2c0*/  LDL.LU R58, [R1+0x2e4] ;  /* 0x0002e400013a7983 */ /* 0x000ee80000300800 */
[----:B------:R-:W-:Y:S01]  /*2a2d0*/  @!P5 STG.E.U8 desc[UR54][R52.64+0x18], R34 ;  /* 0x000018223400d986 */ /* 0x000fe2000c101136 */
[----:B------:R-:W-:-:S02]  /*2a2e0*/  ISETP.LT.OR P5, PT, R28, 0x99, !P6 ;  /* 0x000000991c00780c */ /* 0x000fc400077a1670 */
[----:B0-----:R-:W-:-:S04]  /*2a2f0*/  @!P3 IADD3 R36, P0, P4, R32, UR52, R22 ;  /* 0x000000342024bc10 */ /* 0x001fc8000fc1e016 */
[----:B------:R-:W-:-:S07]  /*2a300*/  @!P3 IADD3.X R37, R31, UR7, R23, P0, P4 ;  /* 0x000000071f25bc10 */ /* 0x000fce00087e8417 */
[----:B------:R-:W0:Y:S01]  /*2a310*/  @!P5 LDC.64 R22, c[0x0][0x5c0] ;  /* 0x00017000ff16db82 */ /* 0x000e220000000a00 */
[----:B------:R-:W-:Y:S02]  /*2a320*/  @!P5 IMAD.MOV.U32 R32, RZ, RZ, R24 ;  /* 0x000000ffff20d224 */ /* 0x000fe400078e0018 */
[----:B------:R-:W-:Y:S01]  /*2a330*/  @!P5 IMAD.MOV.U32 R33, RZ, RZ, R29 ;  /* 0x000000ffff21d224 */ /* 0x000fe200078e001d */
[----:B------:R-:W-:Y:S01]  /*2a340*/  @!P3 STL.64 [R1], R36 ;  /* 0x000000240100b387 */ /* 0x000fe20000100a00 */
[----:B------:R-:W-:Y:S01]  /*2a350*/  LOP3.LUT P3, RZ, R30, 0x200000, RZ, 0xc0, !PT ;  /* 0x002000001eff7812 */ /* 0x000fe2000786c0ff */
[----:B------:R-:W-:-:S03]  /*2a360*/  @!P5 IMAD.WIDE.U32 R32, R4, 0x180, R32 ;  /* 0x000001800420d825 */ /* 0x000fc600078e0020 */
[--C-:B0-----:R-:W-:Y:S02]  /*2a370*/  @!P5 IADD3 R234, P0, P4, R32, UR52, R22.reuse ;  /* 0x0000003420eadc10 */ /* 0x101fe4000fc1e016 */
[----:B------:R-:W-:-:S07]  /*2a380*/  PRMT R22, RZ, 0x7610, R22 ;  /* 0x00007610ff167816 */ /* 0x000fce0000000016 */
[----:B------:R-:W4:Y:S01]  /*2a390*/  @!P3 LDG.E.U8 R22, desc[UR54][R18.64+0x19] ;  /* 0x000019361216b981 */ /* 0x000f22000c1e1100 */
[----:B------:R-:W-:Y:S01]  /*2a3a0*/  @!P5 IMAD R31, R5, 0x180, RZ ;  /* 0x00000180051fd824 */ /* 0x000fe200078e02ff */
[----:B------:R-:W-:-:S03]  /*2a3b0*/  LOP3.LUT R2, R2, 0xffff7fff, RZ, 0xc0, !PT ;  /* 0xffff7fff02027812 */ /* 0x000fc600078ec0ff */
[----:B------:R-:W-:Y:S01]  /*2a3c0*/  @!P5 IMAD.IADD R31, R33, 0x1, R31 ;  /* 0x00000001211fd824 */ /* 0x000fe200078e021f */
[----:B------:R-:W-:-:S04]  /*2a3d0*/  @P5 LOP3.LUT R2, R2, 0x8000, RZ, 0xfc, !PT ;  /* 0x0000800002025812 */ /* 0x000fc800078efcff */
[----:B------:R-:W-:Y:S02]  /*2a3e0*/  @!P5 IADD3.X R235, R31, UR7, R23, P0, P4 ;  /* 0x000000071febdc10 */ /* 0x000fe400087e8417 */
[----:B------:R-:W-:Y:S02]  /*2a3f0*/  ISETP.LT.OR P5, PT, R28, 0x9a, !P6 ;  /* 0x0000009a1c00780c */ /* 0x000fe400077a1670 */
[----:B------:R-:W-:-:S11]  /*2a400*/  ISETP.GE.AND P6, PT, R3, 0x1, PT ;  /* 0x000000010300780c */ /* 0x000fd60003fc6270 */
        /* <DEDUP_REMOVED lines=9> */
[----:B--2---:R-:W-:Y:S02]  /*2a4a0*/  FFMA R22, R56, UR4, R22 ;  /* 0x0000000438167c23 */ /* 0x004fe40008000016 */
[----:B------:R-:W2:Y:S03]  /*2a4b0*/  LDL.LU R56, [R1+0x2e8] ;  /* 0x0002e80001387983 */ /* 0x000ea60000300800 */
[----:B------:R-:W-:Y:S01]  /*2a4c0*/  F2FP.SATFINITE.E4M3.F32.PACK_AB_MERGE_C R22, RZ, R22, RZ ;  /* 0x00000016ff16723e */ /* 0x000fe200048070ff */
[----:B------:R-:W4:Y:S04]  /*2a4d0*/  LDL.LU R57, [R1+0x2ec] ;  /* 0x0002ec0001397983 */ /* 0x000f280000300800 */
[----:B------:R0:W-:Y:S02]  /*2a4e0*/  @!P3 STG.E.U8 desc[UR54][R48.64+0x19], R22 ;  /* 0x000019163000b986 */ /* 0x0001e4000c101136 */
[----:B0-----:R-:W0:Y:S02]  /*2a4f0*/  @!P5 LDC.64 R22, c[0x0][0x5c0] ;  /* 0x00017000ff16db82 */ /* 0x001e240000000a00 */
[----:B0-----:R-:W-:-:S04]  /*2a500*/  @!P5 IADD3 R230, P0, P3, R32, UR52, R22 ;  /* 0x0000003420e6dc10 */ /* 0x001fc8000fb1e016 */
[----:B------:R-:W-:Y:S02]  /*2a510*/  @!P5 IADD3.X R231, R31, UR7, R23, P0, P3 ;  /* 0x000000071fe7dc10 */ /* 0x000fe400087e6417 */
[----:B------:R-:W-:Y:S02]  /*2a520*/  ISETP.LT.OR P0, PT, R28, 0x21, !P6 ;  /* 0x000000211c00780c */ /* 0x000fe40007701670 */
[----:B------:R-:W-:-:S11]  /*2a530*/  PRMT R22, RZ, 0x7610, R22 ;  /* 0x00007610ff167816 */ /* 0x000fd60000000016 */
[----:B------:R-:W5:Y:S02]  /*2a540*/  @!P0 LDG.E.U8 R22, desc[UR54][R26.64+0x20] ;  /* 0x000020361a168981 */ /* 0x000f64000c1e1100 */
[----:B-----5:R-:W-:-:S04]  /*2a550*/  LOP3.LUT R22, R22, 0xff, RZ, 0xc0, !PT ;  /* 0x000000ff16167812 */ /* 0x020fc800078ec0ff */
[----:B------:R-:W-:-:S05]  /*2a560*/  F2FP.F16.E4M3.UNPACK_B R22, R22 ;  /* 0x00000016ff16723e */ /* 0x000fca00020006ff */
[----:B------:R-:W-:-:S05]  /*2a570*/  HADD2.F32 R22, -RZ, R22.H0_H0 ;  /* 0x20000016ff167230 */ /* 0x000fca0000004100 */
[----:B------:R-:W-:-:S04]  /*2a580*/  FMUL R22, R22, UR5 ;  /* 0x0000000516167c20 */ /* 0x000fc80008400000 */
[----:B---3--:R-:W-:Y:S02]  /*2a590*/  FFMA R31, R58, UR4, R22 ;  /* 0x000000043a1f7c23 */ /* 0x008fe40008000016 */
        /* <DEDUP_REMOVED lines=8> */
[----:B------:R-:W3:Y:S01]  /*2a620*/  @!P0 LDG.E.U8 R31, desc[UR54][R26.64+0x21] ;  /* 0x000021361a1f8981 */ /* 0x000ee2000c1e1100 */
[----:B------:R-:W-:Y:S02]  /*2a630*/  LOP3.LUT P2, RZ, R30, 0x400000, RZ, 0xc0, !PT ;  /* 0x004000001eff7812 */ /* 0x000fe4000784c0ff */
[----:B0-----:R-:W-:-:S05]  /*2a640*/  @!P0 IADD3 R22, P3, R24, R22, RZ ;  /* 0x0000001618168210 */ /* 0x001fca0007f7e0ff */
[----:B------:R-:W-:Y:S01]  /*2a650*/  @!P0 IMAD.X R23, R29, 0x1, R23, P3 ;  /* 0x000000011d178824 */ /* 0x000fe200018e0617 */
[----:B------:R-:W-:Y:S02]  /*2a660*/  ISETP.LT.OR P3, PT, R28, 0x21, !P2 ;  /* 0x000000211c00780c */ /* 0x000fe40005761670 */
[----:B---3--:R-:W-:-:S04]  /*2a670*/  LOP3.LUT R31, R31, 0xff, RZ, 0xc0, !PT ;  /* 0x000000ff1f1f7812 */ /* 0x008fc800078ec0ff */
[----:B------:R-:W-:-:S05]  /*2a680*/  F2FP.F16.E4M3.UNPACK_B R31, R31 ;  /* 0x0000001fff1f723e */ /* 0x000fca00020006ff */
[----:B------:R-:W-:-:S05]  /*2a690*/  HADD2.F32 R31, -RZ, R31.H0_H0 ;  /* 0x2000001fff1f7230 */ /* 0x000fca0000004100 */
[----:B------:R-:W-:-:S04]  /*2a6a0*/  FMUL R31, R31, UR5 ;  /* 0x000000051f1f7c20 */ /* 0x000fc80008400000 */
[----:B--2---:R-:W-:Y:S01]  /*2a6b0*/  FFMA R31, R56, UR4, R31 ;  /* 0x00000004381f7c23 */ /* 0x004fe2000800001f */
[----:B------:R-:W-:Y:S01]  /*2a6c0*/  LOP3.LUT R2, R2, 0xffffdfff, RZ, 0xc0, !PT ;  /* 0xffffdfff02027812 */ /* 0x000fe200078ec0ff */
[----:B------:R-:W2:Y:S03]  /*2a6d0*/  LDL.LU R56, [R1+0x2f0] ;  /* 0x0002f00001387983 */ /* 0x000ea60000300800 */
[----:B------:R-:W-:Y:S01]  /*2a6e0*/  F2FP.SATFINITE.E4M3.F32.PACK_AB_MERGE_C R31, RZ, R31, RZ ;  /* 0x0000001fff1f723e */ /* 0x000fe200048070ff */
[----:B------:R-:W3:Y:S04]  /*2a6f0*/  LDL.LU R58, [R1+0x2f4] ;  /* 0x0002f400013a7983 */ /* 0x000ee80000300800 */
[----:B------:R0:W-:Y:S02]  /*2a700*/  @!P0 STG.E.U8 desc[UR54][R22.64+0x21], R31 ;  /* 0x0000211f16008986 */ /* 0x0001e4000c101136 */
[----:B0-----:R-:W0:Y:S02]  /*2a710*/  @!P3 LDC.64 R22, c[0x0][0x5c0] ;  /* 0x00017000ff16bb82 */ /* 0x001e240000000a00 */
[----:B0-----:R-:W-:-:S02]  /*2a720*/  @!P3 IADD3 R34, P0, P4, R24, UR52, R22 ;  /* 0x000000341822bc10 */ /* 0x001fc4000fc1e016 */
[----:B------:R-:W-:-:S06]  /*2a730*/  PRMT R22, RZ, 0x7610, R22 ;  /* 0x00007610ff167816 */ /* 0x000fcc0000000016 */
[----:B------:R-:W5:Y:S01]  /*2a740*/  @!P3 LDG.E.U8 R22, desc[UR54][R6.64+0x20] ;  /* 0x000020360616b981 */ /* 0x000f62000c1e1100 */
[----:B------:R-:W-:Y:S02]  /*2a750*/  @!P3 IADD3.X R35, R29, UR7, R23, P0, P4 ;  /* 0x000000071d23bc10 */ /* 0x000fe400087e8417 */
[----:B------:R-:W-:Y:S02]  /*2a760*/  ISETP.LT.OR P0, PT, R28, 0x22, !P2 ;  /* 0x000000221c00780c */ /* 0x000fe40005701670 */
[----:B------:R-:W-:Y:S02]  /*2a770*/  @P5 LOP3.LUT R2, R2, 0x2000, RZ, 0xfc, !PT ;  /* 0x0000200002025812 */ /* 0x000fe400078efcff */
[----:B-----5:R-:W-:-:S04]  /*2a780*/  LOP3.LUT R22, R22, 0xff, RZ, 0xc0, !PT ;  /* 0x000000ff16167812 */ /* 0x020fc800078ec0ff */
[----:B------:R-:W-:-:S05]  /*2a790*/  F2FP.F16.E4M3.UNPACK_B R22, R22 ;  /* 0x00000016ff16723e */ /* 0x000fca00020006ff */
[----:B------:R-:W-:-:S05]  /*2a7a0*/  HADD2.F32 R22, -RZ, R22.H0_H0 ;  /* 0x20000016ff167230 */ /* 0x000fca0000004100 */
[----:B------:R-:W-:-:S04]  /*2a7b0*/  FMUL R22, R22, UR5 ;  /* 0x0000000516167c20 */ /* 0x000fc80008400000 */
[----:B----4-:R-:W-:Y:S02]  /*2a7c0*/  FFMA R31, R57, UR4, R22 ;  /* 0x00000004391f7c23 */ /* 0x010fe40008000016 */
[----:B------:R-:W0:Y:S01]  /*2a7d0*/  @!P0 LDC.64 R22, c[0x0][0x5c0] ;  /* 0x00017000ff168b82 */ /* 0x000e220000000a00 */
[----:B------:R-:W4:Y:S02]  /*2a7e0*/  LDL.LU R57, [R1+0x2f8] ;  /* 0x0002f80001397983 */ /* 0x000f240000300800 */
[----:B------:R-:W-:-:S05]  /*2a7f0*/  F2FP.SATFINITE.E4M3.F32.PACK_AB_MERGE_C R31, RZ, R31, RZ ;  /* 0x0000001fff1f723e */ /* 0x000fca00048070ff */
[----:B------:R-:W-:Y:S01]  /*2a800*/  @!P3 STG.E.U8 desc[UR54][R34.64+0x20], R31 ;  /* 0x0000201f2200b986 */ /* 0x000fe2000c101136 */
[----:B------:R-:W-:Y:S02]  /*2a810*/  ISETP.LT.OR P3, PT, R28, 0x29, !P2 ;  /* 0x000000291c00780c */ /* 0x000fe40005761670 */
[----:B0-----:R-:W-:-:S04]  /*2a820*/  @!P0 IADD3 R32, P4, P5, R24, UR52, R22 ;  /* 0x0000003418208c10 */ /* 0x001fc8000fd9e016 */
[----:B------:R-:W-:-:S07]  /*2a830*/  @!P0 IADD3.X R33, R29, UR7, R23, P4, P5 ;  /* 0x000000071d218c10 */ /* 0x000fce000a7ea417 */
[----:B------:R-:W0:Y:S02]  /*2a840*/  @!P3 LDC.64 R22, c[0x0][0x5c0] ;  /* 0x00017000ff16bb82 */ /* 0x000e240000000a00 */
[--C-:B0-----:R-:W-:Y:S02]  /*2a850*/  @!P3 IADD3 R38, P4, P5, R24, UR52, R22.reuse ;  /* 0x000000341826bc10 */ /* 0x101fe4000fd9e016 */
[----:B------:R-:W-:-:S06]  /*2a860*/  PRMT R22, RZ, 0x7610, R22 ;  /* 0x00007610ff167816 */ /* 0x000fcc0000000016 */
[----:B------:R-:W5:Y:S01]  /*2a870*/  @!P0 LDG.E.U8 R22, desc[UR54][R6.64+0x21] ;  /* 0x0000213606168981 */ /* 0x000f62000c1e1100 */
[----:B------:R-:W-:Y:S02]  /*2a880*/  @!P3 IADD3.X R39, R29, UR7, R23, P4, P5 ;  /* 0x000000071d27bc10 */ /* 0x000fe4000a7ea417 */
[----:B------:R-:W-:Y:S02]  /*2a890*/  ISETP.LT.OR P4, PT, R28, 0x2a, !P2 ;  /* 0x0000002a1c00780c */ /* 0x000fe40005781670 */
[----:B-----5:R-:W-:-:S04]  /*2a8a0*/  LOP3.LUT R22, R22, 0xff, RZ, 0xc0, !PT ;  /* 0x000000ff16167812 */ /* 0x020fc800078ec0ff */
[----:B------:R-:W-:-:S05]  /*2a8b0*/  F2FP.F16.E4M3.UNPACK_B R22, R22 ;  /* 0x00000016ff16723e */ /* 0x000fca00020006ff */
[----:B------:R-:W-:-:S05]  /*2a8c0*/  HADD2.F32 R22, -RZ, R22.H0_H0 ;  /* 0x20000016ff167230 */ /* 0x000fca0000004100 */
[----:B------:R-:W-:-:S04]  /*2a8d0*/  FMUL R22, R22, UR5 ;  /* 0x0000000516167c20 */ /* 0x000fc80008400000 */
[----:B--2---:R-:W-:Y:S01]  /*2a8e0*/  FFMA R22, R56, UR4, R22 ;  /* 0x0000000438167c23 */ /* 0x004fe20008000016 */
[----:B------:R-:W-:Y:S01]  /*2a8f0*/  LOP3.LUT P1, RZ, R30, 0x800000, RZ, 0xc0, !PT ;  /* 0x008000001eff7812 */ /* 0x000fe2000782c0ff */
[----:B------:R-:W2:Y:S03]  /*2a900*/  LDL.LU R56, [R1+0x2fc] ;  /* 0x0002fc0001387983 */ /* 0x000ea60000300800 */
[----:B------:R-:W-:-:S05]  /*2a910*/  F2FP.SATFINITE.E4M3.F32.PACK_AB_MERGE_C R22, RZ, R22, RZ ;  /* 0x00000016ff16723e */ /* 0x000fca00048070ff */
        /* <DEDUP_REMOVED lines=21> */
[----:B0-----:R-:W-:-:S05]  /*2aa70*/  @!P0 IADD3 R22, P5, R24, R22, RZ ;  /* 0x0000001618168210 */ /* 0x001fca0007fbe0ff */
[----:B------:R-:W-:Y:S01]  /*2aa80*/  @!P0 IMAD.X R23, R29, 0x1, R23, P5 ;  /* 0x000000011d178824 */ /* 0x000fe200028e0617 */
[----:B------:R-:W-:Y:S02]  /*2aa90*/  ISETP.LT.OR P5, PT, R28, 0x21, !P1 ;  /* 0x000000211c00780c */ /* 0x000fe40004fa1670 */
[----:B---3--:R-:W-:-:S04]  /*2aaa0*/  LOP3.LUT R31, R31, 0xff, RZ, 0xc0, !PT ;  /* 0x000000ff1f1f7812 */ /* 0x008fc800078ec0ff */
[----:B------:R-:W-:-:S05]  /*2aab0*/  F2FP.F16.E4M3.UNPACK_B R31, R31 ;  /* 0x0000001fff1f723e */ /* 0x000fca00020006ff */
[----:B------:R-:W-:-:S05]  /*2aac0*/  HADD2.F32 R31, -RZ, R31.H0_H0 ;  /* 0x2000001fff1f7230 */ /* 0x000fca0000004100 */
[----:B------:R-:W-:-:S04]  /*2aad0*/  FMUL R31, R31, UR5 ;  /* 0x000000051f1f7c20 */ /* 0x000fc80008400000 */
[----:B----4-:R-:W-:Y:S01]  /*2aae0*/  FFMA R31, R57, UR4, R31 ;  /* 0x00000004391f7c23 */ /* 0x010fe2000800001f */
[----:B------:R-:W-:Y:S01]  /*2aaf0*/  LOP3.LUT R30, R30, 0xfff7ffff, RZ, 0xc0, !PT ;  /* 0xfff7ffff1e1e7812 */ /* 0x000fe200078ec0ff */
[----:B------:R-:W3:Y:S03]  /*2ab00*/  LDL.LU R57, [R1+0x300] ;  /* 0x0003000001397983 */ /* 0x000ee60000300800 */
[----:B------:R-:W-:-:S05]  /*2ab10*/  F2FP.SATFINITE.E4M3.F32.PACK_AB_MERGE_C R31, RZ, R31, RZ ;  /* 0x0000001fff1f723e */ /* 0x000fca00048070ff */
[----:B------:R0:W-:Y:S02]  /*2ab20*/  @!P0 STG.E.U8 desc[UR54][R22.64+0x29], R31 ;  /* 0x0000291f16008986 */ /* 0x0001e4000c101136 */
[----:B0-----:R-:W0:Y:S02]  /*2ab30*/  @!P5 LDC.64 R22, c[0x0][0x5c0] ;  /* 0x00017000ff16db82 */ /* 0x001e240000000a00 */
[--C-:B0-----:R-:W-:Y:S02]  /*2ab40*/  @!P5 IADD3 R34, P0, P6, R24, UR57, R22.reuse ;  /* 0x000000391822dc10 */ /* 0x101fe4000fe1e016 */
[----:B------:R-:W-:-:S06]  /*2ab50*/  PRMT R22, RZ, 0x7610, R22 ;  /* 0x00007610ff167816 */ /* 0x000fcc0000000016 */
[----:B------:R-:W4:Y:S01]  /*2ab60*/  @!P3 LDG.E.U8 R22, desc[UR54][R6.64+0x28] ;  /* 0x000028360616b981 */ /* 0x000f22000c1e1100 */
[----:B------:R-:W-:Y:S02]  /*2ab70*/  @!P5 IADD3.X R35, R29, UR56, R23, P0, P6 ;  /* 0x000000381d23dc10 */ /* 0x000fe400087ec417 */
[----:B------:R-:W-:Y:S02]  /*2ab80*/  ISETP.LT.OR P0, PT, R28, 0x22, !P1 ;  /* 0x000000221c00780c */ /* 0x000fe40004f01670 */
        /* <DEDUP_REMOVED lines=8> */
[----:B------:R-:W-:-:S05]  /*2ac10*/  F2FP.SATFINITE.E4M3.F32.PACK_AB_MERGE_C R31, RZ, R31, RZ ;  /* 0x0000001fff1f723e */ /* 0x000fca00048070ff */
[----:B------:R1:W-:Y:S01]  /*2ac20*/  @!P3 STG.E.U8 desc[UR54][R38.64+0x28], R31 ;  /* 0x0000281f2600b986 */ /* 0x0003e2000c101136 */
[----:B------:R-:W-:Y:S02]  /*2ac30*/  ISETP.LT.OR P3, PT, R28, 0x29, !P1 ;  /* 0x000000291c00780c */ /* 0x000fe40004f61670 */
[----:B0-----:R-:W-:-:S04]  /*2ac40*/  @!P0 IADD3 R32, P2, P6, R24, UR57, R22 ;  /* 0x0000003918208c10 */ /* 0x001fc8000fe5e016 */
[----:B------:R-:W-:-:S07]  /*2ac50*/  @!P0 IADD3.X R33, R29, UR56, R23, P2, P6 ;  /* 0x000000381d218c10 */ /* 0x000fce00097ec417 */
[----:B------:R-:W1:Y:S02]  /*2ac60*/  @!P3 LDC.64 R22, c[0x0][0x5c0] ;  /* 0x00017000ff16bb82 */ /* 0x000e640000000a00 */
[--C-:B-1----:R-:W-:Y:S02]  /*2ac70*/  @!P3 IADD3 R38, P2, P6, R24, UR57, R22.reuse ;  /* 0x000000391826bc10 */ /* 0x102fe4000fe5e016 */
[----:B------:R-:W-:-:S06]  /*2ac80*/  PRMT R22, RZ, 0x7610, R22 ;  /* 0x00007610ff167816 */ /* 0x000fcc0000000016 */
[----:B------:R-:W4:Y:S01]  /*2ac90*/  @!P4 LDG.E.U8 R22, desc[UR54][R6.64+0x29] ;  /* 0x000029360616c981 */ /* 0x000f22000c1e1100 */
[----:B------:R-:W-:Y:S02]  /*2aca0*/  @!P3 IADD3.X R39, R29, UR56, R23, P2, P6 ;  /* 0x000000381d27bc10 */ /* 0x000fe400097ec417 */
        /* <DEDUP_REMOVED lines=10> */
[----:B0-----:R-:W0:Y:S02]  /*2ad50*/  @!P4 LDC.64 R22, c[0x0][0x5c0] ;  /* 0x00017000ff16cb82 */ /* 0x001e240000000a00 */
[--C-:B0-----:R-:W-:Y:S02]  /*2ad60*/  @!P4 IADD3 R36, P2, P6, R24, UR57, R22.reuse ;  /* 0x000000391824cc10 */ /* 0x101fe4000fe5e016 */
[----:B------:R-:W-:-:S06]  /*2ad70*/  PRMT R22, RZ, 0x7610, R22 ;  /* 0x00007610ff167816 */ /* 0x000fcc0000000016 */
[----:B------:R-:W4:Y:S01]  /*2ad80*/  @!P5 LDG.E.U8 R22, desc[UR54][R8.64+0x20] ;  /* 0x000020360816d981 */ /* 0x000f22000c1e1100 */
[----:B------:R-:W-:Y:S02]  /*2ad90*/  @P3 LOP3.LUT R30, R30, 0x100000, RZ, 0xfc, !PT ;  /* 0x001000001e1e3812 */ /* 0x000fe400078efcff */
[----:B------:R-:W-:Y:S02]  /*2ada0*/  ISETP.GE.AND P3, PT, R3, 0x101, PT ;  /* 0x000001010300780c */ /* 0x000fe40003f66270 */
        /* <DEDUP_REMOVED lines=12> */
[----:B0-----:R-:W-:-:S04]  /*2ae70*/  @!P2 IADD3 R42, P1, P6, R24, UR59, R22 ;  /* 0x0000003b182aac10 */ /* 0x001fc8000fe3e016 */
[----:B------:R-:W-:Y:S02]  /*2ae80*/  @!P2 IADD3.X R43, R29, UR58, R23, P1, P6 ;  /* 0x0000003a1d2bac10 */ /* 0x000fe40008fec417 */
[----:B------:R-:W-:-:S13]  /*2ae90*/  ISETP.LT.OR P1, PT, R28, 0x22, !P3 ;  /* 0x000000221c00780c */ /* 0x000fda0005f21670 */
[----:B------:R-:W0:Y:S01]  /*2aea0*/  @!P1 LDC.64 R22, c[0x0][0x5c0] ;  /* 0x00017000ff169b82 */ /* 0x000e220000000a00 */
[----:B------:R-:W-:-:S05]  /*2aeb0*/  F2FP.SATFINITE.E4M3.F32.PACK_AB_MERGE_C R31, RZ, R31, RZ ;  /* 0x0000001fff1f723e */ /* 0x000fca00048070ff */
[----:B------:R1:W-:Y:S01]  /*2aec0*/  @!P5 STG.E.U8 desc[UR54][R34.64+0x20], R31 ;  /* 0x0000201f2200d986 */ /* 0x0003e2000c101136 */
[--C-:B0-----:R-:W-:Y:S02]  /*2aed0*/  @!P1 IADD3 R40, P5, P6, R24, UR59, R22.reuse ;  /* 0x0000003b18289c10 */ /* 0x101fe4000febe016 */
[----:B------:R-:W-:-:S06]  /*2aee0*/  PRMT R22, RZ, 0x7610, R22 ;  /* 0x00007610ff167816 */ /* 0x000fcc0000000016 */
[----:B------:R-:W4:Y:S01]  /*2aef0*/  @!P0 LDG.E.U8 R22, desc[UR54][R8.64+0x21] ;  /* 0x0000213608168981 */ /* 0x000f22000c1e1100 */
[----:B------:R-:W-:-:S04]  /*2af00*/  @P2 LOP3.LUT R0, R0, 0x8, RZ, 0xfc, !PT ;  /* 0x0000000800002812 */ /* 0x000fc800078efcff */
[----:B------:R-:W-:Y:S02]  /*2af10*/  LOP3.LUT R0, R0, 0xfffffffb, RZ, 0xc0, !PT ;  /* 0xfffffffb00007812 */ /* 0x000fe400078ec0ff */
[----:B------:R-:W-:Y:S02]  /*2af20*/  @!P1 IADD3.X R41, R29, UR58, R23, P5, P6 ;  /* 0x0000003a1d299c10 */ /* 0x000fe4000afec417 */
[----:B------:R-:W-:Y:S02]  /*2af30*/  @P1 LOP3.LUT R0, R0, 0x4, RZ, 0xfc, !PT ;  /* 0x0000000400001812 */ /* 0x000fe400078efcff */
[----:B------:R-:W-:-:S04]  /*2af40*/  ISETP.GE.AND P1, PT, R3, 0x89, PT ;  /* 0x000000890300780c */ /* 0x000fc80003f26270 */
[----:B------:R-:W-:Y:S01]  /*2af50*/  ISETP.LT.OR P5, PT, R28, 0x21, !P1 ;  /* 0x000000211c00780c */ /* 0x000fe20004fa1670 */
[----:B-1----:R-:W-:Y:S01]  /*2af60*/  IMAD.U32 R31, RZ, RZ, UR52 ;  /* 0x00000034ff1f7e24 */ /* 0x002fe2000f8e00ff */
        /* <DEDUP_REMOVED lines=11> */
[----:B------:R-:W-:Y:S01]  /*2b020*/  IMAD.U32 R32, RZ, RZ, UR7 ;  /* 0x00000007ff207e24 */ /* 0x000fe2000f8e00ff */
[----:B------:R-:W-:-:S04]  /*2b030*/  @!P5 IADD3 R31, P0, P6, R31, UR57, R24 ;  /* 0x000000391f1fdc10 */ /* 0x000fc8000fe1e018 */
[----:B------:R-:W-:Y:S02]  /*2b040*/  @!P5 IADD3.X R32, R32, UR56, R29, P0, P6 ;  /* 0x000000382020dc10 */ /* 0x000fe400087ec41d */
[----:B0-----:R-:W-:Y:S02]  /*2b050*/  @!P5 IADD3 R22, P0, R31, R22, RZ ;  /* 0x000000161f16d210 */ /* 0x001fe40007f1e0ff */
[----:B------:R-:W-:-:S06]  /*2b060*/  PRMT R31, RZ, 0x7610, R31 ;  /* 0x00007610ff1f7816 */ /* 0x000fcc000000001f */
[----:B------:R-:W4:Y:S01]  /*2b070*/  @!P5 LDG.E.U8 R31, desc[UR54][R10.64+0x20] ;  /* 0x000020360a1fd981 */ /* 0x000f22000c1e1100 */
[----:B------:R-:W-:Y:S01]  /*2b080*/  @!P5 IMAD.X R23, R32, 0x1, R23, P0 ;  /* 0x000000012017d824 */ /* 0x000fe200000e0617 */
[----:B------:R-:W-:Y:S01]  /*2b090*/  ISETP.LT.OR P0, PT, R28, 0x22, !P1 ;  /* 0x000000221c00780c */ /* 0x000fe20004f01670 */
[----:B------:R-:W-:-:S12]  /*2b0a0*/  IMAD.U32 R35, RZ, RZ, UR7 ;  /* 0x00000007ff237e24 */ /* 0x000fd8000f8e00ff */
[----:B------:R-:W-:Y:S01]  /*2b0b0*/  @!P0 IADD3 R34, P2, P6, R34, UR57, R24 ;  /* 0x0000003922228c10 */ /* 0x000fe2000fe5e018 */
[----:B------:R-:W0:Y:S03]  /*2b0c0*/  @!P0 LDC.64 R32, c[0x0][0x5c0] ;  /* 0x00017000ff208b82 */ /* 0x000e260000000a00 */
[----:B------:R-:W-:Y:S02]  /*2b0d0*/  @!P0 IADD3.X R35, R35, UR56, R29, P2, P6 ;  /* 0x0000003823238c10 */ /* 0x000fe400097ec41d */
[----:B----4-:R-:W-:-:S04]  /*2b0e0*/  LOP3.LUT R31, R31, 0xff, RZ, 0xc0, !PT ;  /* 0x000000ff1f1f7812 */ /* 0x010fc800078ec0ff */
[----:B------:R-:W-:-:S05]  /*2b0f0*/  F2FP.F16.E4M3.UNPACK_B R31, R31 ;  /* 0x0000001fff1f723e */ /* 0x000fca00020006ff */
[----:B------:R-:W-:-:S05]  /*2b100*/  HADD2.F32 R31, -RZ, R31.H0_H0 ;  /* 0x2000001fff1f7230 */ /* 0x000fca0000004100 */
[----:B------:R-:W-:-:S04]  /*2b110*/  FMUL R31, R31, UR5 ;  /* 0x000000051f1f7c20 */ /* 0x000fc80008400000 */
[----:B--2---:R-:W-:Y:S01]  /*2b120*/  FFMA R31, R56, UR4, R31 ;  /* 0x00000004381f7c23 */ /* 0x004fe2000800001f */
[----:B0-----:R-:W-:Y:S01]  /*2b130*/  @!P0 IADD3 R32, P2, R34, R32, RZ ;  /* 0x0000002022208210 */ /* 0x001fe20007f5e0ff */
[----:B------:R-:W2:Y:S03]  /*2b140*/  LDL.LU R56, [R1+0x314] ;  /* 0x0003140001387983 */ /* 0x000ea60000300800 */
[----:B------:R-:W-:-:S05]  /*2b150*/  F2FP.SATFINITE.E4M3.F32.PACK_AB_MERGE_C R31, RZ, R31, RZ ;  /* 0x0000001fff1f723e */ /* 0x000fca00048070ff */
[----:B------:R0:W-:Y:S02]  /*2b160*/  @!P5 STG.E.U8 desc[UR54][R22.64+0x20], R31 ;  /* 0x0000201f1600d986 */ /* 0x0001e4000c101136 */
[----:B0-----:R-:W0:Y:S02]  /*2b170*/  @!P3 LDC.64 R22, c[0x0][0x5c0] ;  /* 0x00017000ff16bb82 */ /* 0x001e240000000a00 */
[--C-:B0-----:R-:W-:Y:S02]  /*2b180*/  @!P3 IADD3 R44, P5, P6, R24, UR59, R22.reuse ;  /* 0x0000003b182cbc10 */ /* 0x101fe4000febe016 */
[----:B------:R-:W-:-:S06]  /*2b190*/  PRMT R22, RZ, 0x7610, R22 ;  /* 0x00007610ff167816 */ /* 0x000fcc0000000016 */
[----:B------:R-:W4:Y:S01]  /*2b1a0*/  @!P0 LDG.E.U8 R22, desc[UR54][R10.64+0x21] ;  /* 0x000021360a168981 */ /* 0x000f22000c1e1100 */
[----:B------:R-:W-:Y:S02]  /*2b1b0*/  @!P3 IADD3.X R45, R29, UR58, R23, P5, P6 ;  /* 0x0000003a1d2dbc10 */ /* 0x000fe4000afec417 */
[----:B------:R-:W-:-:S04]  /*2b1c0*/  ISETP.GE.AND P6, PT, R3, 0x101, PT ;  /* 0x000001010300780c */ /* 0x000fc80003fc6270 */
[----:B------:R-:W-:Y:S01]  /*2b1d0*/  ISETP.LT.OR P5, PT, R28, 0x2a, !P6 ;  /* 0x0000002a1c00780c */ /* 0x000fe200077a1670 */
[----:B------:R-:W-:Y:S01]  /*2b1e0*/  @!P0 IMAD.X R33, R35, 0x1, R33, P2 ;  /* 0x0000000123218824 */ /* 0x000fe200010e0621 */
[----:B------:R-:W-:-:S04]  /*2b1f0*/  LOP3.LUT R0, R0, 0xfffffffd, RZ, 0xc0, !PT ;  /* 0xfffffffd00007812 */ /* 0x000fc800078ec0ff */
[----:B------:R-:W-:Y:S02]  /*2b200*/  @P3 LOP3.LUT R0, R0, 0x2, RZ, 0xfc, !PT ;  /* 0x0000000200003812 */ /* 0x000fe400078efcff */
[----:B------:R-:W-:Y:S02]  /*2b210*/  LOP3.LUT P3, RZ, R30, 0x100000, RZ, 0xc0, !PT ;  /* 0x001000001eff7812 */ /* 0x000fe4000786c0ff */
        /* <DEDUP_REMOVED lines=8> */
[----:B------:R0:W-:Y:S02]  /*2b2a0*/  @!P0 STG.E.U8 desc[UR54][R32.64+0x21], R22 ;  /* 0x0000211620008986 */ /* 0x0001e4000c101136 */
[----:B0-----:R-:W0:Y:S02]  /*2b2b0*/  @!P5 LDC.64 R22, c[0x0][0x5c0] ;  /* 0x00017000ff16db82 */ /* 0x001e240000000a00 */
[--C-:B0-----:R-:W-:Y:S02]  /*2b2c0*/  @!P5 IADD3 R34, P0, P6, R24, UR59, R22.reuse ;  /* 0x0000003b1822dc10 */ /* 0x101fe4000fe1e016 */
[----:B------:R-:W-:-:S06]  /*2b2d0*/  PRMT R22, RZ, 0x7610, R22 ;  /* 0x00007610ff167816 */ /* 0x000fcc0000000016 */
[----:B------:R-:W4:Y:S01]  /*2b2e0*/  @!P3 LDG.E.U8 R22, desc[UR54][R8.64+0x28] ;  /* 0x000028360816b981 */ /* 0x000f22000c1e1100 */
[----:B------:R-:W-:Y:S02]  /*2b2f0*/  LOP3.LUT R30, R30, 0xfffdffff, RZ, 0xc0, !PT ;  /* 0xfffdffff1e1e7812 */ /* 0x000fe400078ec0ff */
[----:B------:R-:W-:Y:S02]  /*2b300*/  @!P5 IADD3.X R35, R29, UR58, R23, P0, P6 ;  /* 0x0000003a1d23dc10 */ /* 0x000fe400087ec417 */
[----:B------:R-:W-:Y:S02]  /*2b310*/  @P5 LOP3.LUT R30, R30, 0x20000, RZ, 0xfc, !PT ;  /* 0x000200001e1e5812 */ /* 0x000fe400078efcff */
[----:B------:R-:W-:Y:S02]  /*2b320*/  ISETP.LT.OR P5, PT, R28, 0x31, !P2 ;  /* 0x000000311c00780c */ /* 0x000fe400057a1670 */
        /* <DEDUP_REMOVED lines=17> */
[----:B------:R-:W-:Y:S02]  /*2b440*/  @!P5 IADD3.X R49, R29, UR7, R23, P0, P3 ;  /* 0x000000071d31dc10 */ /* 0x000fe400087e6417 */
[----:B------:R-:W-:Y:S01]  /*2b450*/  ISETP.LT.OR P3, PT, R28, 0x29, !P1 ;  /* 0x000000291c00780c */ /* 0x000fe20004f61670 */
[----:B-1----:R-:W-:Y:S01]  /*2b460*/  IMAD.U32 R31, RZ, RZ, UR52 ;  /* 0x00000034ff1f7e24 */ /* 0x002fe2000f8e00ff */
        /* <DEDUP_REMOVED lines=9> */
[----:B------:R-:W-:-:S04]  /*2b500*/  @!P3 IADD3 R31, P0, P4, R31, UR57, R24 ;  /* 0x000000391f1fbc10 */ /* 0x000fc8000fc1e018 */
[----:B------:R-:W-:Y:S02]  /*2b510*/  @!P3 IADD3.X R32, R32, UR56, R29, P0, P4 ;  /* 0x000000382020bc10 */ /* 0x000fe400087e841d */
[----:B0-----:R-:W-:Y:S02]  /*2b520*/  @!P3 IADD3 R22, P0, R31, R22, RZ ;  /* 0x000000161f16b210 */ /* 0x001fe40007f1e0ff */
[----:B------:R-:W-:-:S06]  /*2b530*/  PRMT R31, RZ, 0x7610, R31 ;  /* 0x00007610ff1f7816 */ /* 0x000fcc000000001f */
[----:B------:R-:W4:Y:S01]  /*2b540*/  @!P3 LDG.E.U8 R31, desc[UR54][R10.64+0x28] ;  /* 0x000028360a1fb981 */ /* 0x000f22000c1e1100 */
[----:B------:R-:W-:Y:S01]  /*2b550*/  @!P3 IMAD.X R23, R32, 0x1, R23, P0 ;  /* 0x000000012017b824 */ /* 0x000fe200000e0617 */
[C---:B------:R-:W-:Y:S02]  /*2b560*/  ISETP.LT.OR P0, PT, R28.reuse, 0x2a, !P1 ;  /* 0x0000002a1c00780c */ /* 0x040fe40004f01670 */
[----:B------:R-:W-:Y:S01]  /*2b570*/  ISETP.LT.OR P1, PT, R28, 0x39, !P2 ;  /* 0x000000391c00780c */ /* 0x000fe20005721670 */
[----:B------:R-:W-:Y:S02]  /*2b580*/  IMAD.U32 R36, RZ, RZ, UR52 ;  /* 0x00000034ff247e24 */ /* 0x000fe4000f8e00ff */
[----:B------:R-:W-:-:S08]  /*2b590*/  IMAD.U32 R37, RZ, RZ, UR7 ;  /* 0x00000007ff257e24 */ /* 0x000fd0000f8e00ff */
        /* <DEDUP_REMOVED lines=12> */
[----:B-1----:R-:W1:Y:S02]  /*2b660*/  @!P1 LDC.64 R22, c[0x0][0x5c0] ;  /* 0x00017000ff169b82 */ /* 0x002e640000000a00 */
[--C-:B-1----:R-:W-:Y:S02]  /*2b670*/  @!P1 IADD3 R52, P4, P6, R24, UR52, R22.reuse ;  /* 0x0000003418349c10 */ /* 0x102fe4000fe9e016 */
[----:B------:R-:W-:-:S06]  /*2b680*/  PRMT R22, RZ, 0x7610, R22 ;  /* 0x00007610ff167816 */ /* 0x000fcc0000000016 */
[----:B------:R-:W4:Y:S01]  /*2b690*/  @!P0 LDG.E.U8 R22, desc[UR54][R10.64+0x29] ;  /* 0x000029360a168981 */ /* 0x000f22000c1e1100 */
[----:B------:R-:W-:Y:S02]  /*2b6a0*/  @!P1 IADD3.X R53, R29, UR7, R23, P4, P6 ;  /* 0x000000071d359c10 */ /* 0x000fe4000a7ec417 */
[----:B------:R-:W-:Y:S02]  /*2b6b0*/  ISETP.LT.OR P4, PT, R28, 0x3a, !P2 ;  /* 0x0000003a1c00780c */ /* 0x000fe40005781670 */
[----:B0-----:R-:W-:-:S05]  /*2b6c0*/  @!P0 IADD3 R32, P3, R36, R32, RZ ;  /* 0x0000002024208210 */ /* 0x001fca0007f7e0ff */
[----:B------:R-:W-:Y:S01]  /*2b6d0*/  @!P0 IMAD.X R33, R37, 0x1, R33, P3 ;  /* 0x0000000125218824 */ /* 0x000fe200018e0621 */
        /* <DEDUP_REMOVED lines=15> */
[----:B------:R-:W-:Y:S02]  /*2b7d0*/  LOP3.LUT P6, RZ, R0, 0x4, RZ, 0xc0, !PT ;  /* 0x0000000400ff7812 */ /* 0x000fe400078cc0ff */
        /* <DEDUP_REMOVED lines=13> */
[----:B------:R0:W-:Y:S02]  /*2b8b0*/  @!P5 STG.E.U8 desc[UR54][R42.64+0x20], R31 ;  /* 0x0000201f2a00d986 */ /* 0x0001e4000c101136 */
[--C-:B0-----:R-:W-:Y:S02]  /*2b8c0*/  @!P4 IADD3 R42, P0, P3, R24, UR57, R22.reuse ;  /* 0x00000039182acc10 */ /* 0x101fe4000fb1e016 */
[----:B------:R-:W-:-:S06]  /*2b8d0*/  PRMT R22, RZ, 0x7610, R22 ;  /* 0x00007610ff167816 */ /* 0x000fcc0000000016 */
[----:B------:R-:W4:Y:S01]  /*2b8e0*/  @!P6 LDG.E.U8 R22, desc[UR54][R12.64+0x21] ;  /* 0x000021360c16e981 */ /* 0x000f22000c1e1100 */
[----:B------:R-:W-:Y:S02]  /*2b8f0*/  ISETP.GE.AND P5, PT, R3, 0x109, PT ;  /* 0x000001090300780c */ /* 0x000fe40003fa6270 */
[----:B------:R-:W-:Y:S02]  /*2b900*/  @!P4 IADD3.X R43, R29, UR56, R23, P0, P3 ;  /* 0x000000381d2bcc10 */ /* 0x000fe400087e6417 */
[----:B------:R-:W-:Y:S01]  /*2b910*/  ISETP.LT.OR P3, PT, R28, 0x21, !P5 ;  /* 0x000000211c00780c */ /* 0x000fe20006f61670 */
[----:B------:R-:W-:-:S12]  /*2b920*/  IMAD.U32 R31, RZ, RZ, UR52 ;  /* 0x00000034ff1f7e24 */ /* 0x000fd8000f8e00ff */
[----:B------:R-:W-:-:S04]  /*2b930*/  @!P3 IADD3 R31, P0, P4, R31, UR59, R24 ;  /* 0x0000003b1f1fbc10 */ /* 0x000fc8000fc1e018 */
[----:B------:R-:W-:Y:S02]  /*2b940*/  @!P3 IADD3.X R32, R32, UR58, R29, P0, P4 ;  /* 0x0000003a2020bc10 */ /* 0x000fe400087e841d */
[----:B----4-:R-:W-:-:S04]  /*2b950*/  LOP3.LUT R22, R22, 0xff, RZ, 0xc0, !PT ;  /* 0x000000ff16167812 */ /* 0x010fc800078ec0ff */
[----:B------:R-:W-:-:S05]  /*2b960*/  F2FP.F16.E4M3.UNPACK_B R22, R22 ;  /* 0x00000016ff16723e */ /* 0x000fca00020006ff */
[----:B------:R-:W-:-:S05]  /*2b970*/  HADD2.F32 R22, -RZ, R22.H0_H0 ;  /* 0x20000016ff167230 */ /* 0x000fca0000004100 */
[----:B------:R-:W-:-:S04]  /*2b980*/  FMUL R22, R22, UR5 ;  /* 0x0000000516167c20 */ /* 0x000fc80008400000 */
[----:B---3--:R-:W-:Y:S01]  /*2b990*/  FFMA R22, R57, UR4, R22 ;  /* 0x0000000439167c23 */ /* 0x008fe20008000016 */
[----:B------:R-:W-:Y:S01]  /*2b9a0*/  IMAD.U32 R36, RZ, RZ, UR52 ;  /* 0x00000034ff247e24 */ /* 0x000fe2000f8e00ff */
[----:B------:R-:W3:Y:S03]  /*2b9b0*/  LDL.LU R57, [R1+0x330] ;  /* 0x0003300001397983 */ /* 0x000ee60000300800 */
[----:B------:R-:W-:-:S05]  /*2b9c0*/  F2FP.SATFINITE.E4M3.F32.PACK_AB_MERGE_C R22, RZ, R22, RZ ;  /* 0x00000016ff16723e */ /* 0x000fca00048070ff */
[----:B------:R0:W-:Y:S02]  /*2b9d0*/  @!P6 STG.E.U8 desc[UR54][R40.64+0x21], R22 ;  /* 0x000021162800e986 */ /* 0x0001e4000c101136 */
[----:B0-----:R-:W0:Y:S02]  /*2b9e0*/  @!P3 LDC.64 R22, c[0x0][0x5c0] ;  /* 0x00017000ff16bb82 */ /* 0x001e240000000a00 */
[----:B0-----:R-:W-:Y:S02]  /*2b9f0*/  @!P3 IADD3 R22, P0, R31, R22, RZ ;  /* 0x000000161f16b210 */ /* 0x001fe40007f1e0ff */
[----:B------:R-:W-:-:S06]  /*2ba00*/  PRMT R31, RZ, 0x7610, R31 ;  /* 0x00007610ff1f7816 */ /* 0x000fcc000000001f */
[----:B------:R-:W4:Y:S01]  /*2ba10*/  @!P3 LDG.E.U8 R31, desc[UR54][R14.64+0x20] ;  /* 0x000020360e1fb981 */ /* 0x000f22000c1e1100 */
[----:B------:R-:W-:Y:S01]  /*2ba20*/  @!P3 IMAD.X R23, R32, 0x1, R23, P0 ;  /* 0x000000012017b824 */ /* 0x000fe200000e0617 */
[C---:B------:R-:W-:Y:S02]  /*2ba30*/  ISETP.LT.OR P0, PT, R28.reuse, 0x22, !P5 ;  /* 0x000000221c00780c */ /* 0x040fe40006f01670 */
[----:B------:R-:W-:Y:S01]  /*2ba40*/  ISETP.LT.OR P5, PT, R28, 0x39, !P1 ;  /* 0x000000391c00780c */ /* 0x000fe20004fa1670 */
[----:B------:R-:W-:-:S10]  /*2ba50*/  IMAD.U32 R37, RZ, RZ, UR7 ;  /* 0x00000007ff257e24 */ /* 0x000fd4000f8e00ff */
[----:B------:R-:W-:Y:S01]  /*2ba60*/  @!P0 IADD3 R36, P4, P6, R36, UR59, R24 ;  /* 0x0000003b24248c10 */ /* 0x000fe2000fe9e018 */
[----:B------:R-:W0:Y:S03]  /*2ba70*/  @!P0 LDC.64 R32, c[0x0][0x5c0] ;  /* 0x00017000ff208b82 */ /* 0x000e260000000a00 */
[----:B------:R-:W-:Y:S02]  /*2ba80*/  @!P0 IADD3.X R37, R37, UR58, R29, P4, P6 ;  /* 0x0000003a25258c10 */ /* 0x000fe4000a7ec41d */
        /* <DEDUP_REMOVED lines=8> */
[----:B------:R1:W-:Y:S04]  /*2bb10*/  @!P3 STG.E.U8 desc[UR54][R22.64+0x20], R31 ;  /* 0x0000201f1600b986 */ /* 0x0003e8000c101136 */
[----:B------:R-:W5:Y:S01]  /*2bb20*/  LDL.LU R60, [R1+0x33c] ;  /* 0x00033c00013c7983 */ /* 0x000f620000300800 */
[----:B-1----:R-:W1:Y:S02]  /*2bb30*/  @!P5 LDC.64 R22, c[0x0][0x5c0] ;  /* 0x00017000ff16db82 */ /* 0x002e640000000a00 */
[----:B-1----:R-:W-:-:S02]  /*2bb40*/  @!P5 IADD3 R40, P4, P6, R24, UR57, R22 ;  /* 0x000000391828dc10 */ /* 0x002fc4000fe9e016 */
[----:B------:R-:W-:-:S06]  /*2bb50*/  PRMT R22, RZ, 0x7610, R22 ;  /* 0x00007610ff167816 */ /* 0x000fcc0000000016 */
[----:B------:R-:W3:Y:S01]  /*2bb60*/  @!P0 LDG.E.U8 R22, desc[UR54][R14.64+0x21] ;  /* 0x000021360e168981 */ /* 0x000ee2000c1e1100 */
[----:B0-----:R-:W-:-:S05]  /*2bb70*/  @!P0 IADD3 R32, P3, R36, R32, RZ ;  /* 0x0000002024208210 */ /* 0x001fca0007f7e0ff */
[----:B------:R-:W-:Y:S01]  /*2bb80*/  @!P0 IMAD.X R33, R37, 0x1, R33, P3 ;  /* 0x0000000125218824 */ /* 0x000fe200018e0621 */
[----:B------:R-:W-:Y:S02]  /*2bb90*/  @!P5 IADD3.X R41, R29, UR56, R23, P4, P6 ;  /* 0x000000381d29dc10 */ /* 0x000fe4000a7ec417 */
[----:B------:R-:W-:Y:S02]  /*2bba0*/  LOP3.LUT P6, RZ, R0, 0x2, RZ, 0xc0, !PT ;  /* 0x0000000200ff7812 */ /* 0x000fe400078cc0ff */
[----:B---3--:R-:W-:-:S04]  /*2bbb0*/  LOP3.LUT R22, R22, 0xff, RZ, 0xc0, !PT ;  /* 0x000000ff16167812 */ /* 0x008fc800078ec0ff */
        /* <DEDUP_REMOVED lines=10> */
[----:B------:R-:W3:Y:S01]  /*2bc60*/  @!P6 LDG.E.U8 R22, desc[UR54][R12.64+0x28] ;  /* 0x000028360c16e981 */ /* 0x000ee2000c1e1100 */
[C---:B------:R-:W-:Y:S02]  /*2bc70*/  LOP3.LUT P5, RZ, R30.reuse, 0x20000, RZ, 0xc0, !PT ;  /* 0x000200001eff7812 */ /* 0x040fe400078ac0ff */
[----:B------:R-:W-:-:S04]  /*2bc80*/  LOP3.LUT R30, R30, 0xfffeffff, RZ, 0xc0, !PT ;  /* 0xfffeffff1e1e7812 */ /* 0x000fc800078ec0ff */
[----:B------:R-:W-:Y:S02]  /*2bc90*/  @P1 LOP3.LUT R30, R30, 0x10000, RZ, 0xfc, !PT ;  /* 0x000100001e1e1812 */ /* 0x000fe400078efcff */
[----:B------:R-:W-:Y:S02]  /*2bca0*/  ISETP.GE.AND P1, PT, R3, 0x101, PT ;  /* 0x000001010300780c */ /* 0x000fe40003f26270 */
[----:B------:R-:W-:Y:S02]  /*2bcb0*/  LOP3.LUT R30, R30, 0xffffbfff, RZ, 0xc0, !PT ;  /* 0xffffbfff1e1e7812 */ /* 0x000fe400078ec0ff */
[----:B------:R-:W-:Y:S02]  /*2bcc0*/  @!P0 IADD3.X R37, R29, UR56, R23, P3, P4 ;  /* 0x000000381d258c10 */ /* 0x000fe40009fe8417 */
[----:B------:R-:W-:Y:S02]  /*2bcd0*/  @P0 LOP3.LUT R30, R30, 0x4000, RZ, 0xfc, !PT ;  /* 0x000040001e1e0812 */ /* 0x000fe400078efcff */
[----:B------:R-:W-:-:S02]  /*2bce0*/  ISETP.LT.OR P0, PT, R28, 0x31, !P1 ;  /* 0x000000311c00780c */ /* 0x000fc40004f01670 */
[----:B------:R-:W-:-:S11]  /*2bcf0*/  LOP3.LUT R0, R0, 0xfffffbff, RZ, 0xc0, !PT ;  /* 0xfffffbff00007812 */ /* 0x000fd600078ec0ff */
[----:B------:R-:W-:Y:S02]  /*2bd00*/  @P0 LOP3.LUT R0, R0, 0x400, RZ, 0xfc, !PT ;  /* 0x0000040000000812 */ /* 0x000fe400078efcff */
[----:B---3--:R-:W-:-:S04]  /*2bd10*/  LOP3.LUT R22, R22, 0xff, RZ, 0xc0, !PT ;  /* 0x000000ff16167812 */ /* 0x008fc800078ec0ff */
[----:B------:R-:W-:-:S05]  /*2bd20*/  F2FP.F16.E4M3.UNPACK_B R22, R22 ;  /* 0x00000016ff16723e */ /* 0x000fca00020006ff */
[----:B------:R-:W-:-:S05]  /*2bd30*/  HADD2.F32 R22, -RZ, R22.H0_H0 ;  /* 0x20000016ff167230 */ /* 0x000fca0000004100 */
[----:B------:R-:W-:-:S04]  /*2bd40*/  FMUL R22, R22, UR5 ;  /* 0x0000000516167c20 */ /* 0x000fc80008400000 */
[----:B--2---:R-:W-:Y:S02]  /*2bd50*/  FFMA R31, R56, UR4, R22 ;  /* 0x00000004381f7c23 */ /* 0x004fe40008000016 */
[----:B------:R-:W0:Y:S02]  /*2bd60*/  @!P0 LDC.64 R22, c[0x0][0x5c0] ;  /* 0x00017000ff168b82 */ /* 0x000e240000000a00 */
        /* <DEDUP_REMOVED lines=8> */
[----:B------:R-:W2:Y:S01]  /*2bdf0*/  @!P5 LDG.E.U8 R22, desc[UR54][R12.64+0x29] ;  /* 0x000029360c16d981 */ /* 0x000ea2000c1e1100 */
[----:B------:R-:W-:Y:S02]  /*2be00*/  ISETP.GE.AND P6, PT, R3, 0x109, PT ;  /* 0x000001090300780c */ /* 0x000fe40003fc6270 */
[----:B------:R-:W-:Y:S02]  /*2be10*/  @!P0 IADD3.X R59, R29, UR58, R23, P3, P4 ;  /* 0x0000003a1d3b8c10 */ /* 0x000fe40009fe8417 */
[----:B------:R-:W-:Y:S01]  /*2be20*/  ISETP.LT.OR P3, PT, R28, 0x29, !P6 ;  /* 0x000000291c00780c */ /* 0x000fe20007761670 */
[----:B-1----:R-:W-:Y:S02]  /*2be30*/  IMAD.U32 R31, RZ, RZ, UR52 ;  /* 0x00000034ff1f7e24 */ /* 0x002fe4000f8e00ff */
[----:B------:R-:W-:Y:S01]  /*2be40*/  IMAD.U32 R32, RZ, RZ, UR7 ;  /* 0x00000007ff207e24 */ /* 0x000fe2000f8e00ff */
[----:B--2---:R-:W-:-:S04]  /*2be50*/  LOP3.LUT R22, R22, 0xff, RZ, 0xc0, !PT ;  /* 0x000000ff16167812 */ /* 0x004fc800078ec0ff */
[----:B------:R-:W-:-:S05]  /*2be60*/  F2FP.F16.E4M3.UNPACK_B R22, R22 ;  /* 0x00000016ff16723e */ /* 0x000fca00020006ff */
[----:B------:R-:W-:-:S05]  /*2be70*/  HADD2.F32 R22, -RZ, R22.H0_H0 ;  /* 0x20000016ff167230 */ /* 0x000fca0000004100 */
[----:B------:R-:W-:-:S04]  /*2be80*/  FMUL R22, R22, UR5 ;  /* 0x0000000516167c20 */ /* 0x000fc80008400000 */
[----:B----4-:R-:W-:Y:S02]  /*2be90*/  FFMA R22, R61, UR4, R22 ;  /* 0x000000043d167c23 */ /* 0x010fe40008000016 */
[----:B------:R-:W2:Y:S03]  /*2bea0*/  LDL.LU R61, [R1+0x340] ;  /* 0x00034000013d7983 */ /* 0x000ea60000300800 */
[----:B------:R-:W-:-:S05]  /*2beb0*/  F2FP.SATFINITE.E4M3.F32.PACK_AB_MERGE_C R22, RZ, R22, RZ ;  /* 0x00000016ff16723e */ /* 0x000fca00048070ff */
[----:B------:R0:W-:Y:S02]  /*2bec0*/  @!P5 STG.E.U8 desc[UR54][R34.64+0x29], R22 ;  /* 0x000029162200d986 */ /* 0x0001e4000c101136 */
[----:B0-----:R-:W0:Y:S01]  /*2bed0*/  @!P3 LDC.64 R22, c[0x0][0x5c0] ;  /* 0x00017000ff16bb82 */ /* 0x001e220000000a00 */
[----:B------:R-:W-:-:S04]  /*2bee0*/  @!P3 IADD3 R31, P4, P5, R31, UR59, R24 ;  /* 0x0000003b1f1fbc10 */ /* 0x000fc8000fd9e018 */
[----:B------:R-:W-:Y:S02]  /*2bef0*/  @!P3 IADD3.X R32, R32, UR58, R29, P4, P5 ;  /* 0x0000003a2020bc10 */ /* 0x000fe4000a7ea41d */
[----:B0-----:R-:W-:Y:S02]  /*2bf00*/  @!P3 IADD3 R22, P4, R31, R22, RZ ;  /* 0x000000161f16b210 */ /* 0x001fe40007f9e0ff */
[----:B------:R-:W-:-:S06]  /*2bf10*/  PRMT R31, RZ, 0x7610, R31 ;  /* 0x00007610ff1f7816 */ /* 0x000fcc000000001f */
[----:B------:R-:W3:Y:S01]  /*2bf20*/  @!P3 LDG.E.U8 R31, desc[UR54][R14.64+0x28] ;  /* 0x000028360e1fb981 */ /* 0x000ee2000c1e1100 */
[----:B------:R-:W-:Y:S01]  /*2bf30*/  @!P3 IMAD.X R23, R32, 0x1, R23, P4 ;  /* 0x000000012017b824 */ /* 0x000fe200020e0617 */
[----:B------:R-:W-:Y:S02]  /*2bf40*/  ISETP.LT.OR P4, PT, R28, 0x2a, !P6 ;  /* 0x0000002a1c00780c */ /* 0x000fe40007781670 */
[----:B---3--:R-:W-:-:S04]  /*2bf50*/  LOP3.LUT R31, R31, 0xff, RZ, 0xc0, !PT ;  /* 0x000000ff1f1f7812 */ /* 0x008fc800078ec0ff */
[----:B------:R-:W-:-:S05]  /*2bf60*/  F2FP.F16.E4M3.UNPACK_B R31, R31 ;  /* 0x0000001fff1f723e */ /* 0x000fca00020006ff */
[----:B------:R-:W-:-:S05]  /*2bf70*/  HADD2.F32 R31, -RZ, R31.H0_H0 ;  /* 0x2000001fff1f7230 */ /* 0x000fca0000004100 */
[----:B------:R-:W-:-:S04]  /*2bf80*/  FMUL R31, R31, UR5 ;  /* 0x000000051f1f7c20 */ /* 0x000fc80008400000 */
[----:B-----5:R-:W-:Y:S01]  /*2bf90*/  FFMA R31, R60, UR4, R31 ;  /* 0x000000043c1f7c23 */ /* 0x020fe2000800001f */
[----:B------:R-:W-:Y:S02]  /*2bfa0*/  IMAD.U32 R32, RZ, RZ, UR52 ;  /* 0x00000034ff207e24 */ /* 0x000fe4000f8e00ff */
[----:B------:R-:W-:Y:S01]  /*2bfb0*/  IMAD.U32 R33, RZ, RZ, UR7 ;  /* 0x00000007ff217e24 */ /* 0x000fe2000f8e00ff */
[----:B------:R-:W-:Y:S01]  /*2bfc0*/  LOP3.LUT R0, R0, 0xfffffdff, RZ, 0xc0, !PT ;  /* 0xfffffdff00007812 */ /* 0x000fe200078ec0ff */
[----:B------:R-:W3:Y:S01]  /*2bfd0*/  LDL.LU R60, [R1+0x344] ;  /* 0x00034400013c7983 */ /* 0x000ee20000300800 */
[----:B------:R-:W-:-:S05]  /*2bfe0*/  F2FP.SATFINITE.E4M3.F32.PACK_AB_MERGE_C R31, RZ, R31, RZ ;  /* 0x0000001fff1f723e */ /* 0x000fca00048070ff */
[----:B------:R0:W-:Y:S02]  /*2bff0*/  @!P3 STG.E.U8 desc[UR54][R22.64+0x28], R31 ;  /* 0x0000281f1600b986 */ /* 0x0001e4000c101136 */
[----:B0-----:R-:W-:Y:S01]  /*2c000*/  PRMT R31, RZ, 0x7610, R31 ;  /* 0x00007610ff1f7816 */ /* 0x001fe2000000001f */
[----:B------:R-:W0:Y:S05]  /*2c010*/  @!P4 LDC.64 R22, c[0x0][0x5c0] ;  /* 0x00017000ff16cb82 */ /* 0x000e2a0000000a00 */
[----:B------:R-:W4:Y:S01]  /*2c020*/  @!P4 LDG.E.U8 R31, desc[UR54][R14.64+0x29] ;  /* 0x000029360e1fc981 */ /* 0x000f22000c1e1100 */
[----:B------:R-:W-:Y:S02]  /*2c030*/  @!P4 IADD3 R32, P5, P6, R32, UR59, R24 ;  /* 0x0000003b2020cc10 */ /* 0x000fe4000febe018 */
[----:B------:R-:W-:-:S02]  /*2c040*/  @P0 LOP3.LUT R0, R0, 0x200, RZ, 0xfc, !PT ;  /* 0x0000020000000812 */ /* 0x000fc400078efcff */
[----:B------:R-:W-:Y:S02]  /*2c050*/  @!P4 IADD3.X R33, R33, UR58, R29, P5, P6 ;  /* 0x0000003a2121cc10 */ /* 0x000fe4000afec41d */
[----:B------:R-:W-:Y:S02]  /*2c060*/  ISETP.GE.AND P0, PT, R3, 0x181, PT ;  /* 0x000001810300780c */ /* 0x000fe40003f06270 */
[----:B0-----:R-:W-:-:S05]  /*2c070*/  @!P4 IADD3 R22, P3, R32, R22, RZ ;  /* 0x000000162016c210 */ /* 0x001fca0007f7e0ff */
[----:B------:R-:W-:Y:S01]  /*2c080*/  @!P4 IMAD.X R23, R33, 0x1, R23, P3 ;  /* 0x000000012117c824 */ /* 0x000fe200018e0617 */
[C---:B------:R-:W-:Y:S02]  /*2c090*/  ISETP.LT.OR P3, PT, R28.reuse, 0x21, !P0 ;  /* 0x000000211c00780c */ /* 0x040fe40004761670 */
[----:B------:R-:W-:-:S11]  /*2c0a0*/  ISETP.LT.OR P6, PT, R28, 0x39, !P1 ;  /* 0x000000391c00780c */ /* 0x000fd60004fc1670 */
        /* <DEDUP_REMOVED lines=16> */
[----:B------:R-:W0:Y:S02]  /*2c1b0*/  @!P6 LDC.64 R22, c[0x0][0x5c0] ;  /* 0x00017000ff16eb82 */ /* 0x000e240000000a00 */
[--C-:B0-----:R-:W-:Y:S02]  /*2c1c0*/  @!P6 IADD3 R54, P4, P5, R24, UR59, R22.reuse ;  /* 0x0000003b1836ec10 */ /* 0x101fe4000fd9e016 */
[----:B------:R-:W-:-:S06]  /*2c1d0*/  PRMT R22, RZ, 0x7610, R22 ;  /* 0x00007610ff167816 */ /* 0x000fcc0000000016 */
[----:B------:R-:W4:Y:S01]  /*2c1e0*/  @!P3 LDG.E.U8 R22, desc[UR54][R16.64+0x20] ;  /* 0x000020361016b981 */ /* 0x000f22000c1e1100 */
[----:B------:R-:W-:Y:S02]  /*2c1f0*/  @!P6 IADD3.X R55, R29, UR58, R23, P4, P5 ;  /* 0x0000003a1d37ec10 */ /* 0x000fe4000a7ea417 */
[----:B------:R-:W-:-:S13]  /*2c200*/  ISETP.LT.OR P4, PT, R28, 0x22, !P0 ;  /* 0x000000221c00780c */ /* 0x000fda0004781670 */
[----:B------:R-:W-:Y:S02]  /*2c210*/  @!P4 IMAD.MOV.U32 R23, RZ, RZ, R29 ;  /* 0x000000ffff17c224 */ /* 0x000fe400078e001d */
[----:B------:R-:W-:Y:S01]  /*2c220*/  @!P4 IMAD R31, R5, 0x180, RZ ;  /* 0x00000180051fc824 */ /* 0x000fe200078e02ff */
[----:B------:R-:W-:Y:S02]  /*2c230*/  @P6 LOP3.LUT R0, R0, 0x2, RZ, 0xfc, !PT ;  /* 0x0000000200006812 */ /* 0x000fe400078efcff */
[----:B----4-:R-:W-:-:S04]  /*2c240*/  LOP3.LUT R22, R22, 0xff, RZ, 0xc0, !PT ;  /* 0x000000ff16167812 */ /* 0x010fc800078ec0ff */
[----:B------:R-:W-:-:S05]  /*2c250*/  F2FP.F16.E4M3.UNPACK_B R22, R22 ;  /* 0x00000016ff16723e */ /* 0x000fca00020006ff */
[----:B------:R-:W-:-:S05]  /*2c260*/  HADD2.F32 R22, -RZ, R22.H0_H0 ;  /* 0x20000016ff167230 */ /* 0x000fca0000004100 */
[----:B------:R-:W-:-:S04]  /*2c270*/  FMUL R22, R22, UR5 ;  /* 0x0000000516167c20 */ /* 0x000fc80008400000 */
[----:B---3--:R-:W-:Y:S01]  /*2c280*/  FFMA R22, R60, UR4, R22 ;  /* 0x000000043c167c23 */ /* 0x008fe20008000016 */
[----:B------:R-:W-:Y:S01]  /*2c290*/  LOP3.LUT R30, R30, 0xffffefff, RZ, 0xc0, !PT ;  /* 0xffffefff1e1e7812 */ /* 0x000fe200078ec0ff */
[----:B------:R-:W3:Y:S03]  /*2c2a0*/  LDL.LU R60, [R1+0x34c] ;  /* 0x00034c00013c7983 */ /* 0x000ee60000300800 */
[----:B------:R-:W-:Y:S01]  /*2c2b0*/  F2FP.SATFINITE.E4M3.F32.PACK_AB_MERGE_C R22, RZ, R22, RZ ;  /* 0x00000016ff16723e */ /* 0x000fe200048070ff */
[----:B------:R-:W4:Y:S04]  /*2c2c0*/  LDL.LU R69, [R1+0x350] ;  /* 0x0003500001457983 */ /* 0x000f280000300800 */
[----:B------:R0:W-:Y:S04]  /*2c2d0*/  @!P3 STG.E.U8 desc[UR54][R32.64+0x20], R22 ;  /* 0x000020162000b986 */ /* 0x0001e8000c101136 */
[----:B------:R-:W5:Y:S04]  /*2c2e0*/  LDL.LU R68, [R1+0x354] ;  /* 0x0003540001447983 */ /* 0x000f680000300800 */
[----:B------:R-:W5:Y:S01]  /*2c2f0*/  LDL.LU R77, [R1+0x358] ;  /* 0x00035800014d7983 */ /* 0x000f620000300800 */
[----:B0-----:R-:W0:Y:S01]  /*2c300*/  @!P4 LDC.64 R32, c[0x0][0x5c0] ;  /* 0x00017000ff20cb82 */ /* 0x001e220000000a00 */
[----:B------:R-:W-:-:S02]  /*2c310*/  @!P4 IMAD.MOV.U32 R22, RZ, RZ, R24 ;  /* 0x000000ffff16c224 */ /* 0x000fc400078e0018 */
[----:B------:R-:W5:Y:S02]  /*2c320*/  LDL.LU R76, [R1+0x35c] ;  /* 0x00035c00014c7983 */ /* 0x000f640000300800 */
[----:B------:R-:W-:-:S03]  /*2c330*/  @!P4 IMAD.WIDE.U32 R22, R4, 0x180, R22 ;  /* 0x000001800416c825 */ /* 0x000fc600078e0016 */
[----:B0-----:R-:W-:-:S04]  /*2c340*/  @!P4 IADD3 R32, P3, R22, R32, RZ ;  /* 0x000000201620c210 */ /* 0x001fc80007f7e0ff */
[----:B------:R-:W-:Y:S02]  /*2c350*/  @!P4 IADD3.X R33, R33, R23, R31, P3, !PT ;  /* 0x000000172121c210 */ /* 0x000fe40001ffe41f */
[----:B------:R-:W-:-:S13]  /*2c360*/  ISETP.LT.OR P3, PT, R28, 0x3a, !P1 ;  /* 0x0000003a1c00780c */ /* 0x000fda0004f61670 */
[----:B------:R-:W0:Y:S02]  /*2c370*/  @!P3 LDC.64 R22, c[0x0][0x5c0] ;  /* 0x00017000ff16bb82 */ /* 0x000e240000000a00 */
[--C-:B0-----:R-:W-:Y:S02]  /*2c380*/  @!P3 IADD3 R44, P5, P6, R24, UR59, R22.reuse ;  /* 0x0000003b182cbc10 */ /* 0x101fe4000febe016 */
[----:B------:R-:W-:-:S06]  /*2c390*/  PRMT R22, RZ, 0x7610, R22 ;  /* 0x00007610ff167816 */ /* 0x000fcc0000000016 */
[----:B------:R-:W2:Y:S01]  /*2c3a0*/  @!P4 LDG.E.U8 R22, desc[UR54][R16.64+0x21] ;  /* 0x000021361016c981 */ /* 0x000ea2000c1e1100 */
[----:B------:R-:W-:Y:S02]  /*2c3b0*/  ISETP.LT.OR P1, PT, R28, 0x41, !P2 ;  /* 0x000000411c00780c */ /* 0x000fe40005721670 */
[----:B------:R-:W-:Y:S02]  /*2c3c0*/  @!P3 IADD3.X R45, R29, UR58, R23, P5, P6 ;  /* 0x0000003a1d2dbc10 */ /* 0x000fe4000afec417 */
[----:B------:R-:W-:Y:S02]  /*2c3d0*/  @P3 LOP3.LUT R30, R30, 0x1000, RZ, 0xfc, !PT ;  /* 0x000010001e1e3812 */ /* 0x000fe400078efcff */
[----:B------:R-:W-:Y:S02]  /*2c3e0*/  LOP3.LUT P3, RZ, R0, 0x4000, RZ, 0xc0, !PT ;  /* 0x0000400000ff7812 */ /* 0x000fe4000786c0ff */
[----:B--2---:R-:W-:-:S04]  /*2c3f0*/  LOP3.LUT R22, R22, 0xff, RZ, 0xc0, !PT ;  /* 0x000000ff16167812 */ /* 0x004fc800078ec0ff */
[----:B------:R-:W-:-:S05]  /*2c400*/  F2FP.F16.E4M3.UNPACK_B R22, R22 ;  /* 0x00000016ff16723e */ /* 0x000fca00020006ff */
[----:B------:R-:W-:-:S05]  /*2c410*/  HADD2.F32 R22, -RZ, R22.H0_H0 ;  /* 0x20000016ff167230 */ /* 0x000fca0000004100 */
[----:B------:R-:W-:-:S04]  /*2c420*/  FMUL R22, R22, UR5 ;  /* 0x0000000516167c20 */ /* 0x000fc80008400000 */
[----:B------:R-:W-:-:S05]  /*2c430*/  FFMA R22, R61, UR4, R22 ;  /* 0x000000043d167c23 */ /* 0x000fca0008000016 */
[----:B------:R-:W-:-:S05]  /*2c440*/  F2FP.SATFINITE.E4M3.F32.PACK_AB_MERGE_C R22, RZ, R22, RZ ;  /* 0x00000016ff16723e */ /* 0x000fca00048070ff */
[----:B------:R0:W-:Y:S02]  /*2c450*/  @!P4 STG.E.U8 desc[UR54][R32.64+0x21], R22 ;  /* 0x000021162000c986 */ /* 0x0001e4000c101136 */
[----:B0-----:R-:W0:Y:S02]  /*2c460*/  @!P1 LDC.64 R22, c[0x0][0x5c0] ;  /* 0x00017000ff169b82 */ /* 0x001e240000000a00 */
[--C-:B0-----:R-:W-:Y:S02]  /*2c470*/  @!P1 IADD3 R62, P4, P5, R24, UR52, R22.reuse ;  /* 0x00000034183e9c10 */ /* 0x101fe4000fd9e016 */
[----:B------:R-:W-:-:S06]  /*2c480*/  PRMT R22, RZ, 0x7610, R22 ;  /* 0x00007610ff167816 */ /* 0x000fcc0000000016 */
[----:B------:R-:W2:Y:S01]  /*2c490*/  @!P3 LDG.E.U8 R22, desc[UR54][R18.64+0x20] ;  /* 0x000020361216b981 */ /* 0x000ea2000c1e1100 */
[----:B------:R-:W-:Y:S02]  /*2c4a0*/  @!P1 IADD3.X R63, R29, UR7, R23, P4, P5 ;  /* 0x000000071d3f9c10 */ /* 0x000fe4000a7ea417 */
[----:B------:R-:W-:Y:S02]  /*2c4b0*/  ISETP.LT.OR P1, PT, R28, 0x42, !P2 ;  /* 0x000000421c00780c */ /* 0x000fe40005721670 */
[----:B------:R-:W-:Y:S02]  /*2c4c0*/  LOP3.LUT P6, RZ, R0, 0x2000, RZ, 0xc0, !PT ;  /* 0x0000200000ff7812 */ /* 0x000fe400078cc0ff */
[----:B--2---:R-:W-:-:S04]  /*2c4d0*/  LOP3.LUT R22, R22, 0xff, RZ, 0xc0, !PT ;  /* 0x000000ff16167812 */ /* 0x004fc800078ec0ff */
[----:B------:R-:W-:-:S05]  /*2c4e0*/  F2FP.F16.E4M3.UNPACK_B R22, R22 ;  /* 0x00000016ff16723e */ /* 0x000fca00020006ff */
[----:B------:R-:W-:-:S05]  /*2c4f0*/  HADD2.F32 R22, -RZ, R22.H0_H0 ;  /* 0x20000016ff167230 */ /* 0x000fca0000004100 */
[----:B------:R-:W-:-:S04]  /*2c500*/  FMUL R22, R22, UR5 ;  /* 0x0000000516167c20 */ /* 0x000fc80008400000 */
[----:B---3--:R-:W-:Y:S02]  /*2c510*/  FFMA R31, R60, UR4, R22 ;  /* 0x000000043c1f7c23 */ /* 0x008fe40008000016 */
[----:B------:R-:W0:Y:S03]  /*2c520*/  @!P1 LDC.64 R22, c[0x0][0x5c0] ;  /* 0x00017000ff169b82 */ /* 0x000e260000000a00 */
[----:B------:R-:W-:-:S05]  /*2c530*/  F2FP.SATFINITE.E4M3.F32.PACK_AB_MERGE_C R31, RZ, R31, RZ ;  /* 0x0000001fff1f723e */ /* 0x000fca00048070ff */
[----:B------:R1:W-:Y:S01]  /*2c540*/  @!P3 STG.E.U8 desc[UR54][R66.64+0x20], R31 ;  /* 0x0000201f4200b986 */ /* 0x0003e2000c101136 */
[--C-:B0-----:R-:W-:Y:S02]  /*2c550*/  @!P1 IADD3 R60, P4, P5, R24, UR52, R22.reuse ;  /* 0x00000034183c9c10 */ /* 0x101fe4000fd9e016 */
[----:B------:R-:W-:-:S06]  /*2c560*/  PRMT R22, RZ, 0x7610, R22 ;  /* 0x00007610ff167816 */ /* 0x000fcc0000000016 */
[----:B------:R-:W2:Y:S01]  /*2c570*/  @!P6 LDG.E.U8 R22, desc[UR54][R18.64+0x21] ;  /* 0x000021361216e981 */ /* 0x000ea2000c1e1100 */
[----:B------:R-:W-:Y:S02]  /*2c580*/  @!P1 IADD3.X R61, R29, UR7, R23, P4, P5 ;  /* 0x000000071d3d9c10 */ /* 0x000fe4000a7ea417 */
[C---:B------:R-:W-:Y:S02]  /*2c590*/  ISETP.LT.OR P4, PT, R28.reuse, 0x29, !P0 ;  /* 0x000000291c00780c */ /* 0x040fe40004781670 */
[----:B------:R-:W-:-:S11]  /*2c5a0*/  ISETP.LT.OR P3, PT, R28, 0x49, !P2 ;  /* 0x000000491c00780c */ /* 0x000fd60005761670 */
[----:B------:R-:W-:Y:S02]  /*2c5b0*/  @!P4 IMAD.MOV.U32 R32, RZ, RZ, R24 ;  /* 0x000000ffff20c224 */ /* 0x000fe400078e0018 */
[----:B------:R-:W-:Y:S02]  /*2c5c0*/  @!P4 IMAD.MOV.U32 R33, RZ, RZ, R29 ;  /* 0x000000ffff21c224 */ /* 0x000fe400078e001d */
[----:B------:R-:W-:-:S04]  /*2c5d0*/  @!P4 IMAD.WIDE.U32 R32, R4, 0x180, R32 ;  /* 0x000001800420c825 */ /* 0x000fc800078e0020 */
[----:B-1----:R-:W-:Y:S01]  /*2c5e0*/  @!P4 IMAD R31, R5, 0x180, RZ ;  /* 0x00000180051fc824 */ /* 0x002fe200078e02ff */
[----:B--2---:R-:W-:-:S04]  /*2c5f0*/  LOP3.LUT R22, R22, 0xff, RZ, 0xc0, !PT ;  /* 0x000000ff16167812 */ /* 0x004fc800078ec0ff */
[----:B------:R-:W-:-:S05]  /*2c600*/  F2FP.F16.E4M3.UNPACK_B R22, R22 ;  /* 0x00000016ff16723e */ /* 0x000fca00020006ff */
[----:B------:R-:W-:-:S05]  /*2c610*/  HADD2.F32 R22, -RZ, R22.H0_H0 ;  /* 0x20000016ff167230 */ /* 0x000fca0000004100 */
[----:B------:R-:W-:-:S04]  /*2c620*/  FMUL R22, R22, UR5 ;  /* 0x0000000516167c20 */ /* 0x000fc80008400000 */
[----:B----4-:R-:W-:-:S05]  /*2c630*/  FFMA R22, R69, UR4, R22 ;  /* 0x0000000445167c23 */ /* 0x010fca0008000016 */
[----:B------:R-:W-:-:S05]  /*2c640*/  F2FP.SATFINITE.E4M3.F32.PACK_AB_MERGE_C R22, RZ, R22, RZ ;  /* 0x00000016ff16723e */ /* 0x000fca00048070ff */
[----:B------:R0:W-:Y:S02]  /*2c650*/  @!P6 STG.E.U8 desc[UR54][R64.64+0x21], R22 ;  /* 0x000021164000e986 */ /* 0x0001e4000c101136 */
[----:B0-----:R-:W0:Y:S02]  /*2c660*/  @!P4 LDC.64 R22, c[0x0][0x5c0] ;  /* 0x00017000ff16cb82 */ /* 0x001e240000000a00 */
[----:B0-----:R-:W-:-:S04]  /*2c670*/  @!P4 IADD3 R32, P5, R32, R22, RZ ;  /* 0x000000162020c210 */ /* 0x001fc80007fbe0ff */
[----:B------:R-:W-:Y:S02]  /*2c680*/  @!P4 IADD3.X R33, R23, R33, R31, P5, !PT ;  /* 0x000000211721c210 */ /* 0x000fe40002ffe41f */
[----:B------:R-:W0:Y:S02]  /*2c690*/  @!P3 LDC.64 R22, c[0x0][0x5c0] ;  /* 0x00017000ff16bb82 */ /* 0x000e240000000a00 */
[--C-:B0-----:R-:W-:Y:S02]  /*2c6a0*/  @!P3 IADD3 R70, P5, P6, R24, UR52, R22.reuse ;  /* 0x000000341846bc10 */ /* 0x101fe4000febe016 */
[----:B------:R-:W-:-:S06]  /*2c6b0*/  PRMT R22, RZ, 0x7610, R22 ;  /* 0x00007610ff167816 */ /* 0x000fcc0000000016 */
[----:B------:R-:W2:Y:S01]  /*2c6c0*/  @!P4 LDG.E.U8 R22, desc[UR54][R16.64+0x28] ;  /* 0x000028361016c981 */ /* 0x000ea2000c1e1100 */
[----:B------:R-:W-:Y:S02]  /*2c6d0*/  @!P3 IADD3.X R71, R29, UR7, R23, P5, P6 ;  /* 0x000000071d47bc10 */ /* 0x000fe4000afec417 */
[----:B--2---:R-:W-:-:S04]  /*2c6e0*/  LOP3.LUT R22, R22, 0xff, RZ, 0xc0, !PT ;  /* 0x000000ff16167812 */ /* 0x004fc800078ec0ff */
[----:B------:R-:W-:-:S05]  /*2c6f0*/  F2FP.F16.E4M3.UNPACK_B R22, R22 ;  /* 0x00000016ff16723e */ /* 0x000fca00020006ff */
[----:B------:R-:W-:-:S05]  /*2c700*/  HADD2.F32 R22, -RZ, R22.H0_H0 ;  /* 0x20000016ff167230 */ /* 0x000fca0000004100 */
[----:B------:R-:W-:-:S04]  /*2c710*/  FMUL R22, R22, UR5 ;  /* 0x0000000516167c20 */ /* 0x000fc80008400000 */
[----:B-----5:R-:W-:-:S05]  /*2c720*/  FFMA R22, R68, UR4, R22 ;  /* 0x0000000444167c23 */ /* 0x020fca0008000016 */
        /* <DEDUP_REMOVED lines=11> */
[----:B------:R-:W0:Y:S02]  /*2c7e0*/  @!P0 LDC.64 R22, c[0x0][0x5c0] ;  /* 0x00017000ff168b82 */ /* 0x000e240000000a00 */
[--C-:B0-----:R-:W-:Y:S02]  /*2c7f0*/  @!P0 IADD3 R68, P5, P6, R24, UR52, R22.reuse ;  /* 0x0000003418448c10 */ /* 0x101fe4000febe016 */
[----:B------:R-:W-:-:S06]  /*2c800*/  PRMT R22, RZ, 0x7610, R22 ;  /* 0x00007610ff167816 */ /* 0x000fcc0000000016 */
[----:B------:R-:W2:Y:S01]  /*2c810*/  @!P4 LDG.E.U8 R22, desc[UR54][R16.64+0x29] ;  /* 0x000029361016c981 */ /* 0x000ea2000c1e1100 */
[----:B------:R-:W-:Y:S02]  /*2c820*/  LOP3.LUT P1, RZ, R30, 0x10000, RZ, 0xc0, !PT ;  /* 0x000100001eff7812 */ /* 0x000fe4000782c0ff */
[----:B------:R-:W-:Y:S02]  /*2c830*/  @!P0 IADD3.X R69, R29, UR7, R23, P5, P6 ;  /* 0x000000071d458c10 */ /* 0x000fe4000afec417 */
[----:B------:R-:W-:Y:S02]  /*2c840*/  ISETP.LT.OR P6, PT, R28, 0x41, !P1 ;  /* 0x000000411c00780c */ /* 0x000fe40004fc1670 */
[----:B------:R-:W-:Y:S02]  /*2c850*/  LOP3.LUT P3, RZ, R0, 0x40000, RZ, 0xc0, !PT ;  /* 0x0004000000ff7812 */ /* 0x000fe4000786c0ff */
[----:B--2---:R-:W-:-:S04]  /*2c860*/  LOP3.LUT R22, R22, 0xff, RZ, 0xc0, !PT ;  /* 0x000000ff16167812 */ /* 0x004fc800078ec0ff */
[----:B------:R-:W-:-:S05]  /*2c870*/  F2FP.F16.E4M3.UNPACK_B R22, R22 ;  /* 0x00000016ff16723e */ /* 0x000fca00020006ff */
[----:B------:R-:W-:-:S05]  /*2c880*/  HADD2.F32 R22, -RZ, R22.H0_H0 ;  /* 0x20000016ff167230 */ /* 0x000fca0000004100 */
[----:B------:R-:W-:-:S04]  /*2c890*/  FMUL R22, R22, UR5 ;  /* 0x0000000516167c20 */ /* 0x000fc80008400000 */
[----:B------:R-:W-:Y:S01]  /*2c8a0*/  FFMA R22, R77, UR4, R22 ;  /* 0x000000044d167c23 */ /* 0x000fe20008000016 */
[----:B------:R-:W-:Y:S01]  /*2c8b0*/  LOP3.LUT P0, RZ, R0, 0x20000, RZ, 0xc0, !PT ;  /* 0x0002000000ff7812 */ /* 0x000fe2000780c0ff */
[----:B------:R-:W2:Y:S03]  /*2c8c0*/  LDL.LU R77, [R1+0x360] ;  /* 0x00036000014d7983 */ /* 0x000ea60000300800 */
[----:B------:R-:W-:-:S05]  /*2c8d0*/  F2FP.SATFINITE.E4M3.F32.PACK_AB_MERGE_C R22, RZ, R22, RZ ;  /* 0x00000016ff16723e */ /* 0x000fca00048070ff */
[----:B------:R0:W-:Y:S02]  /*2c8e0*/  @!P4 STG.E.U8 desc[UR54][R32.64+0x29], R22 ;  /* 0x000029162000c986 */ /* 0x0001e4000c101136 */
[----:B0-----:R-:W0:Y:S02]  /*2c8f0*/  @!P6 LDC.64 R22, c[0x0][0x5c0] ;  /* 0x00017000ff16eb82 */ /* 0x001e240000000a00 */
[--C-:B0-----:R-:W-:Y:S02]  /*2c900*/  @!P6 IADD3 R66, P4, P5, R24, UR57, R22.reuse ;  /* 0x000000391842ec10 */ /* 0x101fe4000fd9e016 */
[----:B------:R-:W-:-:S06]  /*2c910*/  PRMT R22, RZ, 0x7610, R22 ;  /* 0x00007610ff167816 */ /* 0x000fcc0000000016 */
[----:B------:R-:W3:Y:S01]  /*2c920*/  @!P3 LDG.E.U8 R22, desc[UR54][R18.64+0x28] ;  /* 0x000028361216b981 */ /* 0x000ee2000c1e1100 */
[----:B------:R-:W-:Y:S02]  /*2c930*/  @!P6 IADD3.X R67, R29, UR56, R23, P4, P5 ;  /* 0x000000381d43ec10 */ /* 0x000fe4000a7ea417 */
[----:B------:R-:W-:Y:S02]  /*2c940*/  ISETP.LT.OR P6, PT, R28, 0x42, !P1 ;  /* 0x000000421c00780c */ /* 0x000fe40004fc1670 */
[----:B---3--:R-:W-:-:S04]  /*2c950*/  LOP3.LUT R22, R22, 0xff, RZ, 0xc0, !PT ;  /* 0x000000ff16167812 */ /* 0x008fc800078ec0ff */
[----:B------:R-:W-:-:S05]  /*2c960*/  F2FP.F16.E4M3.UNPACK_B R22, R22 ;  /* 0x00000016ff16723e */ /* 0x000fca00020006ff */
[----:B------:R-:W-:-:S05]  /*2c970*/  HADD2.F32 R22, -RZ, R22.H0_H0 ;  /* 0x20000016ff167230 */ /* 0x000fca0000004100 */
[----:B------:R-:W-:-:S04]  /*2c980*/  FMUL R22, R22, UR5 ;  /* 0x0000000516167c20 */ /* 0x000fc80008400000 */
[----:B------:R-:W-:Y:S02]  /*2c990*/  FFMA R31, R76, UR4, R22 ;  /* 0x000000044c1f7c23 */ /* 0x000fe40008000016 */
[----:B------:R-:W0:Y:S01]  /*2c9a0*/  @!P6 LDC.64 R22, c[0x0][0x5c0] ;  /* 0x00017000ff16eb82 */ /* 0x000e220000000a00 */
[----:B------:R-:W3:Y:S02]  /*2c9b0*/  LDL.LU R76, [R1+0x364] ;  /* 0x00036400014c7983 */ /* 0x000ee40000300800 */
        /* <DEDUP_REMOVED lines=10> */
[----:B------:R-:W-:Y:S02]  /*2ca60*/  ISETP.GE.AND P3, PT, R3, 0x1, PT ;  /* 0x000000010300780c */ /* 0x000fe40003f66270 */
[----:B----4-:R-:W-:-:S04]  /*2ca70*/  LOP3.LUT R22, R22, 0xff, RZ, 0xc0, !PT ;  /* 0x000000ff16167812 */ /* 0x010fc800078ec0ff */
[----:B------:R-:W-:-:S05]  /*2ca80*/  F2FP.F16.E4M3.UNPACK_B R22, R22 ;  /* 0x00000016ff16723e */ /* 0x000fca00020006ff */
[----:B------:R-:W-:-:S05]  /*2ca90*/  HADD2.F32 R22, -RZ, R22.H0_H0 ;  /* 0x20000016ff167230 */ /* 0x000fca0000004100 */
[----:B------:R-:W-:-:S04]  /*2caa0*/  FMUL R22, R22, UR5 ;  /* 0x0000000516167c20 */ /* 0x000fc80008400000 */
[----:B--2---:R-:W-:Y:S02]  /*2cab0*/  FFMA R22, R77, UR4, R22 ;  /* 0x000000044d167c23 */ /* 0x004fe40008000016 */
[----:B------:R-:W2:Y:S03]  /*2cac0*/  LDL.LU R77, [R1+0x368] ;  /* 0x00036800014d7983 */ /* 0x000ea60000300800 */
[----:B------:R-:W-:-:S05]  /*2cad0*/  F2FP.SATFINITE.E4M3.F32.PACK_AB_MERGE_C R22, RZ, R22, RZ ;  /* 0x00000016ff16723e */ /* 0x000fca00048070ff */
[----:B------:R0:W-:Y:S01]  /*2cae0*/  @!P0 STG.E.U8 desc[UR54][R74.64+0x29], R22 ;  /* 0x000029164a008986 */ /* 0x0001e2000c101136 */
[----:B------:R-:W-:-:S13]  /*2caf0*/  ISETP.LT.OR P0, PT, R28, 0x4a, !P1 ;  /* 0x0000004a1c00780c */ /* 0x000fda0004f01670 */
        /* <DEDUP_REMOVED lines=10> */
[----:B---3--:R-:W-:Y:S02]  /*2cba0*/  FFMA R31, R76, UR4, R22 ;  /* 0x000000044c1f7c23 */ /* 0x008fe40008000016 */
[----:B------:R-:W0:Y:S01]  /*2cbb0*/  @!P4 LDC.64 R22, c[0x0][0x5c0] ;  /* 0x00017000ff16cb82 */ /* 0x000e220000000a00 */
[----:B------:R-:W-:Y:S01]  /*2cbc0*/  LOP3.LUT R30, R30, 0xffff7fff, RZ, 0xc0, !PT ;  /* 0xffff7fff1e1e7812 */ /* 0x000fe200078ec0ff */
[----:B------:R-:W3:Y:S01]  /*2cbd0*/  LDL.LU R76, [R1+0x36c] ;  /* 0x00036c00014c7983 */ /* 0x000ee20000300800 */
[----:B------:R-:W-:Y:S02]  /*2cbe0*/  F2FP.SATFINITE.E4M3.F32.PACK_AB_MERGE_C R31, RZ, R31, RZ ;  /* 0x0000001fff1f723e */ /* 0x000fe400048070ff */
[----:B0-----:R-:W-:Y:S01]  /*2cbf0*/  @!P4 IADD3 R22, P5, R24, R22, RZ ;  /* 0x000000161816c210 */ /* 0x001fe20007fbe0ff */
[----:B------:R-:W4:Y:S04]  /*2cc00*/  LDL.LU R82, [R1+0x370] ;  /* 0x0003700001527983 */ /* 0x000f280000300800 */
[----:B------:R-:W-:Y:S01]  /*2cc10*/  @!P4 IMAD.X R23, R29, 0x1, R23, P5 ;  /* 0x000000011d17c824 */ /* 0x000fe200028e0617 */
[----:B------:R-:W-:Y:S01]  /*2cc20*/  ISETP.GE.AND P6, PT, R3, 0x101, PT ;  /* 0x000001010300780c */ /* 0x000fe20003fc6270 */
[----:B------:R-:W5:Y:S04]  /*2cc30*/  LDL.LU R83, [R1+0x374] ;  /* 0x0003740001537983 */ /* 0x000f680000300800 */
[----:B------:R0:W-:Y:S01]  /*2cc40*/  @!P4 STG.E.U8 desc[UR54][R22.64+0x30], R31 ;  /* 0x0000301f1600c986 */ /* 0x0001e2000c101136 */
[----:B------:R-:W-:-:S02]  /*2cc50*/  ISETP.LT.OR P4, PT, R28, 0x32, !P3 ;  /* 0x000000321c00780c */ /* 0x000fc40005f81670 */
[----:B0-----:R-:W-:-:S11]  /*2cc60*/  PRMT R31, RZ, 0x7610, R31 ;  /* 0x00007610ff1f7816 */ /* 0x001fd6000000001f */
[----:B------:R-:W0:Y:S01]  /*2cc70*/  @!P4 LDC.64 R22, c[0x0][0x5c0] ;  /* 0x00017000ff16cb82 */ /* 0x000e220000000a00 */
[----:B------:R-:W2:Y:S01]  /*2cc80*/  @!P4 LDG.E.U8 R31, desc[UR54][R26.64+0x31] ;  /* 0x000031361a1fc981 */ /* 0x000ea2000c1e1100 */
[----:B------:R-:W-:Y:S02]  /*2cc90*/  @P1 LOP3.LUT R30, R30, 0x8000, RZ, 0xfc, !PT ;  /* 0x000080001e1e1812 */ /* 0x000fe400078efcff */
[----:B------:R-:W-:Y:S02]  /*2cca0*/  ISETP.LT.OR P1, PT, R28, 0x41, !P6 ;  /* 0x000000411c00780c */ /* 0x000fe40007721670 */
[----:B0-----:R-:W-:-:S05]  /*2ccb0*/  @!P4 IADD3 R22, P5, R24, R22, RZ ;  /* 0x000000161816c210 */ /* 0x001fca0007fbe0ff */
[----:B------:R-:W-:Y:S01]  /*2ccc0*/  @!P4 IMAD.X R23, R29, 0x1, R23, P5 ;  /* 0x000000011d17c824 */ /* 0x000fe200028e0617 */
[----:B------:R-:W-:Y:S02]  /*2ccd0*/  ISETP.LT.OR P0, PT, R28, 0x31, !P2 ;  /* 0x000000311c00780c */ /* 0x000fe40005701670 */
        /* <DEDUP_REMOVED lines=11> */
[----:B------:R-:W-:Y:S02]  /*2cd90*/  LOP3.LUT R0, R0, 0xffefffff, RZ, 0xc0, !PT ;  /* 0xffefffff00007812 */ /* 0x000fe400078ec0ff */
[----:B------:R-:W-:Y:S02]  /*2cda0*/  @!P1 IADD3.X R79, R29, UR58, R23, P4, P5 ;  /* 0x0000003a1d4f9c10 */ /* 0x000fe4000a7ea417 */
[----:B------:R-:W-:Y:S02]  /*2cdb0*/  @P1 LOP3.LUT R0, R0, 0x100000, RZ, 0xfc, !PT ;  /* 0x0010000000001812 */ /* 0x000fe400078efcff */
[----:B------:R-:W-:Y:S02]  /*2cdc0*/  ISETP.LT.OR P1, PT, R28, 0x42, !P6 ;  /* 0x000000421c00780c */ /* 0x000fe40007721670 */
[----:B--2---:R-:W-:-:S04]  /*2cdd0*/  LOP3.LUT R22, R22, 0xff, RZ, 0xc0, !PT ;  /* 0x000000ff16167812 */ /* 0x004fc800078ec0ff */
[----:B------:R-:W-:-:S05]  /*2cde0*/  F2FP.F16.E4M3.UNPACK_B R22, R22 ;  /* 0x00000016ff16723e */ /* 0x000fca00020006ff */
[----:B------:R-:W-:-:S05]  /*2cdf0*/  HADD2.F32 R22, -RZ, R22.H0_H0 ;  /* 0x20000016ff167230 */ /* 0x000fca0000004100 */
[----:B------:R-:W-:-:S04]  /*2ce00*/  FMUL R22, R22, UR5 ;  /* 0x0000000516167c20 */ /* 0x000fc80008400000 */
[----:B---3--:R-:W-:Y:S02]  /*2ce10*/  FFMA R31, R76, UR4, R22 ;  /* 0x000000044c1f7c23 */ /* 0x008fe40008000016 */
[----:B------:R-:W0:Y:S03]  /*2ce20*/  @!P1 LDC.64 R22, c[0x0][0x5c0] ;  /* 0x00017000ff169b82 */ /* 0x000e260000000a00 */
[----:B------:R-:W-:-:S05]  /*2ce30*/  F2FP.SATFINITE.E4M3.F32.PACK_AB_MERGE_C R31, RZ, R31, RZ ;  /* 0x0000001fff1f723e */ /* 0x000fca00048070ff */
[----:B------:R-:W-:Y:S01]  /*2ce40*/  @!P0 STG.E.U8 desc[UR54][R46.64+0x30], R31 ;  /* 0x0000301f2e008986 */ /* 0x000fe2000c101136 */
[----:B------:R-:W-:Y:S02]  /*2ce50*/  ISETP.LT.OR P0, PT, R28, 0x49, !P6 ;  /* 0x000000491c00780c */ /* 0x000fe40007701670 */
[----:B0-----:R-:W-:-:S04]  /*2ce60*/  @!P1 IADD3 R76, P4, P5, R24, UR59, R22 ;  /* 0x0000003b184c9c10 */ /* 0x001fc8000fd9e016 */
[----:B------:R-:W-:-:S07]  /*2ce70*/  @!P1 IADD3.X R77, R29, UR58, R23, P4, P5 ;  /* 0x0000003a1d4d9c10 */ /* 0x000fce000a7ea417 */
[----:B------:R-:W0:Y:S02]  /*2ce80*/  @!P0 LDC.64 R22, c[0x0][0x5c0] ;  /* 0x00017000ff168b82 */ /* 0x000e240000000a00 */
[----:B0-----:R-:W-:-:S04]  /*2ce90*/  @!P0 IADD3 R80, P4, P5, R24, UR59, R22 ;  /* 0x0000003b18508c10 */ /* 0x001fc8000fd9e016 */
[----:B------:R-:W-:Y:S02]  /*2cea0*/  @!P0 IADD3.X R81, R29, UR58, R23, P4, P5 ;  /* 0x0000003a1d518c10 */ /* 0x000fe4000a7ea417 */
[----:B------:R-:W-:Y:S02]  /*2ceb0*/  ISETP.LT.OR P5, PT, R28, 0x32, !P2 ;  /* 0x000000321c00780c */ /* 0x000fe400057a1670 */
[----:B------:R-:W-:-:S11]  /*2cec0*/  PRMT R22, RZ, 0x7610, R22 ;  /* 0x00007610ff167816 */ /* 0x000fd60000000016 */
[----:B------:R-:W2:Y:S01]  /*2ced0*/  @!P5 LDG.E.U8 R22, desc[UR54][R6.64+0x31] ;  /* 0x000031360616d981 */ /* 0x000ea2000c1e1100 */
[----:B------:R-:W-:Y:S02]  /*2cee0*/  ISETP.LT.OR P6, PT, R28, 0x4a, !P6 ;  /* 0x0000004a1c00780c */ /* 0x000fe400077c1670 */
[----:B--2---:R-:W-:-:S04]  /*2cef0*/  LOP3.LUT R22, R22, 0xff, RZ, 0xc0, !PT ;  /* 0x000000ff16167812 */ /* 0x004fc800078ec0ff */
[----:B------:R-:W-:-:S05]  /*2cf00*/  F2FP.F16.E4M3.UNPACK_B R22, R22 ;  /* 0x00000016ff16723e */ /* 0x000fca00020006ff */
[----:B------:R-:W-:-:S05]  /*2cf10*/  HADD2.F32 R22, -RZ, R22.H0_H0 ;  /* 0x20000016ff167230 */ /* 0x000fca0000004100 */
[----:B------:R-:W-:-:S04]  /*2cf20*/  FMUL R22, R22, UR5 ;  /* 0x0000000516167c20 */ /* 0x000fc80008400000 */
[----:B----4-:R-:W-:Y:S02]  /*2cf30*/  FFMA R22, R82, UR4, R22 ;  /* 0x0000000452167c23 */ /* 0x010fe40008000016 */
[----:B------:R-:W2:Y:S03]  /*2cf40*/  LDL.LU R82, [R1+0x378] ;  /* 0x0003780001527983 */ /* 0x000ea60000300800 */
[----:B------:R-:W-:Y:S01]  /*2cf50*/  F2FP.SATFINITE.E4M3.F32.PACK_AB_MERGE_C R22, RZ, R22, RZ ;  /* 0x00000016ff16723e */ /* 0x000fe200048070ff */
[----:B------:R-:W3:Y:S04]  /*2cf60*/  LDL.LU R84, [R1+0x37c] ;  /* 0x00037c0001547983 */ /* 0x000ee80000300800 */
[----:B------:R0:W-:Y:S01]  /*2cf70*/  @!P5 STG.E.U8 desc[UR54][R48.64+0x31], R22 ;  /* 0x000031163000d986 */ /* 0x0001e2000c101136 */
[----:B------:R-:W-:-:S03]  /*2cf80*/  LOP3.LUT R0, R0, 0xfff7ffff, RZ, 0xc0, !PT ;  /* 0xfff7ffff00007812 */ /* 0x000fc600078ec0ff */
[----:B------:R-:W4:Y:S01]  /*2cf90*/  LDL.LU R87, [R1+0x380] ;  /* 0x0003800001577983 */ /* 0x000f220000300800 */
[----:B0-----:R-:W0:Y:S01]  /*2cfa0*/  @!P6 LDC.64 R22, c[0x0][0x5c0] ;  /* 0x00017000ff16eb82 */ /* 0x001e220000000a00 */
[----:B------:R-:W-:Y:S02]  /*2cfb0*/  @P1 LOP3.LUT R0, R0, 0x80000, RZ, 0xfc, !PT ;  /* 0x0008000000001812 */ /* 0x000fe400078efcff */
[----:B------:R-:W4:Y:S01]  /*2cfc0*/  LDL.LU R86, [R1+0x384] ;  /* 0x0003840001567983 */ /* 0x000f220000300800 */
[----:B0-----:R-:W-:-:S03]  /*2cfd0*/  @!P6 IADD3 R46, P4, P5, R24, UR59, R22 ;  /* 0x0000003b182eec10 */ /* 0x001fc6000fd9e016 */
[----:B------:R-:W4:Y:S01]  /*2cfe0*/  LDL.LU R90, [R1+0x388] ;  /* 0x00038800015a7983 */ /* 0x000f220000300800 */
[----:B------:R-:W-:Y:S01]  /*2cff0*/  @!P6 IADD3.X R47, R29, UR58, R23, P4, P5 ;  /* 0x0000003a1d2fec10 */ /* 0x000fe2000a7ea417 */
[----:B------:R-:W-:Y:S01]  /*2d000*/  IMAD.U32 R32, RZ, RZ, UR7 ;  /* 0x00000007ff207e24 */ /* 0x000fe2000f8e00ff */
[----:B------:R-:W-:Y:S01]  /*2d010*/  ISETP.LT.OR P4, PT, R28, 0x39, !P3 ;  /* 0x000000391c00780c */ /* 0x000fe20005f81670 */
[----:B------:R-:W4:Y:S01]  /*2d020*/  LDL.LU R91, [R1+0x38c] ;  /* 0x00038c00015b7983 */ /* 0x000f220000300800 */
[----:B------:R-:W-:-:S11]  /*2d030*/  PRMT R22, RZ, 0x7610, R22 ;  /* 0x00007610ff167816 */ /* 0x000fd60000000016 */
[----:B------:R-:W5:Y:S02]  /*2d040*/  @!P4 LDG.E.U8 R22, desc[UR54][R26.64+0x38] ;  /* 0x000038361a16c981 */ /* 0x000f64000c1e1100 */
[----:B-----5:R-:W-:-:S04]  /*2d050*/  LOP3.LUT R22, R22, 0xff, RZ, 0xc0, !PT ;  /* 0x000000ff16167812 */ /* 0x020fc800078ec0ff */
        /* <DEDUP_REMOVED lines=12> */
[----:B------:R-:W5:Y:S01]  /*2d120*/  @!P4 LDG.E.U8 R31, desc[UR54][R26.64+0x39] ;  /* 0x000039361a1fc981 */ /* 0x000f62000c1e1100 */
[----:B------:R-:W-:-:S04]  /*2d130*/  LOP3.LUT R0, R0, 0xfffffeff, RZ, 0xc0, !PT ;  /* 0xfffffeff00007812 */ /* 0x000fc800078ec0ff */
[----:B------:R-:W-:-:S04]  /*2d140*/  @P0 LOP3.LUT R0, R0, 0x100, RZ, 0xfc, !PT ;  /* 0x0000010000000812 */ /* 0x000fc800078efcff */
[----:B------:R-:W-:-:S04]  /*2d150*/  LOP3.LUT R0, R0, 0xffffffdf, RZ, 0xc0, !PT ;  /* 0xffffffdf00007812 */ /* 0x000fc800078ec0ff */
[----:B------:R-:W-:Y:S02]  /*2d160*/  @P6 LOP3.LUT R0, R0, 0x20, RZ, 0xfc, !PT ;  /* 0x0000002000006812 */ /* 0x000fe400078efcff */
[----:B------:R-:W-:Y:S02]  /*2d170*/  ISETP.LT.OR P6, PT, R28, 0x51, !P2 ;  /* 0x000000511c00780c */ /* 0x000fe400057c1670 */
[----:B0-----:R-:W-:-:S05]  /*2d180*/  @!P4 IADD3 R22, P5, R24, R22, RZ ;  /* 0x000000161816c210 */ /* 0x001fca0007fbe0ff */
[----:B------:R-:W-:Y:S01]  /*2d190*/  @!P4 IMAD.X R23, R29, 0x1, R23, P5 ;  /* 0x000000011d17c824 */ /* 0x000fe200028e0617 */
[----:B------:R-:W-:Y:S02]  /*2d1a0*/  ISETP.LT.OR P3, PT, R28, 0x39, !P2 ;  /* 0x000000391c00780c */ /* 0x000fe40005761670 */
[----:B-----5:R-:W-:-:S04]  /*2d1b0*/  LOP3.LUT R31, R31, 0xff, RZ, 0xc0, !PT ;  /* 0x000000ff1f1f7812 */ /* 0x020fc800078ec0ff */
        /* <DEDUP_REMOVED lines=12> */
[----:B--2---:R-:W-:-:S04]  /*2d280*/  LOP3.LUT R22, R22, 0xff, RZ, 0xc0, !PT ;  /* 0x000000ff16167812 */ /* 0x004fc800078ec0ff */
[----:B------:R-:W-:-:S05]  /*2d290*/  F2FP.F16.E4M3.UNPACK_B R22, R22 ;  /* 0x00000016ff16723e */ /* 0x000fca00020006ff */
[----:B------:R-:W-:-:S05]  /*2d2a0*/  HADD2.F32 R22, -RZ, R22.H0_H0 ;  /* 0x20000016ff167230 */ /* 0x000fca0000004100 */
[----:B------:R-:W-:-:S04]  /*2d2b0*/  FMUL R22, R22, UR5 ;  /* 0x0000000516167c20 */ /* 0x000fc80008400000 */
[----:B---3--:R-:W-:Y:S02]  /*2d2c0*/  FFMA R31, R84, UR4, R22 ;  /* 0x00000004541f7c23 */ /* 0x008fe40008000016 */
[----:B------:R-:W0:Y:S02]  /*2d2d0*/  @!P6 LDC.64 R22, c[0x0][0x5c0] ;  /* 0x00017000ff16eb82 */ /* 0x000e240000000a00 */
[----:B0-----:R-:W-:-:S04]  /*2d2e0*/  @!P6 IADD3 R48, P4, P5, R24, UR52, R22 ;  /* 0x000000341830ec10 */ /* 0x001fc8000fd9e016 */
[----:B------:R-:W-:Y:S02]  /*2d2f0*/  @!P6 IADD3.X R49, R29, UR7, R23, P4, P5 ;  /* 0x000000071d31ec10 */ /* 0x000fe4000a7ea417 */
[----:B------:R-:W-:-:S13]  /*2d300*/  ISETP.LT.OR P6, PT, R28, 0x59, !P2 ;  /* 0x000000591c00780c */ /* 0x000fda00057c1670 */
[----:B------:R-:W0:Y:S01]  /*2d310*/  @!P6 LDC.64 R22, c[0x0][0x5c0] ;  /* 0x00017000ff16eb82 */ /* 0x000e220000000a00 */
[----:B------:R-:W-:-:S05]  /*2d320*/  F2FP.SATFINITE.E4M3.F32.PACK_AB_MERGE_C R31, RZ, R31, RZ ;  /* 0x0000001fff1f723e */ /* 0x000fca00048070ff */
[----:B------:R-:W-:Y:S01]  /*2d330*/  @!P3 STG.E.U8 desc[UR54][R52.64+0x38], R31 ;  /* 0x0000381f3400b986 */ /* 0x000fe2000c101136 */
[----:B------:R-:W-:Y:S02]  /*2d340*/  ISETP.LT.OR P3, PT, R28, 0x3a, !P2 ;  /* 0x0000003a1c00780c */ /* 0x000fe40005761670 */
[--C-:B0-----:R-:W-:Y:S02]  /*2d350*/  @!P6 IADD3 R84, P4, P5, R24, UR52, R22.reuse ;  /* 0x000000341854ec10 */ /* 0x101fe4000fd9e016 */
[----:B------:R-:W-:-:S09]  /*2d360*/  PRMT R22, RZ, 0x7610, R22 ;  /* 0x00007610ff167816 */ /* 0x000fd20000000016 */
[----:B------:R-:W2:Y:S01]  /*2d370*/  @!P3 LDG.E.U8 R22, desc[UR54][R6.64+0x39] ;  /* 0x000039360616b981 */ /* 0x000ea2000c1e1100 */
[----:B------:R-:W-:Y:S02]  /*2d380*/  LOP3.LUT R0, R0, 0xf7ffffff, RZ, 0xc0, !PT ;  /* 0xf7ffffff00007812 */ /* 0x000fe400078ec0ff */
[----:B------:R-:W-:Y:S02]  /*2d390*/  @!P6 IADD3.X R85, R29, UR7, R23, P4, P5 ;  /* 0x000000071d55ec10 */ /* 0x000fe4000a7ea417 */
[----:B------:R-:W-:Y:S02]  /*2d3a0*/  @P6 LOP3.LUT R0, R0, 0x8000000, RZ, 0xfc, !PT ;  /* 0x0800000000006812 */ /* 0x000fe400078efcff */
[----:B------:R-:W-:Y:S02]  /*2d3b0*/  ISETP.LT.OR P6, PT, R28, 0x5a, !P2 ;  /* 0x0000005a1c00780c */ /* 0x000fe400057c1670 */
[----:B------:R-:W-:Y:S02]  /*2d3c0*/  LOP3.LUT P1, RZ, R30, 0x8000, RZ, 0xc0, !PT ;  /* 0x000080001eff7812 */ /* 0x000fe4000782c0ff */
[----:B--2---:R-:W-:-:S04]  /*2d3d0*/  LOP3.LUT R22, R22, 0xff, RZ, 0xc0, !PT ;  /* 0x000000ff16167812 */ /* 0x004fc800078ec0ff */
[----:B------:R-:W-:-:S05]  /*2d3e0*/  F2FP.F16.E4M3.UNPACK_B R22, R22 ;  /* 0x00000016ff16723e */ /* 0x000fca00020006ff */
[----:B------:R-:W-:-:S05]  /*2d3f0*/  HADD2.F32 R22, -RZ, R22.H0_H0 ;  /* 0x20000016ff167230 */ /* 0x000fca0000004100 */
[----:B------:R-:W-:-:S04]  /*2d400*/  FMUL R22, R22, UR5 ;  /* 0x0000000516167c20 */ /* 0x000fc80008400000 */
[----:B----4-:R-:W-:-:S05]  /*2d410*/  FFMA R22, R87, UR4, R22 ;  /* 0x0000000457167c23 */ /* 0x010fca0008000016 */
[----:B------:R-:W-:-:S05]  /*2d420*/  F2FP.SATFINITE.E4M3.F32.PACK_AB_MERGE_C R22, RZ, R22, RZ ;  /* 0x00000016ff16723e */ /* 0x000fca00048070ff */
[----:B------:R0:W-:Y:S02]  /*2d430*/  @!P3 STG.E.U8 desc[UR54][R38.64+0x39], R22 ;  /* 0x000039162600b986 */ /* 0x0001e4000c101136 */
[----:B0-----:R-:W0:Y:S01]  /*2d440*/  @!P6 LDC.64 R22, c[0x0][0x5c0] ;  /* 0x00017000ff16eb82 */ /* 0x001e220000000a00 */
[----:B------:R-:W-:Y:S02]  /*2d450*/  ISETP.LT.OR P3, PT, R28, 0x31, !P1 ;  /* 0x000000311c00780c */ /* 0x000fe40004f61670 */
[--C-:B0-----:R-:W-:Y:S02]  /*2d460*/  @!P6 IADD3 R38, P4, P5, R24, UR52, R22.reuse ;  /* 0x000000341826ec10 */ /* 0x101fe4000fd9e016 */
[----:B------:R-:W-:-:S09]  /*2d470*/  PRMT R22, RZ, 0x7610, R22 ;  /* 0x00007610ff167816 */ /* 0x000fd20000000016 */
[----:B------:R-:W2:Y:S01]  /*2d480*/  @!P3 LDG.E.U8 R22, desc[UR54][R8.64+0x30] ;  /* 0x000030360816b981 */ /* 0x000ea2000c1e1100 */
[C---:B------:R-:W-:Y:S02]  /*2d490*/  LOP3.LUT P0, RZ, R30.reuse, 0x4000, RZ, 0xc0, !PT ;  /* 0x000040001eff7812 */ /* 0x040fe4000780c0ff */
[----:B------:R-:W-:-:S04]  /*2d4a0*/  LOP3.LUT R30, R30, 0xffffdfff, RZ, 0xc0, !PT ;  /* 0xffffdfff1e1e7812 */ /* 0x000fc800078ec0ff */
[----:B------:R-:W-:Y:S02]  /*2d4b0*/  @P2 LOP3.LUT R30, R30, 0x2000, RZ, 0xfc, !PT ;  /* 0x000020001e1e2812 */ /* 0x000fe400078efcff */
[----:B------:R-:W-:Y:S02]  /*2d4c0*/  ISETP.LT.OR P2, PT, R28, 0x51, !P1 ;  /* 0x000000511c00780c */ /* 0x000fe40004f41670 */
[----:B------:R-:W-:Y:S02]  /*2d4d0*/  @!P6 IADD3.X R39, R29, UR7, R23, P4, P5 ;  /* 0x000000071d27ec10 */ /* 0x000fe4000a7ea417 */
[----:B------:R-:W-:-:S04]  /*2d4e0*/  LOP3.LUT R0, R0, 0xffffff7f, RZ, 0xc0, !PT ;  /* 0xffffff7f00007812 */ /* 0x000fc800078ec0ff */
[----:B------:R-:W-:-:S04]  /*2d4f0*/  @P6 LOP3.LUT R0, R0, 0x80, RZ, 0xfc, !PT ;  /* 0x0000008000006812 */ /* 0x000fc800078efcff */
[----:B------:R-:W-:-:S04]  /*2d500*/  LOP3.LUT R0, R0, 0xefffffff, RZ, 0xc0, !PT ;  /* 0xefffffff00007812 */ /* 0x000fc800078ec0ff */
[----:B------:R-:W-:Y:S02]  /*2d510*/  @P2 LOP3.LUT R0, R0, 0x10000000, RZ, 0xfc, !PT ;  /* 0x1000000000002812 */ /* 0x000fe400078efcff */
[----:B------:R-:W-:Y:S02]  /*2d520*/  ISETP.LT.OR P6, PT, R28, 0x32, !P1 ;  /* 0x000000321c00780c */ /* 0x000fe40004fc1670 */
[----:B--2---:R-:W-:-:S04]  /*2d530*/  LOP3.LUT R22, R22, 0xff, RZ, 0xc0, !PT ;  /* 0x000000ff16167812 */ /* 0x004fc800078ec0ff */
[----:B------:R-:W-:-:S05]  /*2d540*/  F2FP.F16.E4M3.UNPACK_B R22, R22 ;  /* 0x00000016ff16723e */ /* 0x000fca00020006ff */
[----:B------:R-:W-:-:S05]  /*2d550*/  HADD2.F32 R22, -RZ, R22.H0_H0 ;  /* 0x20000016ff167230 */ /* 0x000fca0000004100 */
[----:B------:R-:W-:-:S04]  /*2d560*/  FMUL R22, R22, UR5 ;  /* 0x0000000516167c20 */ /* 0x000fc80008400000 */
[----:B------:R-:W-:Y:S02]  /*2d570*/  FFMA R31, R86, UR4, R22 ;  /* 0x00000004561f7c23 */ /* 0x000fe40008000016 */
        /* <DEDUP_REMOVED lines=13> */
[----:B-1----:R-:W-:Y:S01]  /*2d650*/  IMAD.U32 R31, RZ, RZ, UR52 ;  /* 0x00000034ff1f7e24 */ /* 0x002fe2000f8e00ff */
[----:B--2---:R-:W-:-:S04]  /*2d660*/  LOP3.LUT R22, R22, 0xff, RZ, 0xc0, !PT ;  /* 0x000000ff16167812 */ /* 0x004fc800078ec0ff */
[----:B------:R-:W-:-:S05]  /*2d670*/  F2FP.F16.E4M3.UNPACK_B R22, R22 ;  /* 0x00000016ff16723e */ /* 0x000fca00020006ff */
[----:B------:R-:W-:-:S05]  /*2d680*/  HADD2.F32 R22, -RZ, R22.H0_H0 ;  /* 0x20000016ff167230 */ /* 0x000fca0000004100 */
[----:B------:R-:W-:-:S04]  /*2d690*/  FMUL R22, R22, UR5 ;  /* 0x0000000516167c20 */ /* 0x000fc80008400000 */
[----:B------:R-:W-:Y:S01]  /*2d6a0*/  FFMA R22, R90, UR4, R22 ;  /* 0x000000045a167c23 */ /* 0x000fe20008000016 */
[----:B------:R-:W-:Y:S01]  /*2d6b0*/  LOP3.LUT R0, R0, 0xffffffbf, RZ, 0xc0, !PT ;  /* 0xffffffbf00007812 */ /* 0x000fe200078ec0ff */
[----:B------:R-:W-:Y:S01]  /*2d6c0*/  IMAD.U32 R34, RZ, RZ, UR52 ;  /* 0x00000034ff227e24 */ /* 0x000fe2000f8e00ff */
[----:B------:R-:W2:Y:S02]  /*2d6d0*/  LDL.LU R90, [R1+0x390] ;  /* 0x00039000015a7983 */ /* 0x000ea40000300800 */
[----:B------:R-:W-:Y:S01]  /*2d6e0*/  F2FP.SATFINITE.E4M3.F32.PACK_AB_MERGE_C R22, RZ, R22, RZ ;  /* 0x00000016ff16723e */ /* 0x000fe200048070ff */
[----:B------:R-:W-:Y:S01]  /*2d6f0*/  IMAD.U32 R35, RZ, RZ, UR7 ;  /* 0x00000007ff237e24 */ /* 0x000fe2000f8e00ff */
[----:B------:R-:W-:Y:S01]  /*2d700*/  @P2 LOP3.LUT R0, R0, 0x40, RZ, 0xfc, !PT ;  /* 0x0000004000002812 */ /* 0x000fe200078efcff */
[----:B------:R-:W3:Y:S04]  /*2d710*/  LDL.LU R94, [R1+0x394] ;  /* 0x00039400015e7983 */ /* 0x000ee80000300800 */
[----:B------:R0:W-:Y:S01]  /*2d720*/  @!P6 STG.E.U8 desc[UR54][R42.64+0x31], R22 ;  /* 0x000031162a00e986 */ /* 0x0001e2000c101136 */
[----:B------:R-:W-:-:S03]  /*2d730*/  LOP3.LUT R0, R0, 0xfffffff7, RZ, 0xc0, !PT ;  /* 0xfffffff700007812 */ /* 0x000fc600078ec0ff */
[----:B------:R-:W4:Y:S01]  /*2d740*/  LDL.LU R98, [R1+0x398] ;  /* 0x0003980001627983 */ /* 0x000f220000300800 */
[----:B0-----:R-:W0:Y:S01]  /*2d750*/  @!P5 LDC.64 R22, c[0x0][0x5c0] ;  /* 0x00017000ff16db82 */ /* 0x001e220000000a00 */
[----:B------:R-:W-:Y:S02]  /*2d760*/  @!P5 IADD3 R31, P4, P6, R31, UR57, R24 ;  /* 0x000000391f1fdc10 */ /* 0x000fe4000fe9e018 */
[----:B------:R-:W5:Y:S02]  /*2d770*/  LDL.LU R99, [R1+0x39c] ;  /* 0x00039c0001637983 */ /* 0x000f640000300800 */
[----:B------:R-:W-:Y:S02]  /*2d780*/  @!P5 IADD3.X R32, R32, UR56, R29, P4, P6 ;  /* 0x000000382020dc10 */ /* 0x000fe4000a7ec41d */
[----:B0-----:R-:W-:Y:S02]  /*2d790*/  @!P5 IADD3 R22, P4, R31, R22, RZ ;  /* 0x000000161f16d210 */ /* 0x001fe40007f9e0ff */
[----:B------:R-:W-:-:S06]  /*2d7a0*/  PRMT R31, RZ, 0x7610, R31 ;  /* 0x00007610ff1f7816 */ /* 0x000fcc000000001f */
[----:B------:R-:W2:Y:S01]  /*2d7b0*/  @!P5 LDG.E.U8 R31, desc[UR54][R10.64+0x30] ;  /* 0x000030360a1fd981 */ /* 0x000ea2000c1e1100 */
[----:B------:R-:W-:Y:S01]  /*2d7c0*/  @!P5 IMAD.X R23, R32, 0x1, R23, P4 ;  /* 0x000000012017d824 */ /* 0x000fe200020e0617 */
[C---:B------:R-:W-:Y:S02]  /*2d7d0*/  ISETP.LT.OR P4, PT, R28.reuse, 0x32, !P3 ;  /* 0x000000321c00780c */ /* 0x040fe40005f81670 */
[----:B------:R-:W-:-:S11]  /*2d7e0*/  ISETP.LT.OR P3, PT, R28, 0x59, !P1 ;  /* 0x000000591c00780c */ /* 0x000fd60004f61670 */
[----:B------:R-:W-:Y:S01]  /*2d7f0*/  @!P4 IADD3 R34, P2, P6, R34, UR57, R24 ;  /* 0x000000392222cc10 */ /* 0x000fe2000fe5e018 */
[----:B------:R-:W0:Y:S03]  /*2d800*/  @!P4 LDC.64 R32, c[0x0][0x5c0] ;  /* 0x00017000ff20cb82 */ /* 0x000e260000000a00 */
[----:B------:R-:W-:Y:S02]  /*2d810*/  @!P4 IADD3.X R35, R35, UR56, R29, P2, P6 ;  /* 0x000000382323cc10 */ /* 0x000fe400097ec41d */
[----:B--2---:R-:W-:-:S04]  /*2d820*/  LOP3.LUT R31, R31, 0xff, RZ, 0xc0, !PT ;  /* 0x000000ff1f1f7812 */ /* 0x004fc800078ec0ff */
[----:B------:R-:W-:-:S05]  /*2d830*/  F2FP.F16.E4M3.UNPACK_B R31, R31 ;  /* 0x0000001fff1f723e */ /* 0x000fca00020006ff */
[----:B------:R-:W-:-:S05]  /*2d840*/  HADD2.F32 R31, -RZ, R31.H0_H0 ;  /* 0x2000001fff1f7230 */ /* 0x000fca0000004100 */
[----:B------:R-:W-:-:S04]  /*2d850*/  FMUL R31, R31, UR5 ;  /* 0x000000051f1f7c20 */ /* 0x000fc80008400000 */
[----:B------:R-:W-:-:S05]  /*2d860*/  FFMA R31, R91, UR4, R31 ;  /* 0x000000045b1f7c23 */ /* 0x000fca000800001f */
[----:B------:R-:W-:-:S05]  /*2d870*/  F2FP.SATFINITE.E4M3.F32.PACK_AB_MERGE_C R31, RZ, R31, RZ ;  /* 0x0000001fff1f723e */ /* 0x000fca00048070ff */
[----:B------:R1:W-:Y:S02]  /*2d880*/  @!P5 STG.E.U8 desc[UR54][R22.64+0x30], R31 ;  /* 0x0000301f1600d986 */ /* 0x0003e4000c101136 */
[----:B-1----:R-:W1:Y:S02]  /*2d890*/  @!P3 LDC.64 R22, c[0x0][0x5c0] ;  /* 0x00017000ff16bb82 */ /* 0x002e640000000a00 */
[--C-:B-1----:R-:W-:Y:S02]  /*2d8a0*/  @!P3 IADD3 R92, P5, P6, R24, UR57, R22.reuse ;  /* 0x00000039185cbc10 */ /* 0x102fe4000febe016 */
[----:B------:R-:W-:-:S06]  /*2d8b0*/  PRMT R22, RZ, 0x7610, R22 ;  /* 0x00007610ff167816 */ /* 0x000fcc0000000016 */
[----:B------:R-:W2:Y:S01]  /*2d8c0*/  @!P4 LDG.E.U8 R22, desc[UR54][R10.64+0x31] ;  /* 0x000031360a16c981 */ /* 0x000ea2000c1e1100 */
[----:B0-----:R-:W-:-:S05]  /*2d8d0*/  @!P4 IADD3 R32, P2, R34, R32, RZ ;  /* 0x000000202220c210 */ /* 0x001fca0007f5e0ff */
[----:B------:R-:W-:Y:S01]  /*2d8e0*/  @!P4 IMAD.X R33, R35, 0x1, R33, P2 ;  /* 0x000000012321c824 */ /* 0x000fe200010e0621 */
[----:B------:R-:W-:Y:S02]  /*2d8f0*/  ISETP.LT.OR P2, PT, R28, 0x5a, !P1 ;  /* 0x0000005a1c00780c */ /* 0x000fe40004f41670 */
[----:B------:R-:W-:Y:S02]  /*2d900*/  @!P3 IADD3.X R93, R29, UR56, R23, P5, P6 ;  /* 0x000000381d5dbc10 */ /* 0x000fe4000afec417 */
[----:B------:R-:W-:Y:S02]  /*2d910*/  @P3 LOP3.LUT R0, R0, 0x8, RZ, 0xfc, !PT ;  /* 0x0000000800003812 */ /* 0x000fe400078efcff */
        /* <DEDUP_REMOVED lines=15> */
[----:B------:R-:W-:-:S04]  /*2da10*/  ISETP.GE.AND P2, PT, R3, 0x101, PT ;  /* 0x000001010300780c */ /* 0x000fc80003f46270 */
        /* <DEDUP_REMOVED lines=9> */
[----:B------:R-:W-:Y:S02]  /*2dab0*/  ISETP.LT.OR P3, PT, R28, 0x52, !P2 ;  /* 0x000000521c00780c */ /* 0x000fe40005761670 */
[----:B0-----:R-:W-:-:S04]  /*2dac0*/  @!P6 IADD3 R94, P4, P5, R24, UR59, R22 ;  /* 0x0000003b185eec10 */ /* 0x001fc8000fd9e016 */
[----:B------:R-:W-:-:S07]  /*2dad0*/  @!P6 IADD3.X R95, R29, UR58, R23, P4, P5 ;  /* 0x0000003a1d5fec10 */ /* 0x000fce000a7ea417 */
[----:B------:R-:W0:Y:S02]  /*2dae0*/  @!P3 LDC.64 R22, c[0x0][0x5c0] ;  /* 0x00017000ff16bb82 */ /* 0x000e240000000a00 */
[--C-:B0-----:R-:W-:Y:S02]  /*2daf0*/  @!P3 IADD3 R96, P4, P5, R24, UR59, R22.reuse ;  /* 0x0000003b1860bc10 */ /* 0x101fe4000fd9e016 */
[----:B------:R-:W-:-:S06]  /*2db00*/  PRMT R22, RZ, 0x7610, R22 ;  /* 0x00007610ff167816 */ /* 0x000fcc0000000016 */
[----:B------:R-:W2:Y:S01]  /*2db10*/  @!P0 LDG.E.U8 R22, desc[UR54][R8.64+0x39] ;  /* 0x0000393608168981 */ /* 0x000ea2000c1e1100 */
[----:B------:R-:W-:-:S04]  /*2db20*/  LOP3.LUT R0, R0, 0xdfffffff, RZ, 0xc0, !PT ;  /* 0xdfffffff00007812 */ /* 0x000fc800078ec0ff */
[----:B------:R-:W-:Y:S02]  /*2db30*/  @P6 LOP3.LUT R0, R0, 0x20000000, RZ, 0xfc, !PT ;  /* 0x2000000000006812 */ /* 0x000fe400078efcff */
        /* <DEDUP_REMOVED lines=9> */
[----:B----4-:R-:W-:Y:S01]  /*2dbd0*/  FFMA R22, R98, UR4, R22 ;  /* 0x0000000462167c23 */ /* 0x010fe20008000016 */
[----:B------:R-:W-:Y:S01]  /*2dbe0*/  ISETP.LT.OR P2, PT, R28, 0x59, !P2 ;  /* 0x000000591c00780c */ /* 0x000fe20005741670 */
[----:B------:R-:W-:Y:S01]  /*2dbf0*/  IMAD.U32 R34, RZ, RZ, UR52 ;  /* 0x00000034ff227e24 */ /* 0x000fe2000f8e00ff */
[----:B------:R-:W2:Y:S02]  /*2dc00*/  LDL.LU R98, [R1+0x3a0] ;  /* 0x0003a00001627983 */ /* 0x000ea40000300800 */
[----:B------:R-:W-:Y:S01]  /*2dc10*/  F2FP.SATFINITE.E4M3.F32.PACK_AB_MERGE_C R22, RZ, R22, RZ ;  /* 0x00000016ff16723e */ /* 0x000fe200048070ff */
[----:B------:R-:W-:Y:S01]  /*2dc20*/  IMAD.U32 R35, RZ, RZ, UR7 ;  /* 0x00000007ff237e24 */ /* 0x000fe2000f8e00ff */
[----:B------:R-:W-:Y:S01]  /*2dc30*/  LOP3.LUT R0, R0, 0xfffffffb, RZ, 0xc0, !PT ;  /* 0xfffffffb00007812 */ /* 0x000fe200078ec0ff */
[----:B------:R-:W3:Y:S04]  /*2dc40*/  LDL.LU R102, [R1+0x3a4] ;  /* 0x0003a40001667983 */ /* 0x000ee80000300800 */
[----:B------:R0:W-:Y:S01]  /*2dc50*/  @!P0 STG.E.U8 desc[UR54][R36.64+0x39], R22 ;  /* 0x0000391624008986 */ /* 0x0001e2000c101136 */
[----:B------:R-:W-:-:S02]  /*2dc60*/  @P3 LOP3.LUT R0, R0, 0x4, RZ, 0xfc, !PT ;  /* 0x0000000400003812 */ /* 0x000fc400078efcff */
[----:B------:R-:W-:Y:S01]  /*2dc70*/  LOP3.LUT R20, R20, 0xffefffff, RZ, 0xc0, !PT ;  /* 0xffefffff14147812 */ /* 0x000fe200078ec0ff */
[----:B------:R-:W4:Y:S01]  /*2dc80*/  LDL.LU R113, [R1+0x3a8] ;  /* 0x0003a80001717983 */ /* 0x000f220000300800 */
[----:B0-----:R-:W0:Y:S01]  /*2dc90*/  @!P4 LDC.64 R22, c[0x0][0x5c0] ;  /* 0x00017000ff16cb82 */ /* 0x001e220000000a00 */
[----:B------:R-:W-:Y:S02]  /*2dca0*/  @!P4 IADD3 R31, P0, P5, R31, UR57, R24 ;  /* 0x000000391f1fcc10 */ /* 0x000fe4000fd1e018 */
[----:B------:R-:W4:Y:S02]  /*2dcb0*/  LDL.LU R112, [R1+0x3ac] ;  /* 0x0003ac0001707983 */ /* 0x000f240000300800 */
[----:B------:R-:W-:Y:S02]  /*2dcc0*/  @!P4 IADD3.X R32, R32, UR56, R29, P0, P5 ;  /* 0x000000382020cc10 */ /* 0x000fe400087ea41d */
[----:B0-----:R-:W-:Y:S02]  /*2dcd0*/  @!P4 IADD3 R22, P0, R31, R22, RZ ;  /* 0x000000161f16c210 */ /* 0x001fe40007f1e0ff */
[----:B------:R-:W-:-:S06]  /*2dce0*/  PRMT R31, RZ, 0x7610, R31 ;  /* 0x00007610ff1f7816 */ /* 0x000fcc000000001f */
[----:B------:R-:W5:Y:S01]  /*2dcf0*/  @!P4 LDG.E.U8 R31, desc[UR54][R10.64+0x38] ;  /* 0x000038360a1fc981 */ /* 0x000f62000c1e1100 */
[----:B------:R-:W-:Y:S01]  /*2dd00*/  @!P4 IMAD.X R23, R32, 0x1, R23, P0 ;  /* 0x000000012017c824 */ /* 0x000fe200000e0617 */
[----:B------:R-:W-:-:S13]  /*2dd10*/  ISETP.LT.OR P0, PT, R28, 0x3a, !P6 ;  /* 0x0000003a1c00780c */ /* 0x000fda0007701670 */
[----:B------:R-:W-:Y:S01]  /*2dd20*/  @!P0 IADD3 R34, P5, P6, R34, UR57, R24 ;  /* 0x0000003922228c10 */ /* 0x000fe2000febe018 */
[----:B------:R-:W0:Y:S03]  /*2dd30*/  @!P0 LDC.64 R32, c[0x0][0x5c0] ;  /* 0x00017000ff208b82 */ /* 0x000e260000000a00 */
[----:B------:R-:W-:Y:S02]  /*2dd40*/  @!P0 IADD3.X R35, R35, UR56, R29, P5, P6 ;  /* 0x0000003823238c10 */ /* 0x000fe4000afec41d */
[----:B-----5:R-:W-:-:S04]  /*2dd50*/  LOP3.LUT R31, R31, 0xff, RZ, 0xc0, !PT ;  /* 0x000000ff1f1f7812 */ /* 0x020fc800078ec0ff */
        /* <DEDUP_REMOVED lines=9> */
[----:B------:R-:W5:Y:S01]  /*2ddf0*/  @!P0 LDG.E.U8 R22, desc[UR54][R10.64+0x39] ;  /* 0x000039360a168981 */ /* 0x000f62000c1e1100 */
[----:B------:R-:W-:Y:S02]  /*2de00*/  @!P2 IADD3.X R101, R29, UR58, R23, P5, P6 ;  /* 0x0000003a1d65ac10 */ /* 0x000fe4000afec417 */
[----:B------:R-:W-:Y:S02]  /*2de10*/  ISETP.GE.AND P5, PT, R3, 0x101, PT ;  /* 0x000001010300780c */ /* 0x000fe40003fa6270 */
[----:B0-----:R-:W-:Y:S02]  /*2de20*/  @!P0 IADD3 R32, P4, R34, R32, RZ ;  /* 0x0000002022208210 */ /* 0x001fe40007f9e0ff */
[----:B------:R-:W-:-:S03]  /*2de30*/  ISETP.LT.OR P5, PT, R28, 0x5a, !P5 ;  /* 0x0000005a1c00780c */ /* 0x000fc60006fa1670 */
[----:B------:R-:W-:Y:S01]  /*2de40*/  @!P0 IMAD.X R33, R35, 0x1, R33, P4 ;  /* 0x0000000123218824 */ /* 0x000fe200020e0621 */
[----:B------:R-:W-:Y:S02]  /*2de50*/  LOP3.LUT P3, RZ, R0, 0x400, RZ, 0xc0, !PT ;  /* 0x0000040000ff7812 */ /* 0x000fe4000786c0ff */
        /* <DEDUP_REMOVED lines=11> */
[----:B------:R-:W-:Y:S02]  /*2df10*/  LOP3.LUT P6, RZ, R0, 0x200, RZ, 0xc0, !PT ;  /* 0x0000020000ff7812 */ /* 0x000fe400078cc0ff */
[----:B------:R-:W-:Y:S02]  /*2df20*/  @P2 LOP3.LUT R20, R20, 0x100000, RZ, 0xfc, !PT ;  /* 0x0010000014142812 */ /* 0x000fe400078efcff */
[----:B------:R-:W-:Y:S02]  /*2df30*/  LOP3.LUT R0, R0, 0xbfffffff, RZ, 0xc0, !PT ;  /* 0xbfffffff00007812 */ /* 0x000fe400078ec0ff */
[----:B------:R-:W-:Y:S02]  /*2df40*/  LOP3.LUT P2, RZ, R30, 0x2000, RZ, 0xc0, !PT ;  /* 0x000020001eff7812 */ /* 0x000fe4000784c0ff */
[----:B------:R-:W-:Y:S02]  /*2df50*/  @P5 LOP3.LUT R0, R0, 0x40000000, RZ, 0xfc, !PT ;  /* 0x4000000000005812 */ /* 0x000fe400078efcff */
[----:B------:R-:W-:-:S02]  /*2df60*/  @!P5 IADD3.X R99, R29, UR58, R23, P0, P4 ;  /* 0x0000003a1d63dc10 */ /* 0x000fc400087e8417 */
        /* <DEDUP_REMOVED lines=17> */
[----:B------:R-:W-:-:S04]  /*2e080*/  @P5 LOP3.LUT R21, R21, 0x2000, RZ, 0xfc, !PT ;  /* 0x0000200015155812 */ /* 0x000fc800078efcff */
[----:B------:R-:W-:Y:S02]  /*2e090*/  LOP3.LUT R21, R21, 0xffffefff, RZ, 0xc0, !PT ;  /* 0xffffefff15157812 */ /* 0x000fe400078ec0ff */
[----:B------:R-:W-:Y:S02]  /*2e0a0*/  @!P3 IADD3.X R129, R29, UR7, R23, P0, P4 ;  /* 0x000000071d81bc10 */ /* 0x000fe400087e8417 */
[----:B------:R-:W-:Y:S02]  /*2e0b0*/  @P3 LOP3.LUT R21, R21, 0x1000, RZ, 0xfc, !PT ;  /* 0x0000100015153812 */ /* 0x000fe400078efcff */
[----:B------:R-:W-:-:S04]  /*2e0c0*/  ISETP.GE.AND P3, PT, R3, 0x109, PT ;  /* 0x000001090300780c */ /* 0x000fc80003f66270 */
[----:B------:R-:W-:Y:S01]  /*2e0d0*/  ISETP.LT.OR P4, PT, R28, 0x31, !P3 ;  /* 0x000000311c00780c */ /* 0x000fe20005f81670 */
[----:B-1----:R-:W-:Y:S02]  /*2e0e0*/  IMAD.U32 R31, RZ, RZ, UR52 ;  /* 0x00000034ff1f7e24 */ /* 0x002fe4000f8e00ff */
[----:B------:R-:W-:-:S10]  /*2e0f0*/  IMAD.U32 R32, RZ, RZ, UR7 ;  /* 0x00000007ff207e24 */ /* 0x000fd4000f8e00ff */
[----:B------:R-:W-:-:S04]  /*2e100*/  @!P4 IADD3 R31, P0, P5, R31, UR59, R24 ;  /* 0x0000003b1f1fcc10 */ /* 0x000fc8000fd1e018 */
[----:B------:R-:W-:Y:S02]  /*2e110*/  @!P4 IADD3.X R32, R32, UR58, R29, P0, P5 ;  /* 0x0000003a2020cc10 */ /* 0x000fe400087ea41d */
[----:B--2---:R-:W-:-:S04]  /*2e120*/  LOP3.LUT R22, R22, 0xff, RZ, 0xc0, !PT ;  /* 0x000000ff16167812 */ /* 0x004fc800078ec0ff */
[----:B------:R-:W-:-:S05]  /*2e130*/  F2FP.F16.E4M3.UNPACK_B R22, R22 ;  /* 0x00000016ff16723e */ /* 0x000fca00020006ff */
[----:B------:R-:W-:-:S05]  /*2e140*/  HADD2.F32 R22, -RZ, R22.H0_H0 ;  /* 0x20000016ff167230 */ /* 0x000fca0000004100 */
[----:B------:R-:W-:-:S04]  /*2e150*/  FMUL R22, R22, UR5 ;  /* 0x0000000516167c20 */ /* 0x000fc80008400000 */
[----:B----4-:R-:W-:Y:S01]  /*2e160*/  FFMA R22, R113, UR4, R22 ;  /* 0x0000000471167c23 */ /* 0x010fe20008000016 */
[----:B------:R-:W-:Y:S01]  /*2e170*/  IMAD.U32 R34, RZ, RZ, UR52 ;  /* 0x00000034ff227e24 */ /* 0x000fe2000f8e00ff */
[----:B------:R-:W2:Y:S03]  /*2e180*/  LDL.LU R113, [R1+0x3b0] ;  /* 0x0003b00001717983 */ /* 0x000ea60000300800 */
[----:B------:R-:W-:-:S05]  /*2e190*/  F2FP.SATFINITE.E4M3.F32.PACK_AB_MERGE_C R22, RZ, R22, RZ ;  /* 0x00000016ff16723e */ /* 0x000fca00048070ff */
[----:B------:R0:W-:Y:S02]  /*2e1a0*/  @!P6 STG.E.U8 desc[UR54][R58.64+0x31], R22 ;  /* 0x000031163a00e986 */ /* 0x0001e4000c101136 */
[----:B0-----:R-:W0:Y:S02]  /*2e1b0*/  @!P4 LDC.64 R22, c[0x0][0x5c0] ;  /* 0x00017000ff16cb82 */ /* 0x001e240000000a00 */
[----:B0-----:R-:W-:Y:S02]  /*2e1c0*/  @!P4 IADD3 R22, P0, R31, R22, RZ ;  /* 0x000000161f16c210 */ /* 0x001fe40007f1e0ff */
[----:B------:R-:W-:-:S06]  /*2e1d0*/  PRMT R31, RZ, 0x7610, R31 ;  /* 0x00007610ff1f7816 */ /* 0x000fcc000000001f */
[----:B------:R-:W3:Y:S01]  /*2e1e0*/  @!P4 LDG.E.U8 R31, desc[UR54][R14.64+0x30] ;  /* 0x000030360e1fc981 */ /* 0x000ee2000c1e1100 */
[----:B------:R-:W-:Y:S01]  /*2e1f0*/  @!P4 IMAD.X R23, R32, 0x1, R23, P0 ;  /* 0x000000012017c824 */ /* 0x000fe200000e0617 */
[C---:B------:R-:W-:Y:S02]  /*2e200*/  ISETP.LT.OR P0, PT, R28.reuse, 0x32, !P3 ;  /* 0x000000321c00780c */ /* 0x040fe40005f01670 */
[----:B------:R-:W-:Y:S01]  /*2e210*/  ISETP.LT.OR P3, PT, R28, 0x69, !P2 ;  /* 0x000000691c00780c */ /* 0x000fe20005761670 */
[----:B------:R-:W-:-:S10]  /*2e220*/  IMAD.U32 R35, RZ, RZ, UR7 ;  /* 0x00000007ff237e24 */ /* 0x000fd4000f8e00ff */
[----:B------:R-:W-:Y:S01]  /*2e230*/  @!P0 IADD3 R34, P5, P6, R34, UR59, R24 ;  /* 0x0000003b22228c10 */ /* 0x000fe2000febe018 */
[----:B------:R-:W0:Y:S03]  /*2e240*/  @!P0 LDC.64 R32, c[0x0][0x5c0] ;  /* 0x00017000ff208b82 */ /* 0x000e260000000a00 */
[----:B------:R-:W-:Y:S02]  /*2e250*/  @!P0 IADD3.X R35, R35, UR58, R29, P5, P6 ;  /* 0x0000003a23238c10 */ /* 0x000fe4000afec41d */
[----:B---3--:R-:W-:-:S04]  /*2e260*/  LOP3.LUT R31, R31, 0xff, RZ, 0xc0, !PT ;  /* 0x000000ff1f1f7812 */ /* 0x008fc800078ec0ff */
[----:B------:R-:W-:-:S05]  /*2e270*/  F2FP.F16.E4M3.UNPACK_B R31, R31 ;  /* 0x0000001fff1f723e */ /* 0x000fca00020006ff */
[----:B------:R-:W-:-:S05]  /*2e280*/  HADD2.F32 R31, -RZ, R31.H0_H0 ;  /* 0x2000001fff1f7230 */ /* 0x000fca0000004100 */
[----:B------:R-:W-:-:S04]  /*2e290*/  FMUL R31, R31, UR5 ;  /* 0x000000051f1f7c20 */ /* 0x000fc80008400000 */
[----:B------:R-:W-:Y:S02]  /*2e2a0*/  FFMA R31, R112, UR4, R31 ;  /* 0x00000004701f7c23 */ /* 0x000fe4000800001f */
[----:B------:R-:W3:Y:S03]  /*2e2b0*/  LDL.LU R112, [R1+0x3b4] ;  /* 0x0003b40001707983 */ /* 0x000ee60000300800 */
        /* <DEDUP_REMOVED lines=10> */
[----:B------:R-:W-:Y:S02]  /*2e360*/  LOP3.LUT P6, RZ, R0, 0x2, RZ, 0xc0, !PT ;  /* 0x0000000200ff7812 */ /* 0x000fe400078cc0ff */
        /* <DEDUP_REMOVED lines=9> */
[----:B0-----:R-:W0:Y:S02]  /*2e400*/  @!P5 LDC.64 R22, c[0x0][0x5c0] ;  /* 0x00017000ff16db82 */ /* 0x001e240000000a00 */
[--C-:B0-----:R-:W-:Y:S02]  /*2e410*/  @!P5 IADD3 R130, P0, P4, R24, UR52, R22.reuse ;  /* 0x000000341882dc10 */ /* 0x101fe4000fc1e016 */
[----:B------:R-:W-:-:S06]  /*2e420*/  PRMT R22, RZ, 0x7610, R22 ;  /* 0x00007610ff167816 */ /* 0x000fcc0000000016 */
[----:B------:R-:W4:Y:S01]  /*2e430*/  @!P6 LDG.E.U8 R22, desc[UR54][R12.64+0x38] ;  /* 0x000038360c16e981 */ /* 0x000f22000c1e1100 */
[----:B------:R-:W-:Y:S02]  /*2e440*/  @P3 LOP3.LUT R21, R21, 0x80000, RZ, 0xfc, !PT ;  /* 0x0008000015153812 */ /* 0x000fe400078efcff */
        /* <DEDUP_REMOVED lines=9> */
[----:B----4-:R-:W-:-:S04]  /*2e4e0*/  LOP3.LUT R22, R22, 0xff, RZ, 0xc0, !PT ;  /* 0x000000ff16167812 */ /* 0x010fc800078ec0ff */
[----:B------:R-:W-:-:S05]  /*2e4f0*/  F2FP.F16.E4M3.UNPACK_B R22, R22 ;  /* 0x00000016ff16723e */ /* 0x000fca00020006ff */
[----:B------:R-:W-:-:S05]  /*2e500*/  HADD2.F32 R22, -RZ, R22.H0_H0 ;  /* 0x20000016ff167230 */ /* 0x000fca0000004100 */
[----:B------:R-:W-:-:S04]  /*2e510*/  FMUL R22, R22, UR5 ;  /* 0x0000000516167c20 */ /* 0x000fc80008400000 */
[----:B---3--:R-:W-:Y:S02]  /*2e520*/  FFMA R31, R112, UR4, R22 ;  /* 0x00000004701f7c23 */ /* 0x008fe40008000016 */
[----:B------:R-:W0:Y:S01]  /*2e530*/  @!P2 LDC.64 R22, c[0x0][0x5c0] ;  /* 0x00017000ff16ab82 */ /* 0x000e220000000a00 */
[----:B------:R-:W-:Y:S01]  /*2e540*/  IMAD.U32 R32, RZ, RZ, UR7 ;  /* 0x00000007ff207e24 */ /* 0x000fe2000f8e00ff */
[----:B------:R-:W3:Y:S01]  /*2e550*/  LDL.LU R112, [R1+0x3bc] ;  /* 0x0003bc0001707983 */ /* 0x000ee20000300800 */
        /* <DEDUP_REMOVED lines=9> */
[----:B------:R-:W-:Y:S02]  /*2e5f0*/  ISETP.GE.AND P6, PT, R3, 0x109, PT ;  /* 0x000001090300780c */ /* 0x000fe40003fc6270 */
[----:B------:R-:W-:Y:S02]  /*2e600*/  @!P2 IADD3.X R139, R29, UR56, R23, P0, P4 ;  /* 0x000000381d8bac10 */ /* 0x000fe400087e8417 */
[----:B------:R-:W-:Y:S01]  /*2e610*/  ISETP.LT.OR P0, PT, R28, 0x39, !P6 ;  /* 0x000000391c00780c */ /* 0x000fe20007701670 */
[----:B-1----:R-:W-:Y:S01]  /*2e620*/  IMAD.U32 R31, RZ, RZ, UR52 ;  /* 0x00000034ff1f7e24 */ /* 0x002fe2000f8e00ff */
        /* <DEDUP_REMOVED lines=21> */
[----:B------:R-:W-:Y:S01]  /*2e780*/  IMAD.U32 R32, RZ, RZ, UR52 ;  /* 0x00000034ff207e24 */ /* 0x000fe2000f8e00ff */
[----:B------:R-:W-:Y:S01]  /*2e790*/  LOP3.LUT R0, R0, 0xfffffffd, RZ, 0xc0, !PT ;  /* 0xfffffffd00007812 */ /* 0x000fe200078ec0ff */
[----:B------:R-:W-:Y:S01]  /*2e7a0*/  IMAD.U32 R33, RZ, RZ, UR7 ;  /* 0x00000007ff217e24 */ /* 0x000fe2000f8e00ff */
[----:B------:R-:W3:Y:S01]  /*2e7b0*/  LDL.LU R112, [R1+0x3c4] ;  /* 0x0003c40001707983 */ /* 0x000ee20000300800 */
[----:B------:R-:W-:-:S05]  /*2e7c0*/  F2FP.SATFINITE.E4M3.F32.PACK_AB_MERGE_C R31, RZ, R31, RZ ;  /* 0x0000001fff1f723e */ /* 0x000fca00048070ff */
[----:B------:R0:W-:Y:S02]  /*2e7d0*/  @!P0 STG.E.U8 desc[UR54][R22.64+0x38], R31 ;  /* 0x0000381f16008986 */ /* 0x0001e4000c101136 */
[----:B0-----:R-:W-:Y:S01]  /*2e7e0*/  PRMT R31, RZ, 0x7610, R31 ;  /* 0x00007610ff1f7816 */ /* 0x001fe2000000001f */
[----:B------:R-:W0:Y:S05]  /*2e7f0*/  @!P3 LDC.64 R22, c[0x0][0x5c0] ;  /* 0x00017000ff16bb82 */ /* 0x000e2a0000000a00 */
[----:B------:R-:W4:Y:S01]  /*2e800*/  @!P3 LDG.E.U8 R31, desc[UR54][R14.64+0x39] ;  /* 0x000039360e1fb981 */ /* 0x000f22000c1e1100 */
[----:B------:R-:W-:-:S04]  /*2e810*/  @!P3 IADD3 R32, P4, P5, R32, UR59, R24 ;  /* 0x0000003b2020bc10 */ /* 0x000fc8000fd9e018 */
[----:B------:R-:W-:Y:S02]  /*2e820*/  @!P3 IADD3.X R33, R33, UR58, R29, P4, P5 ;  /* 0x0000003a2121bc10 */ /* 0x000fe4000a7ea41d */
[----:B------:R-:W-:Y:S02]  /*2e830*/  ISETP.GE.AND P5, PT, R3, 0x181, PT ;  /* 0x000001810300780c */ /* 0x000fe40003fa6270 */
[----:B0-----:R-:W-:-:S05]  /*2e840*/  @!P3 IADD3 R22, P0, R32, R22, RZ ;  /* 0x000000162016b210 */ /* 0x001fca0007f1e0ff */
[----:B------:R-:W-:Y:S01]  /*2e850*/  @!P3 IMAD.X R23, R33, 0x1, R23, P0 ;  /* 0x000000012117b824 */ /* 0x000fe200000e0617 */
[----:B------:R-:W-:Y:S02]  /*2e860*/  ISETP.LT.OR P0, PT, R28, 0x31, !P5 ;  /* 0x000000311c00780c */ /* 0x000fe40006f01670 */
[----:B------:R-:W-:Y:S02]  /*2e870*/  @P2 LOP3.LUT R0, R0, 0x2, RZ, 0xfc, !PT ;  /* 0x0000000200002812 */ /* 0x000fe400078efcff */
[----:B------:R-:W-:-:S09]  /*2e880*/  ISETP.LT.OR P2, PT, R28, 0x69, !P1 ;  /* 0x000000691c00780c */ /* 0x000fd20004f41670 */
        /* <DEDUP_REMOVED lines=43> */
[----:B------:R-:W4:Y:S01]  /*2eb40*/  @!P0 LDG.E.U8 R22, desc[UR54][R16.64+0x31] ;  /* 0x0000313610168981 */ /* 0x000f22000c1e1100 */
[----:B------:R-:W-:Y:S02]  /*2eb50*/  @P2 LOP3.LUT R21, R21, 0x40000000, RZ, 0xfc, !PT ;  /* 0x4000000015152812 */ /* 0x000fe400078efcff */
[----:B------:R-:W-:Y:S02]  /*2eb60*/  LOP3.LUT P2, RZ, R0, 0x200000, RZ, 0xc0, !PT ;  /* 0x0020000000ff7812 */ /* 0x000fe4000784c0ff */
[----:B------:R-:W-:Y:S02]  /*2eb70*/  LOP3.LUT R21, R21, 0xdfffffff, RZ, 0xc0, !PT ;  /* 0xdfffffff15157812 */ /* 0x000fe400078ec0ff */
[----:B------:R-:W-:Y:S02]  /*2eb80*/  LOP3.LUT R30, R30, 0xfffff7ff, RZ, 0xc0, !PT ;  /* 0xfffff7ff1e1e7812 */ /* 0x000fe400078ec0ff */
[----:B------:R-:W-:Y:S02]  /*2eb90*/  @P6 LOP3.LUT R21, R21, 0x20000000, RZ, 0xfc, !PT ;  /* 0x2000000015156812 */ /* 0x000fe400078efcff */
[----:B------:R-:W-:-:S02]  /*2eba0*/  @!P6 IADD3.X R137, R29, UR56, R23, P3, P4 ;  /* 0x000000381d89ec10 */ /* 0x000fc40009fe8417 */
[----:B------:R-:W-:-:S03]  /*2ebb0*/  ISETP.GE.AND P6, PT, R3, 0x101, PT ;  /* 0x000001010300780c */ /* 0x000fc60003fc6270 */
[----:B------:R-:W-:Y:S02]  /*2ebc0*/  @P2 LOP3.LUT R30, R30, 0x800, RZ, 0xfc, !PT ;  /* 0x000008001e1e2812 */ /* 0x000fe400078efcff */
[----:B------:R-:W-:Y:S02]  /*2ebd0*/  ISETP.LT.OR P2, PT, R28, 0x61, !P6 ;  /* 0x000000611c00780c */ /* 0x000fe40007741670 */
        /* <DEDUP_REMOVED lines=15> */
[----:B------:R-:W-:Y:S02]  /*2ecd0*/  @!P2 IADD3.X R147, R29, UR58, R23, P0, P3 ;  /* 0x0000003a1d93ac10 */ /* 0x000fe400087e6417 */
[----:B------:R-:W-:Y:S02]  /*2ece0*/  ISETP.LT.OR P2, PT, R28, 0x62, !P6 ;  /* 0x000000621c00780c */ /* 0x000fe40007741670 */
[----:B------:R-:W-:-:S11]  /*2ecf0*/  LOP3.LUT R21, R21, 0xefffffff, RZ, 0xc0, !PT ;  /* 0xefffffff15157812 */ /* 0x000fd600078ec0ff */
[----:B------:R-:W-:Y:S02]  /*2ed00*/  @P2 LOP3.LUT R21, R21, 0x10000000, RZ, 0xfc, !PT ;  /* 0x1000000015152812 */ /* 0x000fe400078efcff */
[----:B----4-:R-:W-:-:S04]  /*2ed10*/  LOP3.LUT R22, R22, 0xff, RZ, 0xc0, !PT ;  /* 0x000000ff16167812 */ /* 0x010fc800078ec0ff */
[----:B------:R-:W-:-:S05]  /*2ed20*/  F2FP.F16.E4M3.UNPACK_B R22, R22 ;  /* 0x00000016ff16723e */ /* 0x000fca00020006ff */
[----:B------:R-:W-:-:S05]  /*2ed30*/  HADD2.F32 R22, -RZ, R22.H0_H0 ;  /* 0x20000016ff167230 */ /* 0x000fca0000004100 */
[----:B------:R-:W-:-:S04]  /*2ed40*/  FMUL R22, R22, UR5 ;  /* 0x0000000516167c20 */ /* 0x000fc80008400000 */
[----:B---3--:R-:W-:Y:S02]  /*2ed50*/  FFMA R31, R112, UR4, R22 ;  /* 0x00000004701f7c23 */ /* 0x008fe40008000016 */
[----:B------:R-:W0:Y:S01]  /*2ed60*/  @!P2 LDC.64 R22, c[0x0][0x5c0] ;  /* 0x00017000ff16ab82 */ /* 0x000e220000000a00 */
[----:B------:R-:W3:Y:S02]  /*2ed70*/  LDL.LU R112, [R1+0x3d4] ;  /* 0x0003d40001707983 */ /* 0x000ee40000300800 */
[----:B------:R-:W-:Y:S02]  /*2ed80*/  F2FP.SATFINITE.E4M3.F32.PACK_AB_MERGE_C R31, RZ, R31, RZ ;  /* 0x0000001fff1f723e */ /* 0x000fe400048070ff */
[----:B0-----:R-:W-:-:S04]  /*2ed90*/  @!P2 IADD3 R144, P0, P3, R24, UR59, R22 ;  /* 0x0000003b1890ac10 */ /* 0x001fc8000fb1e016 */
[----:B------:R-:W-:Y:S02]  /*2eda0*/  @!P2 IADD3.X R145, R29, UR58, R23, P0, P3 ;  /* 0x0000003a1d91ac10 */ /* 0x000fe400087e6417 */
[----:B------:R-:W-:Y:S02]  /*2edb0*/  LOP3.LUT P2, RZ, R30, 0x800, RZ, 0xc0, !PT ;  /* 0x000008001eff7812 */ /* 0x000fe4000784c0ff */
[----:B------:R-:W-:Y:S01]  /*2edc0*/  PRMT R22, RZ, 0x7610, R22 ;  /* 0x00007610ff167816 */ /* 0x000fe20000000016 */
[----:B------:R0:W-:Y:S10]  /*2edd0*/  @!P4 STG.E.U8 desc[UR54][R108.64+0x30], R31 ;  /* 0x0000301f6c00c986 */ /* 0x0001f4000c101136 */
[----:B------:R-:W4:Y:S01]  /*2ede0*/  @!P2 LDG.E.U8 R22, desc[UR54][R18.64+0x31] ;  /* 0x000031361216a981 */ /* 0x000f22000c1e1100 */
[----:B------:R-:W-:-:S13]  /*2edf0*/  ISETP.LT.OR P0, PT, R28, 0x39, !P5 ;  /* 0x000000391c00780c */ /* 0x000fda0006f01670 */
[----:B------:R-:W-:Y:S02]  /*2ee00*/  @!P0 IMAD.MOV.U32 R32, RZ, RZ, R24 ;  /* 0x000000ffff208224 */ /* 0x000fe400078e0018 */
[----:B------:R-:W-:Y:S02]  /*2ee10*/  @!P0 IMAD.MOV.U32 R33, RZ, RZ, R29 ;  /* 0x000000ffff218224 */ /* 0x000fe400078e001d */
[----:B------:R-:W-:-:S04]  /*2ee20*/  @!P0 IMAD.WIDE.U32 R32, R4, 0x180, R32 ;  /* 0x0000018004208825 */ /* 0x000fc800078e0020 */
[----:B0-----:R-:W-:Y:S01]  /*2ee30*/  @!P0 IMAD R31, R5, 0x180, RZ ;  /* 0x00000180051f8824 */ /* 0x001fe200078e02ff */
        /* <DEDUP_REMOVED lines=12> */
[----:B------:R-:W0:Y:S02]  /*2ef00*/  @!P2 LDC.64 R22, c[0x0][0x5c0] ;  /* 0x00017000ff16ab82 */ /* 0x000e240000000a00 */
[--C-:B0-----:R-:W-:Y:S02]  /*2ef10*/  @!P2 IADD3 R150, P3, P4, R24, UR59, R22.reuse ;  /* 0x0000003b1896ac10 */ /* 0x101fe4000fc7e016 */
        /* <DEDUP_REMOVED lines=48> */
[----:B------:R-:W-:-:S04]  /*2f220*/  LOP3.LUT R21, R21, 0xfffbffff, RZ, 0xc0, !PT ;  /* 0xfffbffff15157812 */ /* 0x000fc800078ec0ff */
[----:B------:R-:W-:Y:S02]  /*2f230*/  @P5 LOP3.LUT R21, R21, 0x40000, RZ, 0xfc, !PT ;  /* 0x0004000015155812 */ /* 0x000fe400078efcff */
[----:B------:R-:W-:Y:S02]  /*2f240*/  LOP3.LUT P5, RZ, R0, 0x800000, RZ, 0xc0, !PT ;  /* 0x0080000000ff7812 */ /* 0x000fe400078ac0ff */
        /* <DEDUP_REMOVED lines=16> */
[----:B------:R-:W4:Y:S01]  /*2f350*/  @!P5 LDG.E.U8 R22, desc[UR54][R18.64+0x39] ;  /* 0x000039361216d981 */ /* 0x000f22000c1e1100 */
[----:B------:R-:W-:Y:S02]  /*2f360*/  @P4 LOP3.LUT R2, R2, 0x2, RZ, 0xfc, !PT ;  /* 0x0000000202024812 */ /* 0x000fe400078efcff */
[----:B------:R-:W-:Y:S02]  /*2f370*/  @!P4 IADD3.X R185, R29, UR7, R23, P0, P3 ;  /* 0x000000071db9cc10 */ /* 0x000fe400087e6417 */
[----:B------:R-:W-:Y:S02]  /*2f380*/  ISETP.LT.OR P4, PT, R28, 0x7a, !P2 ;  /* 0x0000007a1c00780c */ /* 0x000fe40005781670 */
        /* <DEDUP_REMOVED lines=34> */
[----:B------:R-:W-:Y:S01]  /*2f5b0*/  @!P0 IMAD.X R23, R29, 0x1, R23, P3 ;  /* 0x000000011d178824 */ /* 0x000fe200018e0617 */
[----:B------:R-:W-:-:S04]  /*2f5c0*/  LOP3.LUT R21, R21, 0xf7ffffff, RZ, 0xc0, !PT ;  /* 0xf7ffffff15157812 */ /* 0x000fc800078ec0ff */
[----:B------:R-:W-:Y:S02]  /*2f5d0*/  @P4 LOP3.LUT R21, R21, 0x8000000, RZ, 0xfc, !PT ;  /* 0x0800000015154812 */ /* 0x000fe400078efcff */
[----:B------:R-:W-:Y:S02]  /*2f5e0*/  ISETP.LT.OR P4, PT, R28, 0x41, !P2 ;  /* 0x000000411c00780c */ /* 0x000fe40005781670 */
        /* <DEDUP_REMOVED lines=24> */
[----:B------:R-:W3:Y:S01]  /*2f770*/  LDL.LU R112, [R1+0x3f4] ;  /* 0x0003f40001707983 */ /* 0x000ee20000300800 */
        /* <DEDUP_REMOVED lines=9> */
[----:B------:R-:W4:Y:S01]  /*2f810*/  @!P4 LDG.E.U8 R22, desc[UR54][R6.64+0x41] ;  /* 0x000041360616c981 */ /* 0x000f22000c1e1100 */
        /* <DEDUP_REMOVED lines=33> */
[----:B------:R-:W-:Y:S02]  /*2fa30*/  LOP3.LUT P6, RZ, R30, 0x200, RZ, 0xc0, !PT ;  /* 0x000002001eff7812 */ /* 0x000fe400078cc0ff */
[----:B------:R-:W-:-:S04]  /*2fa40*/  LOP3.LUT R21, R21, 0xfffff7ff, RZ, 0xc0, !PT ;  /* 0xfffff7ff15157812 */ /* 0x000fc800078ec0ff */
[----:B------:R-:W-:Y:S02]  /*2fa50*/  @P4 LOP3.LUT R21, R21, 0x800, RZ, 0xfc, !PT ;  /* 0x0000080015154812 */ /* 0x000fe400078efcff */
[----:B------:R-:W-:Y:S02]  /*2fa60*/  ISETP.LT.OR P4, PT, R28, 0x71, !P6 ;  /* 0x000000711c00780c */ /* 0x000fe40007781670 */
[----:B0-----:R-:W-:-:S05]  /*2fa70*/  @!P0 IADD3 R22, P3, R24, R22, RZ ;  /* 0x0000001618168210 */ /* 0x001fca0007f7e0ff */
[----:B------:R-:W-:Y:S01]  /*2fa80*/  @!P0 IMAD.X R23, R29, 0x1, R23, P3 ;  /* 0x000000011d178824 */ /* 0x000fe200018e0617 */
        /* <DEDUP_REMOVED lines=37> */
[----:B------:R-:W-:Y:S02]  /*2fce0*/  @P4 LOP3.LUT R21, R21, 0x40, RZ, 0xfc, !PT ;  /* 0x0000004015154812 */ /* 0x000fe400078efcff */
[----:B------:R-:W-:Y:S02]  /*2fcf0*/  @!P4 IADD3.X R203, R29, UR58, R23, P0, P3 ;  /* 0x0000003a1dcbcc10 */ /* 0x000fe400087e6417 */
[C---:B------:R-:W-:Y:S02]  /*2fd00*/  ISETP.LT.OR P4, PT, R28.reuse, 0x7a, !P6 ;  /* 0x0000007a1c00780c */ /* 0x040fe40007781670 */
        /* <DEDUP_REMOVED lines=19> */
[----:B------:R-:W-:Y:S02]  /*2fe40*/  ISETP.LT.OR P5, PT, R28, 0x42, !P1 ;  /* 0x000000421c00780c */ /* 0x000fe40004fa1670 */
[----:B----4-:R-:W-:-:S04]  /*2fe50*/  LOP3.LUT R22, R22, 0xff, RZ, 0xc0, !PT ;  /* 0x000000ff16167812 */ /* 0x010fc800078ec0ff */
[----:B------:R-:W-:-:S05]  /*2fe60*/  F2FP.F16.E4M3.UNPACK_B R22, R22 ;  /* 0x00000016ff16723e */ /* 0x000fca00020006ff */
[----:B------:R-:W-:-:S05]  /*2fe70*/  HADD2.F32 R22, -RZ, R22.H0_H0 ;  /* 0x20000016ff167230 */ /* 0x000fca0000004100 */
[----:B------:R-:W-:-:S04]  /*2fe80*/  FMUL R22, R22, UR5 ;  /* 0x0000000516167c20 */ /* 0x000fc80008400000 */
[----:B---3--:R-:W-:Y:S02]  /*2fe90*/  FFMA R31, R112, UR4, R22 ;  /* 0x00000004701f7c23 */ /* 0x008fe40008000016 */
[----:B------:R-:W0:Y:S01]  /*2fea0*/  @!P4 LDC.64 R22, c[0x0][0x5c0] ;  /* 0x00017000ff16cb82 */ /* 0x000e220000000a00 */
[----:B------:R-:W-:Y:S01]  /*2feb0*/  LOP3.LUT R21, R21, 0xfffffbff, RZ, 0xc0, !PT ;  /* 0xfffffbff15157812 */ /* 0x000fe200078ec0ff */
        /* <DEDUP_REMOVED lines=15> */
[----:B------:R-:W-:-:S11]  /*2ffb0*/  @P4 LOP3.LUT R21, R21, 0x400, RZ, 0xfc, !PT ;  /* 0x0000040015154812 */ /* 0x000fd600078efcff */
[----:B------:R-:W-:-:S04]  /*2ffc0*/  @!P3 IADD3 R31, P0, P4, R31, UR57, R24 ;  /* 0x000000391f1fbc10 */ /* 0x000fc8000fc1e018 */
[----:B------:R-:W-:Y:S02]  /*2ffd0*/  @!P3 IADD3.X R32, R32, UR56, R29, P0, P4 ;  /* 0x000000382020bc10 */ /* 0x000fe400087e841d */
[----:B----4-:R-:W-:-:S04]  /*2ffe0*/  LOP3.LUT R22, R22, 0xff, RZ, 0xc0, !PT ;  /* 0x000000ff16167812 */ /* 0x010fc800078ec0ff */
[----:B------:R-:W-:-:S05]  /*2fff0*/  F2FP.F16.E4M3.UNPACK_B R22, R22 ;  /* 0x00000016ff16723e */ /* 0x000fca00020006ff */
[----:B------:R-:W-:-:S05]  /*30000*/  HADD2.F32 R22, -RZ, R22.H0_H0 ;  /* 0x20000016ff167230 */ /* 0x000fca0000004100 */
[----:B------:R-:W-:-:S04]  /*30010*/  FMUL R22, R22, UR5 ;  /* 0x0000000516167c20 */ /* 0x000fc80008400000 */
[----:B--2---:R-:W-:Y:S01]  /*30020*/  FFMA R22, R113, UR4, R22 ;  /* 0x0000000471167c23 */ /* 0x004fe20008000016 */
[----:B------:R-:W-:Y:S01]  /*30030*/  IMAD.U32 R34, RZ, RZ, UR52 ;  /* 0x00000034ff227e24 */ /* 0x000fe2000f8e00ff */
[----:B------:R-:W2:Y:S03]  /*30040*/  LDL.LU R113, [R1+0x410] ;  /* 0x0004100001717983 */ /* 0x000ea60000300800 */
        /* <DEDUP_REMOVED lines=79> */
[----:B--2---:R-:W-:Y:S01]  /*30540*/  FFMA R22, R113, UR4, R22 ;  /* 0x0000000471167c23 */ /* 0x004fe20008000016 */
[----:B------:R-:W-:Y:S01]  /*30550*/  LOP3.LUT R21, R21, 0xfffffffb, RZ, 0xc0, !PT ;  /* 0xfffffffb15157812 */ /* 0x000fe200078ec0ff */
[----:B------:R-:W-:Y:S01]  /*30560*/  IMAD.U32 R34, RZ, RZ, UR52 ;  /* 0x00000034ff227e24 */ /* 0x000fe2000f8e00ff */
[----:B------:R-:W2:Y:S02]  /*30570*/  LDL.LU R113, [R1+0x420] ;  /* 0x0004200001717983 */ /* 0x000ea40000300800 */
        /* <DEDUP_REMOVED lines=8> */
[----:B------:R-:W-:Y:S02]  /*30600*/  @P2 LOP3.LUT R21, R21, 0x4, RZ, 0xfc, !PT ;  /* 0x0000000415152812 */ /* 0x000fe400078efcff */
[----:B------:R-:W-:Y:S01]  /*30610*/  ISETP.LT.OR P2, PT, R28, 0x89, !P1 ;  /* 0x000000891c00780c */ /* 0x000fe20004f41670 */
        /* <DEDUP_REMOVED lines=37> */
[----:B------:R-:W-:Y:S02]  /*30870*/  LOP3.LUT R30, R30, 0xffffffbf, RZ, 0xc0, !PT ;  /* 0xffffffbf1e1e7812 */ /* 0x000fe400078ec0ff */
[----:B------:R-:W-:Y:S02]  /*30880*/  LOP3.LUT R21, R21, 0xfffffffe, RZ, 0xc0, !PT ;  /* 0xfffffffe15157812 */ /* 0x000fe400078ec0ff */
[----:B------:R-:W-:Y:S02]  /*30890*/  @P1 LOP3.LUT R30, R30, 0x40, RZ, 0xfc, !PT ;  /* 0x000000401e1e1812 */ /* 0x000fe400078efcff */
[----:B------:R-:W-:Y:S02]  /*308a0*/  ISETP.GE.AND P1, PT, R3, 0x101, PT ;  /* 0x000001010300780c */ /* 0x000fe40003f26270 */
[----:B------:R-:W-:-:S02]  /*308b0*/  @P4 LOP3.LUT R21, R21, 0x1, RZ, 0xfc, !PT ;  /* 0x0000000115154812 */ /* 0x000fc400078efcff */
[----:B------:R-:W-:Y:S02]  /*308c0*/  @!P4 IADD3.X R155, R29, UR56, R23, P0, P3 ;  /* 0x000000381d9bcc10 */ /* 0x000fe400087e6417 */
[----:B------:R-:W-:Y:S02]  /*308d0*/  ISETP.LT.OR P4, PT, R28, 0x81, !P1 ;  /* 0x000000811c00780c */ /* 0x000fe40004f81670 */
[----:B------:R-:W-:-:S11]  /*308e0*/  LOP3.LUT R20, R20, 0x7fffffff, RZ, 0xc0, !PT ;  /* 0x7fffffff14147812 */ /* 0x000fd600078ec0ff */
        /* <DEDUP_REMOVED lines=39> */
[----:B------:R-:W-:Y:S01]  /*30b60*/  ISETP.LT.OR P2, PT, R28, 0x89, !P1 ;  /* 0x000000891c00780c */ /* 0x000fe20004f41670 */
[----:B------:R-:W-:Y:S01]  /*30b70*/  @!P3 IMAD.X R23, R32, 0x1, R23, P0 ;  /* 0x000000012017b824 */ /* 0x000fe200000e0617 */
[----:B------:R-:W-:Y:S02]  /*30b80*/  ISETP.LT.OR P0, PT, R28, 0x42, !P6 ;  /* 0x000000421c00780c */ /* 0x000fe40007701670 */
[----:B----4-:R-:W-:-:S04]  /*30b90*/  LOP3.LUT R31, R31, 0xff, RZ, 0xc0, !PT ;  /* 0x000000ff1f1f7812 */ /* 0x010fc800078ec0ff */
[----:B------:R-:W-:-:S05]  /*30ba0*/  F2FP.F16.E4M3.UNPACK_B R31, R31 ;  /* 0x0000001fff1f723e */ /* 0x000fca00020006ff */
[----:B------:R-:W-:-:S05]  /*30bb0*/  HADD2.F32 R31, -RZ, R31.H0_H0 ;  /* 0x2000001fff1f7230 */ /* 0x000fca0000004100 */
[----:B------:R-:W-:-:S04]  /*30bc0*/  FMUL R31, R31, UR5 ;  /* 0x000000051f1f7c20 */ /* 0x000fc80008400000 */
[----:B---3--:R-:W-:Y:S01]  /*30bd0*/  FFMA R32, R112, UR4, R31 ;  /* 0x0000000470207c23 */ /* 0x008fe2000800001f */
[----:B------:R-:W-:Y:S01]  /*30be0*/  ISETP.LT.OR P1, PT, R28, 0x8a, !P1 ;  /* 0x0000008a1c00780c */ /* 0x000fe20004f21670 */
[----:B------:R-:W3:Y:S03]  /*30bf0*/  LDL.LU R112, [R1+0x434] ;  /* 0x0004340001707983 */ /* 0x000ee60000300800 */
[----:B------:R-:W-:-:S05]  /*30c00*/  F2FP.SATFINITE.E4M3.F32.PACK_AB_MERGE_C R32, RZ, R32, RZ ;  /* 0x00000020ff20723e */ /* 0x000fca00048070ff */
[----:B------:R0:W-:Y:S02]  /*30c10*/  @!P3 STG.E.U8 desc[UR54][R22.64+0x40], R32 ;  /* 0x000040201600b986 */ /* 0x0001e4000c101136 */
[----:B0-----:R-:W0:Y:S01]  /*30c20*/  @!P2 LDC.64 R22, c[0x0][0x5c0] ;  /* 0x00017000ff16ab82 */ /* 0x001e220000000a00 */
[----:B------:R-:W-:-:S05]  /*30c30*/  IMAD.U32 R31, RZ, RZ, UR52 ;  /* 0x00000034ff1f7e24 */ /* 0x000fca000f8e00ff */
[----:B------:R-:W-:Y:S02]  /*30c40*/  @!P0 IADD3 R31, P4, P5, R31, UR59, R24 ;  /* 0x0000003b1f1f8c10 */ /* 0x000fe4000fd9e018 */
[----:B------:R-:W1:Y:S02]  /*30c50*/  @!P0 LDC.64 R32, c[0x0][0x5c0] ;  /* 0x00017000ff208b82 */ /* 0x000e640000000a00 */
[----:B------:R-:W-:Y:S02]  /*30c60*/  @!P0 IADD3.X R34, R34, UR58, R29, P4, P5 ;  /* 0x0000003a22228c10 */ /* 0x000fe4000a7ea41d */
[--C-:B0-----:R-:W-:Y:S02]  /*30c70*/  @!P2 IADD3 R122, P4, P5, R24, UR59, R22.reuse ;  /* 0x0000003b187aac10 */ /* 0x101fe4000fd9e016 */
[----:B------:R-:W-:-:S06]  /*30c80*/  PRMT R22, RZ, 0x7610, R22 ;  /* 0x00007610ff167816 */ /* 0x000fcc0000000016 */
[----:B------:R-:W4:Y:S01]  /*30c90*/  @!P0 LDG.E.U8 R22, desc[UR54][R14.64+0x41] ;  /* 0x000041360e168981 */ /* 0x000f22000c1e1100 */
[----:B-1----:R-:W-:-:S05]  /*30ca0*/  @!P0 IADD3 R32, P3, R31, R32, RZ ;  /* 0x000000201f208210 */ /* 0x002fca0007f7e0ff */
[----:B------:R-:W-:Y:S01]  /*30cb0*/  @!P0 IMAD.X R33, R34, 0x1, R33, P3 ;  /* 0x0000000122218824 */ /* 0x000fe200018e0621 */
        /* <DEDUP_REMOVED lines=16> */
[----:B------:R-:W-:Y:S02]  /*30dc0*/  LOP3.LUT P2, RZ, R30, 0x80, RZ, 0xc0, !PT ;  /* 0x000000801eff7812 */ /* 0x000fe4000784c0ff */
[----:B------:R-:W-:Y:S02]  /*30dd0*/  LOP3.LUT R20, R20, 0xfdffffff, RZ, 0xc0, !PT ;  /* 0xfdffffff14147812 */ /* 0x000fe400078ec0ff */
[----:B------:R-:W-:Y:S02]  /*30de0*/  @!P1 IADD3.X R121, R29, UR58, R23, P0, P3 ;  /* 0x0000003a1d799c10 */ /* 0x000fe400087e6417 */
[----:B------:R-:W-:Y:S02]  /*30df0*/  @P1 LOP3.LUT R20, R20, 0x2000000, RZ, 0xfc, !PT ;  /* 0x0200000014141812 */ /* 0x000fe400078efcff */
[----:B------:R-:W-:-:S02]  /*30e00*/  ISETP.LT.OR P1, PT, R28, 0x91, !P2 ;  /* 0x000000911c00780c */ /* 0x000fc40005721670 */
        /* <DEDUP_REMOVED lines=9> */
[----:B------:R-:W-:Y:S01]  /*30ea0*/  F2FP.SATFINITE.E4M3.F32.PACK_AB_MERGE_C R31, RZ, R31, RZ ;  /* 0x0000001fff1f723e */ /* 0x000fe200048070ff */
[----:B------:R-:W3:Y:S04]  /*30eb0*/  LDL.LU R112, [R1+0x43c] ;  /* 0x00043c0001707983 */ /* 0x000ee80000300800 */
[----:B------:R1:W-:Y:S01]  /*30ec0*/  @!P4 STG.E.U8 desc[UR54][R80.64+0x48], R31 ;  /* 0x0000481f5000c986 */ /* 0x0003e2000c101136 */
[----:B------:R-:W-:-:S02]  /*30ed0*/  ISETP.LT.OR P4, PT, R28, 0x92, !P2 ;  /* 0x000000921c00780c */ /* 0x000fc40005781670 */
[----:B0-----:R-:W-:-:S04]  /*30ee0*/  @!P1 IADD3 R126, P0, P3, R24, UR52, R22 ;  /* 0x00000034187e9c10 */ /* 0x001fc8000fb1e016 */
[----:B------:R-:W-:-:S07]  /*30ef0*/  @!P1 IADD3.X R127, R29, UR7, R23, P0, P3 ;  /* 0x000000071d7f9c10 */ /* 0x000fce00087e6417 */
[----:B------:R-:W0:Y:S02]  /*30f00*/  @!P4 LDC.64 R22, c[0x0][0x5c0] ;  /* 0x00017000ff16cb82 */ /* 0x000e240000000a00 */
[--C-:B0-----:R-:W-:Y:S02]  /*30f10*/  @!P4 IADD3 R124, P0, P3, R24, UR52, R22.reuse ;  /* 0x00000034187ccc10 */ /* 0x101fe4000fb1e016 */
[----:B------:R-:W-:-:S06]  /*30f20*/  PRMT R22, RZ, 0x7610, R22 ;  /* 0x00007610ff167816 */ /* 0x000fcc0000000016 */
[----:B------:R-:W4:Y:S01]  /*30f30*/  @!P5 LDG.E.U8 R22, desc[UR54][R12.64+0x49] ;  /* 0x000049360c16d981 */ /* 0x000f22000c1e1100 */
[----:B------:R-:W-:Y:S02]  /*30f40*/  @!P4 IADD3.X R125, R29, UR7, R23, P0, P3 ;  /* 0x000000071d7dcc10 */ /* 0x000fe400087e6417 */
[----:B------:R-:W-:Y:S02]  /*30f50*/  ISETP.LT.OR P0, PT, R28, 0x49, !P6 ;  /* 0x000000491c00780c */ /* 0x000fe40007701670 */
[----:B------:R-:W-:-:S04]  /*30f60*/  @P1 LOP3.LUT R20, R20, 0x40000000, RZ, 0xfc, !PT ;  /* 0x4000000014141812 */ /* 0x000fc800078efcff */
[----:B------:R-:W-:Y:S01]  /*30f70*/  LOP3.LUT R20, R20, 0xefffffff, RZ, 0xc0, !PT ;  /* 0xefffffff14147812 */ /* 0x000fe200078ec0ff */
[----:B-1----:R-:W-:-:S03]  /*30f80*/  IMAD.U32 R31, RZ, RZ, UR7 ;  /* 0x00000007ff1f7e24 */ /* 0x002fc6000f8e00ff */
[----:B------:R-:W-:-:S03]  /*30f90*/  @P4 LOP3.LUT R20, R20, 0x10000000, RZ, 0xfc, !PT ;  /* 0x1000000014144812 */ /* 0x000fc600078efcff */
[----:B------:R-:W-:-:S04]  /*30fa0*/  @!P0 IADD3 R32, P3, P4, R32, UR59, R24 ;  /* 0x0000003b20208c10 */ /* 0x000fc8000fc7e018 */
        /* <DEDUP_REMOVED lines=9> */
[----:B0-----:R-:W0:Y:S02]  /*31040*/  @!P0 LDC.64 R22, c[0x0][0x5c0] ;  /* 0x00017000ff168b82 */ /* 0x001e240000000a00 */
[----:B0-----:R-:W-:-:S05]  /*31050*/  @!P0 IADD3 R22, P3, R32, R22, RZ ;  /* 0x0000001620168210 */ /* 0x001fca0007f7e0ff */
[----:B------:R-:W-:Y:S01]  /*31060*/  @!P0 IMAD.X R23, R31, 0x1, R23, P3 ;  /* 0x000000011f178824 */ /* 0x000fe200018e0617 */
[----:B------:R-:W-:-:S06]  /*31070*/  PRMT R31, RZ, 0x7610, R31 ;  /* 0x00007610ff1f7816 */ /* 0x000fcc000000001f */
[----:B------:R-:W4:Y:S01]  /*31080*/  @!P0 LDG.E.U8 R31, desc[UR54][R14.64+0x48] ;  /* 0x000048360e1f8981 */ /* 0x000f22000c1e1100 */
[----:B------:R-:W-:Y:S01]  /*31090*/  ISETP.LT.OR P3, PT, R28, 0x4a, !P6 ;  /* 0x0000004a1c00780c */ /* 0x000fe20007761670 */
[----:B------:R-:W-:-:S12]  /*310a0*/  IMAD.U32 R32, RZ, RZ, UR52 ;  /* 0x00000034ff207e24 */ /* 0x000fd8000f8e00ff */
[----:B------:R-:W-:Y:S02]  /*310b0*/  @!P3 IADD3 R32, P4, P5, R32, UR59, R24 ;  /* 0x0000003b2020bc10 */ /* 0x000fe4000fd9e018 */
        /* <DEDUP_REMOVED lines=9> */
[----:B0-----:R-:W0:Y:S01]  /*31150*/  @!P3 LDC.64 R22, c[0x0][0x5c0] ;  /* 0x00017000ff16bb82 */ /* 0x001e220000000a00 */
[----:B------:R-:W-:-:S05]  /*31160*/  IMAD.U32 R31, RZ, RZ, UR7 ;  /* 0x00000007ff1f7e24 */ /* 0x000fca000f8e00ff */
[----:B------:R-:W-:Y:S02]  /*31170*/  @!P3 IADD3.X R31, R31, UR58, R29, P4, P5 ;  /* 0x0000003a1f1fbc10 */ /* 0x000fe4000a7ea41d */
[----:B0-----:R-:W-:-:S05]  /*31180*/  @!P3 IADD3 R22, P0, R32, R22, RZ ;  /* 0x000000162016b210 */ /* 0x001fca0007f1e0ff */
[----:B------:R-:W-:Y:S01]  /*31190*/  @!P3 IMAD.X R23, R31, 0x1, R23, P0 ;  /* 0x000000011f17b824 */ /* 0x000fe200000e0617 */
[----:B------:R-:W-:-:S06]  /*311a0*/  PRMT R31, RZ, 0x7610, R31 ;  /* 0x00007610ff1f7816 */ /* 0x000fcc000000001f */
[----:B------:R-:W4:Y:S01]  /*311b0*/  @!P3 LDG.E.U8 R31, desc[UR54][R14.64+0x49] ;  /* 0x000049360e1fb981 */ /* 0x000f22000c1e1100 */
[----:B------:R-:W-:-:S04]  /*311c0*/  LOP3.LUT R30, R30, 0xfffffff7, RZ, 0xc0, !PT ;  /* 0xfffffff71e1e7812 */ /* 0x000fc800078ec0ff */
[----:B------:R-:W-:Y:S02]  /*311d0*/  @P6 LOP3.LUT R30, R30, 0x8, RZ, 0xfc, !PT ;  /* 0x000000081e1e6812 */ /* 0x000fe400078efcff */
[----:B------:R-:W-:-:S04]  /*311e0*/  ISETP.GE.AND P6, PT, R3, 0x181, PT ;  /* 0x000001810300780c */ /* 0x000fc80003fc6270 */
        /* <DEDUP_REMOVED lines=23> */
[----:B------:R-:W-:Y:S02]  /*31360*/  @!P5 IADD3.X R119, R29, UR7, R23, P3, P4 ;  /* 0x000000071d77dc10 */ /* 0x000fe40009fe8417 */
[----:B------:R-:W-:Y:S02]  /*31370*/  LOP3.LUT P5, RZ, R20, 0x10, RZ, 0xc0, !PT ;  /* 0x0000001014ff7812 */ /* 0x000fe400078ac0ff */
[----:B------:R-:W-:-:S11]  /*31380*/  LOP3.LUT R30, R30, 0xffffffdf, RZ, 0xc0, !PT ;  /* 0xffffffdf1e1e7812 */ /* 0x000fd600078ec0ff */
        /* <DEDUP_REMOVED lines=11> */
[----:B------:R0:W-:Y:S01]  /*31440*/  @!P0 STG.E.U8 desc[UR54][R32.64+0x40], R22 ;  /* 0x0000401620008986 */ /* 0x0001e2000c101136 */
[----:B------:R-:W-:-:S02]  /*31450*/  ISETP.LT.OR P0, PT, R28, 0x42, !P6 ;  /* 0x000000421c00780c */ /* 0x000fc40007701670 */
[----:B------:R-:W-:Y:S01]  /*31460*/  @P5 LOP3.LUT R20, R20, 0x1000000, RZ, 0xfc, !PT ;  /* 0x0100000014145812 */ /* 0x000fe200078efcff */
[----:B------:R-:W5:Y:S10]  /*31470*/  LDL.LU R166, [R1+0x454] ;  /* 0x0004540001a67983 */ /* 0x000f740000300800 */
[----:B0-----:R-:W0:Y:S01]  /*31480*/  @!P0 LDC.64 R32, c[0x0][0x5c0] ;  /* 0x00017000ff208b82 */ /* 0x001e220000000a00 */
[----:B------:R-:W-:-:S02]  /*31490*/  @!P0 IMAD.MOV.U32 R22, RZ, RZ, R24 ;  /* 0x000000ffff168224 */ /* 0x000fc400078e0018 */
        /* <DEDUP_REMOVED lines=27> */
[----:B------:R-:W-:-:S11]  /*31650*/  LOP3.LUT R20, R20, 0xffbfffff, RZ, 0xc0, !PT ;  /* 0xffbfffff14147812 */ /* 0x000fd600078ec0ff */
[----:B------:R-:W-:Y:S02]  /*31660*/  @P5 LOP3.LUT R20, R20, 0x400000, RZ, 0xfc, !PT ;  /* 0x0040000014145812 */ /* 0x000fe400078efcff */
[----:B--2---:R-:W-:-:S04]  /*31670*/  LOP3.LUT R22, R22, 0xff, RZ, 0xc0, !PT ;  /* 0x000000ff16167812 */ /* 0x004fc800078ec0ff */
[----:B------:R-:W-:-:S05]  /*31680*/  F2FP.F16.E4M3.UNPACK_B R22, R22 ;  /* 0x00000016ff16723e */ /* 0x000fca00020006ff */
[----:B------:R-:W-:-:S05]  /*31690*/  HADD2.F32 R22, -RZ, R22.H0_H0 ;  /* 0x20000016ff167230 */ /* 0x000fca0000004100 */
[----:B------:R-:W-:-:S04]  /*316a0*/  FMUL R22, R22, UR5 ;  /* 0x0000000516167c20 */ /* 0x000fc80008400000 */
[----:B---3--:R-:W-:Y:S02]  /*316b0*/  FFMA R31, R112, UR4, R22 ;  /* 0x00000004701f7c23 */ /* 0x008fe40008000016 */
[----:B------:R-:W0:Y:S03]  /*316c0*/  @!P5 LDC.64 R22, c[0x0][0x5c0] ;  /* 0x00017000ff16db82 */ /* 0x000e260000000a00 */
[----:B------:R-:W-:Y:S02]  /*316d0*/  F2FP.SATFINITE.E4M3.F32.PACK_AB_MERGE_C R31, RZ, R31, RZ ;  /* 0x0000001fff1f723e */ /* 0x000fe400048070ff */
[----:B0-----:R-:W-:-:S04]  /*316e0*/  @!P5 IADD3 R112, P0, P3, R24, UR57, R22 ;  /* 0x000000391870dc10 */ /* 0x001fc8000fb1e016 */
[----:B------:R-:W-:Y:S02]  /*316f0*/  @!P5 IADD3.X R113, R29, UR56, R23, P0, P3 ;  /* 0x000000381d71dc10 */ /* 0x000fe400087e6417 */
[----:B------:R-:W-:Y:S02]  /*31700*/  LOP3.LUT P5, RZ, R30, 0x20, RZ, 0xc0, !PT ;  /* 0x000000201eff7812 */ /* 0x000fe400078ac0ff */
[----:B------:R-:W-:Y:S01]  /*31710*/  PRMT R22, RZ, 0x7610, R22 ;  /* 0x00007610ff167816 */ /* 0x000fe20000000016 */
[----:B------:R0:W-:Y:S10]  /*31720*/  @!P4 STG.E.U8 desc[UR54][R160.64+0x40], R31 ;  /* 0x0000401fa000c986 */ /* 0x0001f4000c101136 */
[----:B------:R-:W2:Y:S01]  /*31730*/  @!P5 LDG.E.U8 R22, desc[UR54][R18.64+0x41] ;  /* 0x000041361216d981 */ /* 0x000ea2000c1e1100 */
[----:B------:R-:W-:-:S13]  /*31740*/  ISETP.LT.OR P0, PT, R28, 0x49, !P6 ;  /* 0x000000491c00780c */ /* 0x000fda0007701670 */
[----:B------:R-:W-:Y:S02]  /*31750*/  @!P0 IMAD.MOV.U32 R32, RZ, RZ, R24 ;  /* 0x000000ffff208224 */ /* 0x000fe400078e0018 */
[----:B------:R-:W-:Y:S02]  /*31760*/  @!P0 IMAD.MOV.U32 R33, RZ, RZ, R29 ;  /* 0x000000ffff218224 */ /* 0x000fe400078e001d */
[----:B------:R-:W-:-:S04]  /*31770*/  @!P0 IMAD.WIDE.U32 R32, R4, 0x180, R32 ;  /* 0x0000018004208825 */ /* 0x000fc800078e0020 */
[----:B0-----:R-:W-:Y:S01]  /*31780*/  @!P0 IMAD R31, R5, 0x180, RZ ;  /* 0x00000180051f8824 */ /* 0x001fe200078e02ff */
[----:B--2---:R-:W-:-:S04]  /*31790*/  LOP3.LUT R22, R22, 0xff, RZ, 0xc0, !PT ;  /* 0x000000ff16167812 */ /* 0x004fc800078ec0ff */
[----:B------:R-:W-:-:S05]  /*317a0*/  F2FP.F16.E4M3.UNPACK_B R22, R22 ;  /* 0x00000016ff16723e */ /* 0x000fca00020006ff */
[----:B------:R-:W-:-:S05]  /*317b0*/  HADD2.F32 R22, -RZ, R22.H0_H0 ;  /* 0x20000016ff167230 */ /* 0x000fca0000004100 */
[----:B------:R-:W-:-:S04]  /*317c0*/  FMUL R22, R22, UR5 ;  /* 0x0000000516167c20 */ /* 0x000fc80008400000 */
[----:B----4-:R-:W-:Y:S01]  /*317d0*/  FFMA R22, R167, UR4, R22 ;  /* 0x00000004a7167c23 */ /* 0x010fe20008000016 */
[----:B------:R-:W-:Y:S01]  /*317e0*/  LOP3.LUT R20, R20, 0xffdfffff, RZ, 0xc0, !PT ;  /* 0xffdfffff14147812 */ /* 0x000fe200078ec0ff */
        /* <DEDUP_REMOVED lines=10> */
[----:B------:R-:W3:Y:S01]  /*31890*/  @!P0 LDG.E.U8 R22, desc[UR54][R16.64+0x48] ;  /* 0x0000483610168981 */ /* 0x000ee2000c1e1100 */
[----:B------:R-:W-:Y:S02]  /*318a0*/  @!P5 IADD3.X R107, R29, UR56, R23, P3, P4 ;  /* 0x000000381d6bdc10 */ /* 0x000fe40009fe8417 */
[----:B------:R-:W-:Y:S02]  /*318b0*/  @P5 LOP3.LUT R20, R20, 0x200000, RZ, 0xfc, !PT ;  /* 0x0020000014145812 */ /* 0x000fe400078efcff */
[----:B------:R-:W-:Y:S02]  /*318c0*/  ISETP.LT.OR P5, PT, R28, 0x9a, !P1 ;  /* 0x0000009a1c00780c */ /* 0x000fe40004fa1670 */
[----:B---3--:R-:W-:-:S04]  /*318d0*/  LOP3.LUT R22, R22, 0xff, RZ, 0xc0, !PT ;  /* 0x000000ff16167812 */ /* 0x008fc800078ec0ff */
[----:B------:R-:W-:-:S05]  /*318e0*/  F2FP.F16.E4M3.UNPACK_B R22, R22 ;  /* 0x00000016ff16723e */ /* 0x000fca00020006ff */
[----:B------:R-:W-:-:S05]  /*318f0*/  HADD2.F32 R22, -RZ, R22.H0_H0 ;  /* 0x20000016ff167230 */ /* 0x000fca0000004100 */
[----:B------:R-:W-:-:S04]  /*31900*/  FMUL R22, R22, UR5 ;  /* 0x0000000516167c20 */ /* 0x000fc80008400000 */
[----:B-----5:R-:W-:Y:S01]  /*31910*/  FFMA R22, R166, UR4, R22 ;  /* 0x00000004a6167c23 */ /* 0x020fe20008000016 */
        /* <DEDUP_REMOVED lines=18> */
[----:B------:R-:W-:Y:S02]  /*31a40*/  LOP3.LUT R20, R20, 0xfffeffff, RZ, 0xc0, !PT ;  /* 0xfffeffff14147812 */ /* 0x000fe400078ec0ff */
[----:B------:R-:W-:Y:S02]  /*31a50*/  @!P5 IADD3.X R71, R29, UR56, R23, P3, P4 ;  /* 0x000000381d47dc10 */ /* 0x000fe40009fe8417 */
[----:B------:R-:W-:Y:S02]  /*31a60*/  @P5 LOP3.LUT R20, R20, 0x10000, RZ, 0xfc, !PT ;  /* 0x0001000014145812 */ /* 0x000fe400078efcff */
[----:B------:R-:W-:-:S04]  /*31a70*/  ISETP.GE.AND P5, PT, R3, 0x101, PT ;  /* 0x000001010300780c */ /* 0x000fc80003fa6270 */
[----:B------:R-:W-:Y:S02]  /*31a80*/  ISETP.LT.OR P4, PT, R28, 0x91, !P5 ;  /* 0x000000911c00780c */ /* 0x000fe40006f81670 */
        /* <DEDUP_REMOVED lines=34> */
[----:B------:R-:W-:-:S04]  /*31cb0*/  @P4 LOP3.LUT R20, R20, 0x2000, RZ, 0xfc, !PT ;  /* 0x0000200014144812 */ /* 0x000fc800078efcff */
        /* <DEDUP_REMOVED lines=25> */
[----:B------:R-:W-:Y:S01]  /*31e50*/  ISETP.LT.OR P4, PT, R28, 0xa1, !P2 ;  /* 0x000000a11c00780c */ /* 0x000fe20005781670 */
        /* <DEDUP_REMOVED lines=39> */
[----:B------:R-:W-:-:S05]  /*320d0*/  F2FP.SATFINITE.E4M3.F32.PACK_AB_MERGE_C R31, RZ, R31, RZ ;  /* 0x0000001fff1f723e */ /* 0x000fca00048070ff */
[----:B------:R-:W-:Y:S01]  /*320e0*/  @!P1 STG.E.U8 desc[UR54][R82.64+0x50], R31 ;  /* 0x0000501f52009986 */ /* 0x000fe2000c101136 */
[----:B------:R-:W-:Y:S02]  /*320f0*/  ISETP.LT.OR P1, PT, R28, 0xa9, !P2 ;  /* 0x000000a91c00780c */ /* 0x000fe40005721670 */
[----:B0-----:R-:W-:-:S04]  /*32100*/  @!P4 IADD3 R52, P0, P3, R24, UR52, R22 ;  /* 0x000000341834cc10 */ /* 0x001fc8000fb1e016 */
[----:B------:R-:W-:-:S07]  /*32110*/  @!P4 IADD3.X R53, R29, UR7, R23, P0, P3 ;  /* 0x000000071d35cc10 */ /* 0x000fce00087e6417 */
[----:B------:R-:W0:Y:S01]  /*32120*/  @!P1 LDC.64 R22, c[0x0][0x5c0] ;  /* 0x00017000ff169b82 */ /* 0x000e220000000a00 */
[----:B------:R-:W-:Y:S02]  /*32130*/  ISETP.LT.OR P4, PT, R28, 0x52, !P2 ;  /* 0x000000521c00780c */ /* 0x000fe40005781670 */
[--C-:B0-----:R-:W-:Y:S02]  /*32140*/  @!P1 IADD3 R50, P0, P3, R24, UR52, R22.reuse ;  /* 0x0000003418329c10 */ /* 0x101fe4000fb1e016 */
[----:B------:R-:W-:-:S09]  /*32150*/  PRMT R22, RZ, 0x7610, R22 ;  /* 0x00007610ff167816 */ /* 0x000fd20000000016 */
[----:B------:R-:W4:Y:S01]  /*32160*/  @!P4 LDG.E.U8 R22, desc[UR54][R6.64+0x51] ;  /* 0x000051360616c981 */ /* 0x000f22000c1e1100 */
        /* <DEDUP_REMOVED lines=70> */
[----:B------:R-:W-:Y:S02]  /*325d0*/  LOP3.LUT P2, RZ, R0, 0x80, RZ, 0xc0, !PT ;  /* 0x0000008000ff7812 */ /* 0x000fe4000784c0ff */
[----:B------:R-:W-:-:S11]  /*325e0*/  PRMT R22, RZ, 0x7610, R22 ;  /* 0x00007610ff167816 */ /* 0x000fd60000000016 */
[----:B------:R-:W4:Y:S01]  /*325f0*/  @!P2 LDG.E.U8 R22, desc[UR54][R6.64+0x59] ;  /* 0x000059360616a981 */ /* 0x000f22000c1e1100 */
[----:B------:R-:W-:Y:S02]  /*32600*/  @P3 LOP3.LUT R20, R20, 0x400, RZ, 0xfc, !PT ;  /* 0x0000040014143812 */ /* 0x000fe400078efcff */
        /* <DEDUP_REMOVED lines=11> */
[----:B0-----:R-:W0:Y:S02]  /*326c0*/  @!P2 LDC.64 R22, c[0x0][0x5c0] ;  /* 0x00017000ff16ab82 */ /* 0x001e240000000a00 */
[--C-:B0-----:R-:W-:Y:S02]  /*326d0*/  @!P2 IADD3 R40, P0, P1, R24, UR57, R22.reuse ;  /* 0x000000391828ac10 */ /* 0x101fe4000f91e016 */
[----:B------:R-:W-:-:S06]  /*326e0*/  PRMT R22, RZ, 0x7610, R22 ;  /* 0x00007610ff167816 */ /* 0x000fcc0000000016 */
[----:B------:R-:W4:Y:S01]  /*326f0*/  @!P3 LDG.E.U8 R22, desc[UR54][R8.64+0x50] ;  /* 0x000050360816b981 */ /* 0x000f22000c1e1100 */
[----:B------:R-:W-:-:S04]  /*32700*/  @P6 LOP3.LUT R20, R20, 0x200, RZ, 0xfc, !PT ;  /* 0x0000020014146812 */ /* 0x000fc800078efcff */
[----:B------:R-:W-:-:S04]  /*32710*/  LOP3.LUT R20, R20, 0xfffffeff, RZ, 0xc0, !PT ;  /* 0xfffffeff14147812 */ /* 0x000fc800078ec0ff */
[----:B------:R-:W-:-:S04]  /*32720*/  @P4 LOP3.LUT R20, R20, 0x100, RZ, 0xfc, !PT ;  /* 0x0000010014144812 */ /* 0x000fc800078efcff */
[----:B------:R-:W-:Y:S02]  /*32730*/  LOP3.LUT R20, R20, 0xffffff7f, RZ, 0xc0, !PT ;  /* 0xffffff7f14147812 */ /* 0x000fe400078ec0ff */
[----:B------:R-:W-:Y:S02]  /*32740*/  @!P2 IADD3.X R41, R29, UR56, R23, P0, P1 ;  /* 0x000000381d29ac10 */ /* 0x000fe400087e2417 */
[----:B------:R-:W-:Y:S02]  /*32750*/  @P2 LOP3.LUT R20, R20, 0x80, RZ, 0xfc, !PT ;  /* 0x0000008014142812 */ /* 0x000fe400078efcff */
[----:B------:R-:W-:Y:S02]  /*32760*/  ISETP.LT.OR P2, PT, R28, 0xa1, !P5 ;  /* 0x000000a11c00780c */ /* 0x000fe40006f41670 */
[----:B------:R-:W-:-:S11]  /*32770*/  LOP3.LUT R20, R20, 0xffffffbf, RZ, 0xc0, !PT ;  /* 0xffffffbf14147812 */ /* 0x000fd600078ec0ff */
[----:B------:R-:W-:Y:S02]  /*32780*/  @P2 LOP3.LUT R20, R20, 0x40, RZ, 0xfc, !PT ;  /* 0x0000004014142812 */ /* 0x000fe400078efcff */
[----:B------:R-:W-:Y:S02]  /*32790*/  LOP3.LUT P4, RZ, R0, 0x40, RZ, 0xc0, !PT ;  /* 0x0000004000ff7812 */ /* 0x000fe4000788c0ff */
[----:B----4-:R-:W-:-:S04]  /*327a0*/  LOP3.LUT R22, R22, 0xff, RZ, 0xc0, !PT ;  /* 0x000000ff16167812 */ /* 0x010fc800078ec0ff */
[----:B------:R-:W-:-:S05]  /*327b0*/  F2FP.F16.E4M3.UNPACK_B R22, R22 ;  /* 0x00000016ff16723e */ /* 0x000fca00020006ff */
[----:B------:R-:W-:-:S05]  /*327c0*/  HADD2.F32 R22, -RZ, R22.H0_H0 ;  /* 0x20000016ff167230 */ /* 0x000fca0000004100 */
[----:B------:R-:W-:Y:S02]  /*327d0*/  FMUL R31, R22, UR5 ;  /* 0x00000005161f7c20 */ /* 0x000fe40008400000 */
[----:B------:R-:W0:Y:S02]  /*327e0*/  @!P2 LDC.64 R22, c[0x0][0x5c0] ;  /* 0x00017000ff16ab82 */ /* 0x000e240000000a00 */
[----:B0-----:R-:W-:-:S04]  /*327f0*/  @!P2 IADD3 R38, P0, P1, R24, UR59, R22 ;  /* 0x0000003b1826ac10 */ /* 0x001fc8000f91e016 */
[----:B------:R-:W-:Y:S02]  /*32800*/  @!P2 IADD3.X R39, R29, UR58, R23, P0, P1 ;  /* 0x0000003a1d27ac10 */ /* 0x000fe400087e2417 */
[----:B------:R-:W-:-:S13]  /*32810*/  ISETP.LT.OR P2, PT, R28, 0xa2, !P5 ;  /* 0x000000a21c00780c */ /* 0x000fda0006f41670 */
[----:B------:R-:W0:Y:S01]  /*32820*/  @!P2 LDC.64 R22, c[0x0][0x5c0] ;  /* 0x00017000ff16ab82 */ /* 0x000e220000000a00 */
[----:B---3--:R-:W-:Y:S01]  /*32830*/  FFMA R31, R166, UR4, R31 ;  /* 0x00000004a61f7c23 */ /* 0x008fe2000800001f */
[----:B------:R-:W-:Y:S01]  /*32840*/  LOP3.LUT R20, R20, 0xffffffdf, RZ, 0xc0, !PT ;  /* 0xffffffdf14147812 */ /* 0x000fe200078ec0ff */
[----:B------:R-:W-:Y:S01]  /*32850*/  IMAD.U32 R32, RZ, RZ, UR52 ;  /* 0x00000034ff207e24 */ /* 0x000fe2000f8e00ff */
[----:B------:R-:W3:Y:S02]  /*32860*/  LDL.LU R166, [R1+0x48c] ;  /* 0x00048c0001a67983 */ /* 0x000ee40000300800 */
        /* <DEDUP_REMOVED lines=17> */
[----:B------:R-:W-:Y:S01]  /*32980*/  ISETP.LT.OR P5, PT, R28, 0xa9, !P5 ;  /* 0x000000a91c00780c */ /* 0x000fe20006fa1670 */
[----:B------:R-:W-:Y:S01]  /*32990*/  IMAD.U32 R34, RZ, RZ, UR52 ;  /* 0x00000034ff227e24 */ /* 0x000fe2000f8e00ff */
[----:B------:R-:W2:Y:S02]  /*329a0*/  LDL.LU R167, [R1+0x490] ;  /* 0x0004900001a77983 */ /* 0x000ea40000300800 */
[----:B------:R-:W-:-:S05]  /*329b0*/  F2FP.SATFINITE.E4M3.F32.PACK_AB_MERGE_C R22, RZ, R22, RZ ;  /* 0x00000016ff16723e */ /* 0x000fca00048070ff */
[----:B------:R0:W-:Y:S02]  /*329c0*/  @!P4 STG.E.U8 desc[UR54][R88.64+0x51], R22 ;  /* 0x000051165800c986 */ /* 0x0001e4000c101136 */
[----:B0-----:R-:W0:Y:S02]  /*329d0*/  @!P1 LDC.64 R22, c[0x0][0x5c0] ;  /* 0x00017000ff169b82 */ /* 0x001e240000000a00 */
[----:B0-----:R-:W-:-:S05]  /*329e0*/  @!P1 IADD3 R22, P0, R32, R22, RZ ;  /* 0x0000001620169210 */ /* 0x001fca0007f1e0ff */
[----:B------:R-:W-:Y:S01]  /*329f0*/  @!P1 IMAD.X R23, R31, 0x1, R23, P0 ;  /* 0x000000011f179824 */ /* 0x000fe200000e0617 */
[----:B------:R-:W-:-:S06]  /*32a00*/  PRMT R31, RZ, 0x7610, R31 ;  /* 0x00007610ff1f7816 */ /* 0x000fcc000000001f */
[----:B------:R-:W4:Y:S01]  /*32a10*/  @!P1 LDG.E.U8 R31, desc[UR54][R10.64+0x50] ;  /* 0x000050360a1f9981 */ /* 0x000f22000c1e1100 */
[----:B------:R-:W-:-:S13]  /*32a20*/  ISETP.LT.OR P0, PT, R28, 0x52, !P3 ;  /* 0x000000521c00780c */ /* 0x000fda0005f01670 */
[----:B------:R-:W-:Y:S02]  /*32a30*/  @!P0 IADD3 R34, P2, P3, R34, UR57, R24 ;  /* 0x0000003922228c10 */ /* 0x000fe4000fb5e018 */
[----:B----4-:R-:W-:-:S04]  /*32a40*/  LOP3.LUT R31, R31, 0xff, RZ, 0xc0, !PT ;  /* 0x000000ff1f1f7812 */ /* 0x010fc800078ec0ff */
[----:B------:R-:W-:-:S05]  /*32a50*/  F2FP.F16.E4M3.UNPACK_B R31, R31 ;  /* 0x0000001fff1f723e */ /* 0x000fca00020006ff */
[----:B------:R-:W-:-:S05]  /*32a60*/  HADD2.F32 R31, -RZ, R31.H0_H0 ;  /* 0x2000001fff1f7230 */ /* 0x000fca0000004100 */
[----:B------:R-:W-:-:S04]  /*32a70*/  FMUL R32, R31, UR5 ;  /* 0x000000051f207c20 */ /* 0x000fc80008400000 */
[----:B---3--:R-:W-:Y:S01]  /*32a80*/  FFMA R32, R166, UR4, R32 ;  /* 0x00000004a6207c23 */ /* 0x008fe20008000020 */
[----:B------:R-:W-:Y:S01]  /*32a90*/  IMAD.U32 R31, RZ, RZ, UR7 ;  /* 0x00000007ff1f7e24 */ /* 0x000fe2000f8e00ff */
[----:B------:R-:W-:Y:S01]  /*32aa0*/  LOP3.LUT P4, RZ, R0, 0x8, RZ, 0xc0, !PT ;  /* 0x0000000800ff7812 */ /* 0x000fe2000788c0ff */
[----:B------:R-:W3:Y:S02]  /*32ab0*/  LDL.LU R166, [R1+0x494] ;  /* 0x0004940001a67983 */ /* 0x000ee40000300800 */
[----:B------:R-:W-:-:S05]  /*32ac0*/  F2FP.SATFINITE.E4M3.F32.PACK_AB_MERGE_C R32, RZ, R32, RZ ;  /* 0x00000020ff20723e */ /* 0x000fca00048070ff */
[----:B------:R0:W-:Y:S02]  /*32ad0*/  @!P1 STG.E.U8 desc[UR54][R22.64+0x50], R32 ;  /* 0x0000502016009986 */ /* 0x0001e4000c101136 */
[----:B0-----:R-:W0:Y:S08]  /*32ae0*/  @!P0 LDC.64 R32, c[0x0][0x5c0] ;  /* 0x00017000ff208b82 */ /* 0x001e300000000a00 */
[----:B------:R-:W1:Y:S01]  /*32af0*/  @!P5 LDC.64 R22, c[0x0][0x5c0] ;  /* 0x00017000ff16db82 */ /* 0x000e620000000a00 */
[----:B------:R-:W-:-:S02]  /*32b00*/  @!P0 IADD3.X R31, R31, UR56, R29, P2, P3 ;  /* 0x000000381f1f8c10 */ /* 0x000fc400097e641d */
[----:B0-----:R-:W-:Y:S02]  /*32b10*/  @!P0 IADD3 R32, P1, R34, R32, RZ ;  /* 0x0000002022208210 */ /* 0x001fe40007f3e0ff */
[--C-:B-1----:R-:W-:Y:S02]  /*32b20*/  @!P5 IADD3 R34, P2, P3, R24, UR59, R22.reuse ;  /* 0x0000003b1822dc10 */ /* 0x102fe4000fb5e016 */
[----:B------:R-:W-:-:S06]  /*32b30*/  PRMT R22, RZ, 0x7610, R22 ;  /* 0x00007610ff167816 */ /* 0x000fcc0000000016 */
[----:B------:R-:W4:Y:S01]  /*32b40*/  @!P0 LDG.E.U8 R22, desc[UR54][R10.64+0x51] ;  /* 0x000051360a168981 */ /* 0x000f22000c1e1100 */
[----:B------:R-:W-:Y:S01]  /*32b50*/  @!P0 IMAD.X R33, R31, 0x1, R33, P1 ;  /* 0x000000011f218824 */ /* 0x000fe200008e0621 */
        /* <DEDUP_REMOVED lines=9> */
[----:B0-----:R-:W-:-:S06]  /*32bf0*/  PRMT R22, RZ, 0x7610, R22 ;  /* 0x00007610ff167816 */ /* 0x001fcc0000000016 */
[----:B------:R-:W4:Y:S01]  /*32c00*/  @!P4 LDG.E.U8 R22, desc[UR54][R8.64+0x58] ;  /* 0x000058360816c981 */ /* 0x000f22000c1e1100 */
[----:B------:R-:W-:Y:S02]  /*32c10*/  @P5 LOP3.LUT R20, R20, 0x10, RZ, 0xfc, !PT ;  /* 0x0000001014145812 */ /* 0x000fe400078efcff */
[----:B------:R-:W-:Y:S02]  /*32c20*/  @!P5 IADD3.X R35, R29, UR58, R23, P2, P3 ;  /* 0x0000003a1d23dc10 */ /* 0x000fe400097e6417 */
[----:B------:R-:W-:Y:S02]  /*32c30*/  LOP3.LUT P5, RZ, R0, 0x1, RZ, 0xc0, !PT ;  /* 0x0000000100ff7812 */ /* 0x000fe400078ac0ff */
[----:B----4-:R-:W-:-:S04]  /*32c40*/  LOP3.LUT R22, R22, 0xff, RZ, 0xc0, !PT ;  /* 0x000000ff16167812 */ /* 0x010fc800078ec0ff */
[----:B------:R-:W-:-:S05]  /*32c50*/  F2FP.F16.E4M3.UNPACK_B R22, R22 ;  /* 0x00000016ff16723e */ /* 0x000fca00020006ff */
[----:B------:R-:W-:-:S05]  /*32c60*/  HADD2.F32 R22, -RZ, R22.H0_H0 ;  /* 0x20000016ff167230 */ /* 0x000fca0000004100 */
[----:B------:R-:W-:-:S04]  /*32c70*/  FMUL R22, R22, UR5 ;  /* 0x0000000516167c20 */ /* 0x000fc80008400000 */
[----:B---3--:R-:W-:Y:S01]  /*32c80*/  FFMA R22, R166, UR4, R22 ;  /* 0x00000004a6167c23 */ /* 0x008fe20008000016 */
[----:B------:R-:W-:Y:S01]  /*32c90*/  ISETP.GE.AND P3, PT, R3, 0x89, PT ;  /* 0x000000890300780c */ /* 0x000fe20003f66270 */
[----:B------:R-:W-:Y:S01]  /*32ca0*/  IMAD.U32 R56, RZ, RZ, UR52 ;  /* 0x00000034ff387e24 */ /* 0x000fe2000f8e00ff */
[----:B------:R-:W-:Y:S01]  /*32cb0*/  LOP3.LUT P6, RZ, R30, 0x8, RZ, 0xc0, !PT ;  /* 0x000000081eff7812 */ /* 0x000fe200078cc0ff */
[----:B------:R-:W-:Y:S01]  /*32cc0*/  IMAD.U32 R33, RZ, RZ, UR7 ;  /* 0x00000007ff217e24 */ /* 0x000fe2000f8e00ff */
[----:B------:R-:W-:Y:S01]  /*32cd0*/  F2FP.SATFINITE.E4M3.F32.PACK_AB_MERGE_C R22, RZ, R22, RZ ;  /* 0x00000016ff16723e */ /* 0x000fe200048070ff */
[----:B------:R-:W-:Y:S01]  /*32ce0*/  IMAD.U32 R32, RZ, RZ, UR52 ;  /* 0x00000034ff207e24 */ /* 0x000fe2000f8e00ff */
[----:B------:R-:W3:Y:S04]  /*32cf0*/  LDL.LU R166, [R1+0x49c] ;  /* 0x00049c0001a67983 */ /* 0x000ee80000300800 */
[----:B------:R0:W-:Y:S02]  /*32d00*/  @!P4 STG.E.U8 desc[UR54][R92.64+0x58], R22 ;  /* 0x000058165c00c986 */ /* 0x0001e4000c101136 */
[----:B0-----:R-:W-:-:S06]  /*32d10*/  PRMT R22, RZ, 0x7610, R22 ;  /* 0x00007610ff167816 */ /* 0x001fcc0000000016 */
[----:B------:R-:W4:Y:S01]  /*32d20*/  @!P5 LDG.E.U8 R22, desc[UR54][R8.64+0x59] ;  /* 0x000059360816d981 */ /* 0x000f22000c1e1100 */
[----:B------:R-:W-:-:S13]  /*32d30*/  ISETP.LT.OR P1, PT, R28, 0x59, !P3 ;  /* 0x000000591c00780c */ /* 0x000fda0005f21670 */
[----:B------:R-:W-:-:S04]  /*32d40*/  @!P1 IADD3 R56, P0, P2, R56, UR57, R24 ;  /* 0x0000003938389c10 */ /* 0x000fc8000fa1e018 */
[----:B------:R-:W-:Y:S02]  /*32d50*/  @!P1 IADD3.X R33, R33, UR56, R29, P0, P2 ;  /* 0x0000003821219c10 */ /* 0x000fe400087e441d */
[----:B------:R-:W-:Y:S01]  /*32d60*/  ISETP.LT.OR P0, PT, R28, 0x5a, !P3 ;  /* 0x0000005a1c00780c */ /* 0x000fe20005f01670 */
[----:B------:R-:W-:-:S12]  /*32d70*/  IMAD.U32 R31, RZ, RZ, UR7 ;  /* 0x00000007ff1f7e24 */ /* 0x000fd8000f8e00ff */
[----:B------:R-:W-:-:S04]  /*32d80*/  @!P0 IADD3 R32, P2, P3, R32, UR57, R24 ;  /* 0x0000003920208c10 */ /* 0x000fc8000fb5e018 */
[----:B------:R-:W-:Y:S02]  /*32d90*/  @!P0 IADD3.X R31, R31, UR56, R29, P2, P3 ;  /* 0x000000381f1f8c10 */ /* 0x000fe400097e641d */
[----:B------:R-:W-:Y:S01]  /*32da0*/  ISETP.LT.OR P3, PT, R28, 0x51, !P6 ;  /* 0x000000511c00780c */ /* 0x000fe20007761670 */
[----:B------:R-:W-:Y:S02]  /*32db0*/  IMAD.U32 R64, RZ, RZ, UR52 ;  /* 0x00000034ff407e24 */ /* 0x000fe4000f8e00ff */
[----:B------:R-:W-:-:S10]  /*32dc0*/  IMAD.U32 R65, RZ, RZ, UR7 ;  /* 0x00000007ff417e24 */ /* 0x000fd4000f8e00ff */
[----:B------:R-:W-:-:S04]  /*32dd0*/  @!P3 IADD3 R64, P2, P4, R64, UR59, R24 ;  /* 0x0000003b4040bc10 */ /* 0x000fc8000fc5e018 */
[----:B------:R-:W-:Y:S02]  /*32de0*/  @!P3 IADD3.X R65, R65, UR58, R29, P2, P4 ;  /* 0x0000003a4141bc10 */ /* 0x000fe400097e841d */
[----:B------:R-:W-:Y:S01]  /*32df0*/  ISETP.LT.OR P4, PT, R28, 0x52, !P6 ;  /* 0x000000521c00780c */ /* 0x000fe20007781670 */
[----:B------:R-:W-:Y:S02]  /*32e00*/  IMAD.U32 R57, RZ, RZ, UR52 ;  /* 0x00000034ff397e24 */ /* 0x000fe4000f8e00ff */
[----:B------:R-:W-:Y:S01]  /*32e10*/  IMAD.U32 R61, RZ, RZ, UR7 ;  /* 0x00000007ff3d7e24 */ /* 0x000fe2000f8e00ff */
        /* <DEDUP_REMOVED lines=13> */
[----:B0-----:R-:W-:-:S05]  /*32ef0*/  @!P1 IADD3 R22, P2, R56, R22, RZ ;  /* 0x0000001638169210 */ /* 0x001fca0007f5e0ff */
[----:B------:R-:W-:Y:S01]  /*32f00*/  @!P1 IMAD.X R23, R33, 0x1, R23, P2 ;  /* 0x0000000121179824 */ /* 0x000fe200010e0617 */
[----:B------:R-:W-:-:S06]  /*32f10*/  PRMT R33, RZ, 0x7610, R33 ;  /* 0x00007610ff217816 */ /* 0x000fcc0000000021 */
[----:B------:R-:W4:Y:S01]  /*32f20*/  @!P1 LDG.E.U8 R33, desc[UR54][R10.64+0x58] ;  /* 0x000058360a219981 */ /* 0x000f22000c1e1100 */
[----:B------:R-:W-:Y:S02]  /*32f30*/  @P3 LOP3.LUT R30, R30, 0x4, RZ, 0xfc, !PT ;  /* 0x000000041e1e3812 */ /* 0x000fe400078efcff */
        /* <DEDUP_REMOVED lines=8> */
[----:B------:R-:W3:Y:S02]  /*32fc0*/  LDL.LU R166, [R1+0x4a4] ;  /* 0x0004a40001a67983 */ /* 0x000ee40000300800 */
        /* <DEDUP_REMOVED lines=9> */
[----:B------:R-:W-:-:S04]  /*33060*/  @P3 LOP3.LUT R0, R0, 0x1, RZ, 0xfc, !PT ;  /* 0x0000000100003812 */ /* 0x000fc800078efcff */
[----:B------:R-:W-:Y:S02]  /*33070*/  LOP3.LUT P3, RZ, R0, 0x20000000, RZ, 0xc0, !PT ;  /* 0x2000000000ff7812 */ /* 0x000fe4000786c0ff */
[----:B----4-:R-:W-:-:S04]  /*33080*/  LOP3.LUT R31, R31, 0xff, RZ, 0xc0, !PT ;  /* 0x000000ff1f1f7812 */ /* 0x010fc800078ec0ff */
[----:B------:R-:W-:-:S05]  /*33090*/  F2FP.F16.E4M3.UNPACK_B R31, R31 ;  /* 0x0000001fff1f723e */ /* 0x000fca00020006ff */
[----:B------:R-:W-:-:S05]  /*330a0*/  HADD2.F32 R31, -RZ, R31.H0_H0 ;  /* 0x2000001fff1f7230 */ /* 0x000fca0000004100 */
[----:B------:R-:W-:-:S04]  /*330b0*/  FMUL R31, R31, UR5 ;  /* 0x000000051f1f7c20 */ /* 0x000fc80008400000 */
[----:B--2---:R-:W-:Y:S01]  /*330c0*/  FFMA R31, R167, UR4, R31 ;  /* 0x00000004a71f7c23 */ /* 0x004fe2000800001f */
[----:B------:R-:W-:Y:S01]  /*330d0*/  ISETP.LT.OR P1, PT, R28, 0x5a, !P6 ;  /* 0x0000005a1c00780c */ /* 0x000fe20007721670 */
[----:B------:R-:W-:Y:S01]  /*330e0*/  IMAD.U32 R72, RZ, RZ, UR52 ;  /* 0x00000034ff487e24 */ /* 0x000fe2000f8e00ff */
[----:B------:R-:W-:Y:S01]  /*330f0*/  LOP3.LUT R30, R30, 0xfffffffe, RZ, 0xc0, !PT ;  /* 0xfffffffe1e1e7812 */ /* 0x000fe200078ec0ff */
[----:B------:R-:W-:Y:S01]  /*33100*/  IMAD.U32 R56, RZ, RZ, UR7 ;  /* 0x00000007ff387e24 */ /* 0x000fe2000f8e00ff */
[----:B------:R-:W-:Y:S01]  /*33110*/  F2FP.SATFINITE.E4M3.F32.PACK_AB_MERGE_C R31, RZ, R31, RZ ;  /* 0x0000001fff1f723e */ /* 0x000fe200048070ff */
[----:B------:R-:W2:Y:S04]  /*33120*/  LDL.LU R167, [R1+0x4a8] ;  /* 0x0004a80001a77983 */ /* 0x000ea80000300800 */
[----:B------:R0:W-:Y:S02]  /*33130*/  @!P0 STG.E.U8 desc[UR54][R22.64+0x59], R31 ;  /* 0x0000591f16008986 */ /* 0x0001e4000c101136 */
[----:B0-----:R-:W-:-:S06]  /*33140*/  PRMT R22, RZ, 0x7610, R22 ;  /* 0x00007610ff167816 */ /* 0x001fcc0000000016 */
[----:B------:R-:W4:Y:S01]  /*33150*/  @!P3 LDG.E.U8 R22, desc[UR54][R12.64+0x50] ;  /* 0x000050360c16b981 */ /* 0x000f22000c1e1100 */
[----:B------:R-:W-:Y:S02]  /*33160*/  @!P1 IADD3 R32, P5, P6, R72, UR59, R24 ;  /* 0x0000003b48209c10 */ /* 0x000fe4000febe018 */
        /* <DEDUP_REMOVED lines=8> */
[----:B------:R-:W-:Y:S01]  /*331f0*/  PRMT R31, RZ, 0x7610, R31 ;  /* 0x00007610ff1f7816 */ /* 0x000fe2000000001f */
[----:B------:R-:W3:Y:S03]  /*33200*/  LDL.LU R166, [R1+0x4ac] ;  /* 0x0004ac0001a67983 */ /* 0x000ee60000300800 */
[----:B------:R-:W-:-:S05]  /*33210*/  F2FP.SATFINITE.E4M3.F32.PACK_AB_MERGE_C R22, RZ, R22, RZ ;  /* 0x00000016ff16723e */ /* 0x000fca00048070ff */
[----:B------:R0:W-:Y:S02]  /*33220*/  @!P3 STG.E.U8 desc[UR54][R94.64+0x50], R22 ;  /* 0x000050165e00b986 */ /* 0x0001e4000c101136 */
[----:B0-----:R-:W-:-:S06]  /*33230*/  PRMT R22, RZ, 0x7610, R22 ;  /* 0x00007610ff167816 */ /* 0x001fcc0000000016 */
[----:B------:R-:W4:Y:S01]  /*33240*/  @!P1 LDG.E.U8 R22, desc[UR54][R12.64+0x51] ;  /* 0x000051360c169981 */ /* 0x000f22000c1e1100 */
[----:B------:R-:W-:Y:S02]  /*33250*/  LOP3.LUT P3, RZ, R30, 0x4, RZ, 0xc0, !PT ;  /* 0x000000041eff7812 */ /* 0x000fe4000786c0ff */
[----:B------:R-:W-:-:S04]  /*33260*/  ISETP.GE.AND P6, PT, R3, 0x89, PT ;  /* 0x000000890300780c */ /* 0x000fc80003fc6270 */
[----:B------:R-:W-:Y:S01]  /*33270*/  ISETP.LT.OR P2, PT, R28, 0x61, !P6 ;  /* 0x000000611c00780c */ /* 0x000fe20007741670 */
[----:B------:R-:W-:Y:S01]  /*33280*/  IMAD.U32 R74, RZ, RZ, UR52 ;  /* 0x00000034ff4a7e24 */ /* 0x000fe2000f8e00ff */
[----:B------:R-:W-:Y:S01]  /*33290*/  LOP3.LUT R2, R2, 0xfbffffff, RZ, 0xc0, !PT ;  /* 0xfbffffff02027812 */ /* 0x000fe200078ec0ff */
[----:B------:R-:W-:Y:S01]  /*332a0*/  IMAD.U32 R76, RZ, RZ, UR7 ;  /* 0x00000007ff4c7e24 */ /* 0x000fe2000f8e00ff */
[----:B----4-:R-:W-:-:S04]  /*332b0*/  LOP3.LUT R22, R22, 0xff, RZ, 0xc0, !PT ;  /* 0x000000ff16167812 */ /* 0x010fc800078ec0ff */
[----:B------:R-:W-:-:S05]  /*332c0*/  F2FP.F16.E4M3.UNPACK_B R22, R22 ;  /* 0x00000016ff16723e */ /* 0x000fca00020006ff */
[----:B------:R-:W-:-:S05]  /*332d0*/  HADD2.F32 R22, -RZ, R22.H0_H0 ;  /* 0x20000016ff167230 */ /* 0x000fca0000004100 */
[----:B------:R-:W-:-:S04]  /*332e0*/  FMUL R22, R22, UR5 ;  /* 0x0000000516167c20 */ /* 0x000fc80008400000 */
[----:B--2---:R-:W-:Y:S01]  /*332f0*/  FFMA R22, R167, UR4, R22 ;  /* 0x00000004a7167c23 */ /* 0x004fe20008000016 */
[----:B------:R-:W-:Y:S01]  /*33300*/  @!P2 IADD3 R74, P0, P5, R74, UR57, R24 ;  /* 0x000000394a4aac10 */ /* 0x000fe2000fd1e018 */
[----:B------:R-:W-:Y:S01]  /*33310*/  IMAD.U32 R75, RZ, RZ, UR7 ;  /* 0x00000007ff4b7e24 */ /* 0x000fe2000f8e00ff */
[----:B------:R-:W-:Y:S01]  /*33320*/  @P2 LOP3.LUT R2, R2, 0x4000000, RZ, 0xfc, !PT ;  /* 0x0400000002022812 */ /* 0x000fe200078efcff */
[----:B------:R-:W-:Y:S01]  /*33330*/  IMAD.U32 R78, RZ, RZ, UR52 ;  /* 0x00000034ff4e7e24 */ /* 0x000fe2000f8e00ff */
[----:B------:R-:W-:Y:S01]  /*33340*/  F2FP.SATFINITE.E4M3.F32.PACK_AB_MERGE_C R22, RZ, R22, RZ ;  /* 0x00000016ff16723e */ /* 0x000fe200048070ff */
[----:B------:R-:W-:Y:S01]  /*33350*/  IMAD.U32 R79, RZ, RZ, UR7 ;  /* 0x00000007ff4f7e24 */ /* 0x000fe2000f8e00ff */
[----:B------:R-:W-:Y:S01]  /*33360*/  LOP3.LUT R0, R0, 0xffbfffff, RZ, 0xc0, !PT ;  /* 0xffbfffff00007812 */ /* 0x000fe200078ec0ff */
[----:B------:R-:W-:Y:S02]  /*33370*/  IMAD.U32 R73, RZ, RZ, UR52 ;  /* 0x00000034ff497e24 */ /* 0x000fe4000f8e00ff */
[----:B------:R-:W-:Y:S01]  /*33380*/  IMAD.U32 R77, RZ, RZ, UR7 ;  /* 0x00000007ff4d7e24 */ /* 0x000fe2000f8e00ff */
[----:B------:R0:W-:Y:S04]  /*33390*/  @!P1 STG.E.U8 desc[UR54][R96.64+0x51], R22 ;  /* 0x0000511660009986 */ /* 0x0001e8000c101136 */
[----:B------:R-:W2:Y:S01]  /*333a0*/  @!P3 LDG.E.U8 R31, desc[UR54][R14.64+0x50] ;  /* 0x000050360e1fb981 */ /* 0x000ea2000c1e1100 */
[----:B------:R-:W-:-:S02]  /*333b0*/  @!P2 IADD3.X R76, R76, UR56, R29, P0, P5 ;  /* 0x000000384c4cac10 */ /* 0x000fc400087ea41d */
[----:B------:R-:W-:Y:S01]  /*333c0*/  ISETP.GE.AND P2, PT, R3, 0x89, PT ;  /* 0x000000890300780c */ /* 0x000fe20003f46270 */
[----:B------:R-:W-:Y:S01]  /*333d0*/  IMAD.U32 R80, RZ, RZ, UR52 ;  /* 0x00000034ff507e24 */ /* 0x000fe2000f8e00ff */
[----:B------:R-:W-:Y:S01]  /*333e0*/  LOP3.LUT R30, R30, 0xfffffffd, RZ, 0xc0, !PT ;  /* 0xfffffffd1e1e7812 */ /* 0x000fe200078ec0ff */
[----:B------:R-:W4:Y:S01]  /*333f0*/  LDL.LU R167, [R1+0x4b0] ;  /* 0x0004b00001a77983 */ /* 0x000f220000300800 */
[----:B------:R-:W-:Y:S01]  /*33400*/  ISETP.LT.OR P0, PT, R28, 0x62, !P2 ;  /* 0x000000621c00780c */ /* 0x000fe20005701670 */
[----:B0-----:R-:W0:Y:S01]  /*33410*/  @!P3 LDC.64 R22, c[0x0][0x5c0] ;  /* 0x00017000ff16bb82 */ /* 0x001e220000000a00 */
[----:B------:R-:W-:-:S11]  /*33420*/  LOP3.LUT R2, R2, 0xf7ffffff, RZ, 0xc0, !PT ;  /* 0xf7ffffff02027812 */ /* 0x000fd600078ec0ff */
[----:B------:R-:W-:Y:S02]  /*33430*/  @!P0 IADD3 R72, P5, P6, R72, UR57, R24 ;  /* 0x0000003948488c10 */ /* 0x000fe4000febe018 */
[----:B------:R-:W-:Y:S02]  /*33440*/  @P0 LOP3.LUT R2, R2, 0x8000000, RZ, 0xfc, !PT ;  /* 0x0800000002020812 */ /* 0x000fe400078efcff */
[----:B------:R-:W-:Y:S02]  /*33450*/  @!P0 IADD3.X R75, R75, UR56, R29, P5, P6 ;  /* 0x000000384b4b8c10 */ /* 0x000fe4000afec41d */
[----:B------:R-:W-:-:S13]  /*33460*/  ISETP.LT.OR P0, PT, R28, 0x69, !P2 ;  /* 0x000000691c00780c */ /* 0x000fda0005701670 */
[----:B------:R-:W-:Y:S02]  /*33470*/  @!P0 IADD3 R78, P5, P6, R78, UR57, R24 ;  /* 0x000000394e4e8c10 */ /* 0x000fe4000febe018 */
[----:B------:R-:W-:Y:S02]  /*33480*/  @P0 LOP3.LUT R0, R0, 0x400000, RZ, 0xfc, !PT ;  /* 0x0040000000000812 */ /* 0x000fe400078efcff */
[----:B------:R-:W-:Y:S02]  /*33490*/  @!P0 IADD3.X R79, R79, UR56, R29, P5, P6 ;  /* 0x000000384f4f8c10 */ /* 0x000fe4000afec41d */
[----:B------:R-:W-:Y:S02]  /*334a0*/  ISETP.LT.OR P0, PT, R28, 0x6a, !P2 ;  /* 0x0000006a1c00780c */ /* 0x000fe40005701670 */
[----:B------:R-:W-:Y:S02]  /*334b0*/  LOP3.LUT R0, R0, 0xfff7ffff, RZ, 0xc0, !PT ;  /* 0xfff7ffff00007812 */ /* 0x000fe400078ec0ff */
[----:B------:R-:W-:-:S09]  /*334c0*/  @P2 LOP3.LUT R30, R30, 0x2, RZ, 0xfc, !PT ;  /* 0x000000021e1e2812 */ /* 0x000fd200078efcff */
[----:B------:R-:W-:Y:S02]  /*334d0*/  @!P0 IADD3 R73, P5, P6, R73, UR57, R24 ;  /* 0x0000003949498c10 */ /* 0x000fe4000febe018 */
[----:B------:R-:W-:Y:S02]  /*334e0*/  @P0 LOP3.LUT R0, R0, 0x80000, RZ, 0xfc, !PT ;  /* 0x0008000000000812 */ /* 0x000fe400078efcff */
[----:B------:R-:W-:Y:S02]  /*334f0*/  @!P0 IADD3.X R77, R77, UR56, R29, P5, P6 ;  /* 0x000000384d4d8c10 */ /* 0x000fe4000afec41d */
[----:B0-----:R-:W-:Y:S02]  /*33500*/  @!P3 IADD3 R22, P5, R64, R22, RZ ;  /* 0x000000164016b210 */ /* 0x001fe40007fbe0ff */
[----:B------:R-:W-:-:S03]  /*33510*/  ISETP.GE.AND P0, PT, R3, 0x109, PT ;  /* 0x000001090300780c */ /* 0x000fc60003f06270 */
[----:B------:R-:W-:Y:S01]  /*33520*/  @!P3 IMAD.X R23, R65, 0x1, R23, P5 ;  /* 0x000000014117b824 */ /* 0x000fe200028e0617 */
[----:B------:R-:W-:Y:S01]  /*33530*/  ISETP.LT.OR P2, PT, R28, 0x61, !P0 ;  /* 0x000000611c00780c */ /* 0x000fe20004741670 */
[----:B------:R-:W-:Y:S01]  /*33540*/  IMAD.U32 R64, RZ, RZ, UR52 ;  /* 0x00000034ff407e24 */ /* 0x000fe2000f8e00ff */
[----:B------:R-:W-:Y:S01]  /*33550*/  LOP3.LUT R0, R0, 0xffffdfff, RZ, 0xc0, !PT ;  /* 0xffffdfff00007812 */ /* 0x000fe200078ec0ff */
[----:B------:R-:W-:-:S10]  /*33560*/  IMAD.U32 R65, RZ, RZ, UR7 ;  /* 0x00000007ff417e24 */ /* 0x000fd4000f8e00ff */
[----:B------:R-:W-:Y:S02]  /*33570*/  @!P2 IADD3 R64, P5, P6, R64, UR59, R24 ;  /* 0x0000003b4040ac10 */ /* 0x000fe4000febe018 */
[----:B------:R-:W-:Y:S02]  /*33580*/  @P2 LOP3.LUT R0, R0, 0x2000, RZ, 0xfc, !PT ;  /* 0x0000200000002812 */ /* 0x000fe400078efcff */
[----:B------:R-:W-:Y:S02]  /*33590*/  @!P2 IADD3.X R65, R65, UR58, R29, P5, P6 ;  /* 0x0000003a4141ac10 */ /* 0x000fe4000afec41d */
[----:B------:R-:W-:Y:S02]  /*335a0*/  ISETP.LT.OR P2, PT, R28, 0x62, !P0 ;  /* 0x000000621c00780c */ /* 0x000fe40004741670 */
[----:B--2---:R-:W-:-:S04]  /*335b0*/  LOP3.LUT R31, R31, 0xff, RZ, 0xc0, !PT ;  /* 0x000000ff1f1f7812 */ /* 0x004fc800078ec0ff */
[----:B------:R-:W-:-:S05]  /*335c0*/  F2FP.F16.E4M3.UNPACK_B R31, R31 ;  /* 0x0000001fff1f723e */ /* 0x000fca00020006ff */
[----:B------:R-:W-:-:S05]  /*335d0*/  HADD2.F32 R31, -RZ, R31.H0_H0 ;  /* 0x2000001fff1f7230 */ /* 0x000fca0000004100 */
[----:B------:R-:W-:-:S04]  /*335e0*/  FMUL R31, R31, UR5 ;  /* 0x000000051f1f7c20 */ /* 0x000fc80008400000 */
[----:B---3--:R-:W-:Y:S01]  /*335f0*/  FFMA R31, R166, UR4, R31 ;  /* 0x00000004a61f7c23 */ /* 0x008fe2000800001f */
[----:B------:R-:W-:Y:S01]  /*33600*/  LOP3.LUT P1, RZ, R20, 0x100000, RZ, 0xc0, !PT ;  /* 0x0010000014ff7812 */ /* 0x000fe2000782c0ff */
[----:B------:R-:W2:Y:S03]  /*33610*/  LDL.LU R166, [R1+0x4b4] ;  /* 0x0004b40001a67983 */ /* 0x000ea60000300800 */
[----:B------:R-:W-:Y:S01]  /*33620*/  F2FP.SATFINITE.E4M3.F32.PACK_AB_MERGE_C R31, RZ, R31, RZ ;  /* 0x0000001fff1f723e */ /* 0x000fe200048070ff */
[----:B------:R-:W3:Y:S04]  /*33630*/  LDL.LU R194, [R1+0x4b8] ;  /* 0x0004b80001c27983 */ /* 0x000ee80000300800 */
[----:B------:R0:W-:Y:S02]  /*33640*/  @!P3 STG.E.U8 desc[UR54][R22.64+0x50], R31 ;  /* 0x0000501f1600b986 */ /* 0x0001e4000c101136 */
[----:B0-----:R-:W0:Y:S01]  /*33650*/  @!P4 LDC.64 R22, c[0x0][0x5c0] ;  /* 0x00017000ff16cb82 */ /* 0x001e220000000a00 */
[----:B------:R-:W-:Y:S01]  /*33660*/  IMAD.U32 R31, RZ, RZ, UR7 ;  /* 0x00000007ff1f7e24 */ /* 0x000fe2000f8e00ff */
[----:B0-----:R-:W-:-:S02]  /*33670*/  @!P4 IADD3 R22, P3, R57, R22, RZ ;  /* 0x000000163916c210 */ /* 0x001fc40007f7e0ff */
[----:B------:R-:W-:-:S04]  /*33680*/  @!P2 IADD3 R57, P5, P6, R80, UR59, R24 ;  /* 0x0000003b5039ac10 */ /* 0x000fc8000febe018 */
[----:B------:R-:W-:Y:S02]  /*33690*/  @!P2 IADD3.X R105, R31, UR58, R29, P5, P6 ;  /* 0x0000003a1f69ac10 */ /* 0x000fe4000afec41d */
[----:B------:R-:W-:-:S06]  /*336a0*/  PRMT R31, RZ, 0x7610, R31 ;  /* 0x00007610ff1f7816 */ /* 0x000fcc000000001f */
[----:B------:R-:W5:Y:S01]  /*336b0*/  @!P4 LDG.E.U8 R31, desc[UR54][R14.64+0x51] ;  /* 0x000051360e1fc981 */ /* 0x000f62000c1e1100 */
[----:B------:R-:W-:Y:S01]  /*336c0*/  ISETP.LT.OR P6, PT, R28, 0x69, !P0 ;  /* 0x000000691c00780c */ /* 0x000fe200047c1670 */
[----:B------:R-:W-:Y:S01]  /*336d0*/  @!P4 IMAD.X R23, R61, 0x1, R23, P3 ;  /* 0x000000013d17c824 */ /* 0x000fe200018e0617 */
[----:B-----5:R-:W-:-:S04]  /*336e0*/  LOP3.LUT R31, R31, 0xff, RZ, 0xc0, !PT ;  /* 0x000000ff1f1f7812 */ /* 0x020fc800078ec0ff */
[----:B------:R-:W-:-:S05]  /*336f0*/  F2FP.F16.E4M3.UNPACK_B R31, R31 ;  /* 0x0000001fff1f723e */ /* 0x000fca00020006ff */
[----:B------:R-:W-:-:S05]  /*33700*/  HADD2.F32 R31, -RZ, R31.H0_H0 ;  /* 0x2000001fff1f7230 */ /* 0x000fca0000004100 */
[----:B------:R-:W-:-:S04]  /*33710*/  FMUL R31, R31, UR5 ;  /* 0x000000051f1f7c20 */ /* 0x000fc80008400000 */
[----:B----4-:R-:W-:Y:S01]  /*33720*/  FFMA R31, R167, UR4, R31 ;  /* 0x00000004a71f7c23 */ /* 0x010fe2000800001f */
[----:B------:R-:W-:Y:S01]  /*33730*/  LOP3.LUT R2, R2, 0xfdffffff, RZ, 0xc0, !PT ;  /* 0xfdffffff02027812 */ /* 0x000fe200078ec0ff */
[----:B------:R-:W4:Y:S03]  /*33740*/  LDL.LU R167, [R1+0x4bc] ;  /* 0x0004bc0001a77983 */ /* 0x000f260000300800 */
[----:B------:R-:W-:Y:S01]  /*33750*/  F2FP.SATFINITE.E4M3.F32.PACK_AB_MERGE_C R31, RZ, R31, RZ ;  /* 0x0000001fff1f723e */ /* 0x000fe200048070ff */
[----:B------:R-:W5:Y:S04]  /*33760*/  LDL.LU R196, [R1+0x4c0] ;  /* 0x0004c00001c47983 */ /* 0x000f680000300800 */
[----:B------:R0:W-:Y:S02]  /*33770*/  @!P4 STG.E.U8 desc[UR54][R22.64+0x51], R31 ;  /* 0x0000511f1600c986 */ /* 0x0001e4000c101136 */
[----:B0-----:R-:W-:-:S02]  /*33780*/  IMAD.U32 R23, RZ, RZ, UR52 ;  /* 0x00000034ff177e24 */ /* 0x001fc4000f8e00ff */
[----:B------:R-:W-:-:S03]  /*33790*/  IMAD.U32 R22, RZ, RZ, UR7 ;  /* 0x00000007ff167e24 */ /* 0x000fc6000f8e00ff */
[----:B------:R-:W-:-:S04]  /*337a0*/  @!P6 IADD3 R108, P3, P4, R23, UR59, R24 ;  /* 0x0000003b176cec10 */ /* 0x000fc8000fc7e018 */
[----:B------:R-:W-:Y:S02]  /*337b0*/  @!P6 IADD3.X R109, R22, UR58, R29, P3, P4 ;  /* 0x0000003a166dec10 */ /* 0x000fe40009fe841d */
[----:B------:R-:W-:-:S06]  /*337c0*/  PRMT R22, RZ, 0x7610, R22 ;  /* 0x00007610ff167816 */ /* 0x000fcc0000000016 */
[----:B------:R-:W2:Y:S01]  /*337d0*/  @!P1 LDG.E.U8 R22, desc[UR54][R12.64+0x58] ;  /* 0x000058360c169981 */ /* 0x000ea2000c1e1100 */
[----:B------:R-:W-:Y:S02]  /*337e0*/  @P6 LOP3.LUT R2, R2, 0x2000000, RZ, 0xfc, !PT ;  /* 0x0200000002026812 */ /* 0x000fe400078efcff */
[----:B------:R-:W-:Y:S02]  /*337f0*/  ISETP.GE.AND P6, PT, R3, 0x109, PT ;  /* 0x000001090300780c */ /* 0x000fe40003fc6270 */
[----:B------:R-:W-:Y:S02]  /*33800*/  LOP3.LUT R0, R0, 0xfffffbff, RZ, 0xc0, !PT ;  /* 0xfffffbff00007812 */ /* 0x000fe400078ec0ff */
[----:B------:R-:W-:Y:S02]  /*33810*/  ISETP.LT.OR P5, PT, R28, 0x6a, !P6 ;  /* 0x0000006a1c00780c */ /* 0x000fe400077a1670 */
[----:B------:R-:W-:Y:S02]  /*33820*/  @P2 LOP3.LUT R0, R0, 0x400, RZ, 0xfc, !PT ;  /* 0x0000040000002812 */ /* 0x000fe400078efcff */
[----:B------:R-:W-:Y:S01]  /*33830*/  LOP3.LUT P2, RZ, R30, 0x2, RZ, 0xc0, !PT ;  /* 0x000000021eff7812 */ /* 0x000fe2000784c0ff */
[----:B------:R-:W-:-:S02]  /*33840*/  IMAD.U32 R31, RZ, RZ, UR52 ;  /* 0x00000034ff1f7e24 */ /* 0x000fc4000f8e00ff */
[----:B------:R-:W-:Y:S01]  /*33850*/  IMAD.U32 R23, RZ, RZ, UR7 ;  /* 0x00000007ff177e24 */ /* 0x000fe2000f8e00ff */
[----:B------:R-:W-:-:S05]  /*33860*/  LOP3.LUT R2, R2, 0xefffffff, RZ, 0xc0, !PT ;  /* 0xefffffff02027812 */ /* 0x000fca00078ec0ff */
[----:B------:R-:W-:-:S04]  /*33870*/  @!P5 IADD3 R110, P3, P4, R31, UR59, R24 ;  /* 0x0000003b1f6edc10 */ /* 0x000fc8000fc7e018 */
[----:B------:R-:W-:Y:S01]  /*33880*/  @!P5 IADD3.X R111, R23, UR58, R29, P3, P4 ;  /* 0x0000003a176fdc10 */ /* 0x000fe20009fe841d */
[----:B------:R-:W-:Y:S01]  /*33890*/  IMAD.U32 R23, RZ, RZ, UR52 ;  /* 0x00000034ff177e24 */ /* 0x000fe2000f8e00ff */
        /* <DEDUP_REMOVED lines=8> */
[----:B------:R0:W-:Y:S01]  /*33920*/  @!P1 STG.E.U8 desc[UR54][R100.64+0x58], R22 ;  /* 0x0000581664009986 */ /* 0x0001e2000c101136 */
[----:B------:R-:W-:Y:S01]  /*33930*/  ISETP.LT.OR P1, PT, R28, 0x71, !P2 ;  /* 0x000000711c00780c */ /* 0x000fe20005721670 */
[----:B0-----:R-:W-:-:S12]  /*33940*/  IMAD.U32 R22, RZ, RZ, UR7 ;  /* 0x00000007ff167e24 */ /* 0x001fd8000f8e00ff */
[----:B------:R-:W-:-:S04]  /*33950*/  @!P1 IADD3 R165, P3, P4, R23, UR57, R24 ;  /* 0x0000003917a59c10 */ /* 0x000fc8000fc7e018 */
[----:B------:R-:W-:Y:S02]  /*33960*/  @!P1 IADD3.X R166, R22, UR56, R29, P3, P4 ;  /* 0x0000003816a69c10 */ /* 0x000fe40009fe841d */
[----:B------:R-:W-:-:S06]  /*33970*/  PRMT R22, RZ, 0x7610, R22 ;  /* 0x00007610ff167816 */ /* 0x000fcc0000000016 */
[----:B------:R-:W2:Y:S01]  /*33980*/  @!P5 LDG.E.U8 R22, desc[UR54][R12.64+0x59] ;  /* 0x000059360c16d981 */ /* 0x000ea2000c1e1100 */
[C---:B------:R-:W-:Y:S02]  /*33990*/  LOP3.LUT P0, RZ, R0.reuse, 0x1, RZ, 0xc0, !PT ;  /* 0x0000000100ff7812 */ /* 0x040fe4000780c0ff */
[----:B------:R-:W-:-:S04]  /*339a0*/  LOP3.LUT R0, R0, 0xdfffffff, RZ, 0xc0, !PT ;  /* 0xdfffffff00007812 */ /* 0x000fc800078ec0ff */
[----:B------:R-:W-:Y:S02]  /*339b0*/  @P1 LOP3.LUT R0, R0, 0x20000000, RZ, 0xfc, !PT ;  /* 0x2000000000001812 */ /* 0x000fe400078efcff */
[----:B------:R-:W-:Y:S02]  /*339c0*/  LOP3.LUT P1, RZ, R30, 0x1, RZ, 0xc0, !PT ;  /* 0x000000011eff7812 */ /* 0x000fe4000782c0ff */
[----:B------:R-:W-:Y:S02]  /*339d0*/  PRMT R30, RZ, 0x7610, R30 ;  /* 0x00007610ff1e7816 */ /* 0x000fe4000000001e */
[----:B--2---:R-:W-:-:S04]  /*339e0*/  LOP3.LUT R22, R22, 0xff, RZ, 0xc0, !PT ;  /* 0x000000ff16167812 */ /* 0x004fc800078ec0ff */
[----:B------:R-:W-:-:S05]  /*339f0*/  F2FP.F16.E4M3.UNPACK_B R22, R22 ;  /* 0x00000016ff16723e */ /* 0x000fca00020006ff */
[----:B------:R-:W-:-:S05]  /*33a00*/  HADD2.F32 R22, -RZ, R22.H0_H0 ;  /* 0x20000016ff167230 */ /* 0x000fca0000004100 */
[----:B------:R-:W-:-:S04]  /*33a10*/  FMUL R22, R22, UR5 ;  /* 0x0000000516167c20 */ /* 0x000fc80008400000 */
[----:B---3--:R-:W-:-:S05]  /*33a20*/  FFMA R22, R194, UR4, R22 ;  /* 0x00000004c2167c23 */ /* 0x008fca0008000016 */
[----:B------:R-:W-:-:S05]  /*33a30*/  F2FP.SATFINITE.E4M3.F32.PACK_AB_MERGE_C R22, RZ, R22, RZ ;  /* 0x00000016ff16723e */ /* 0x000fca00048070ff */
[----:B------:R0:W-:Y:S04]  /*33a40*/  @!P5 STG.E.U8 desc[UR54][R98.64+0x59], R22 ;  /* 0x000059166200d986 */ /* 0x0001e8000c101136 */
[----:B------:R-:W2:Y:S01]  /*33a50*/  @!P0 LDG.E.U8 R30, desc[UR54][R14.64+0x58] ;  /* 0x000058360e1e8981 */ /* 0x000ea2000c1e1100 */
[----:B------:R-:W-:Y:S01]  /*33a60*/  ISETP.LT.OR P5, PT, R28, 0x72, !P2 ;  /* 0x000000721c00780c */ /* 0x000fe200057a1670 */
[----:B0-----:R-:W-:-:S12]  /*33a70*/  IMAD.U32 R22, RZ, RZ, UR7 ;  /* 0x00000007ff167e24 */ /* 0x001fd8000f8e00ff */
[----:B------:R-:W-:-:S04]  /*33a80*/  @!P5 IADD3 R162, P3, P4, R23, UR57, R24 ;  /* 0x0000003917a2dc10 */ /* 0x000fc8000fc7e018 */
[----:B------:R-:W-:Y:S02]  /*33a90*/  @!P5 IADD3.X R164, R22, UR56, R29, P3, P4 ;  /* 0x0000003816a4dc10 */ /* 0x000fe40009fe841d */
[----:B------:R-:W0:Y:S02]  /*33aa0*/  @!P0 LDC.64 R22, c[0x0][0x5c0] ;  /* 0x00017000ff168b82 */ /* 0x000e240000000a00 */
[----:B0-----:R-:W-:-:S05]  /*33ab0*/  @!P0 IADD3 R22, P3, R33, R22, RZ ;  /* 0x0000001621168210 */ /* 0x001fca0007f7e0ff */
[----:B------:R-:W-:Y:S01]  /*33ac0*/  @!P0 IMAD.X R23, R60, 0x1, R23, P3 ;  /* 0x000000013c178824 */ /* 0x000fe200018e0617 */
[----:B--2---:R-:W-:-:S04]  /*33ad0*/  LOP3.LUT R30, R30, 0xff, RZ, 0xc0, !PT ;  /* 0x000000ff1e1e7812 */ /* 0x004fc800078ec0ff */
[----:B------:R-:W-:-:S05]  /*33ae0*/  F2FP.F16.E4M3.UNPACK_B R30, R30 ;  /* 0x0000001eff1e723e */ /* 0x000fca00020006ff */
[----:B------:R-:W-:-:S05]  /*33af0*/  HADD2.F32 R30, -RZ, R30.H0_H0 ;  /* 0x2000001eff1e7230 */ /* 0x000fca0000004100 */
[----:B------:R-:W-:-:S04]  /*33b00*/  FMUL R30, R30, UR5 ;  /* 0x000000051e1e7c20 */ /* 0x000fc80008400000 */
[----:B----4-:R-:W-:Y:S01]  /*33b10*/  FFMA R30, R167, UR4, R30 ;  /* 0x00000004a71e7c23 */ /* 0x010fe2000800001e */
[----:B------:R-:W-:Y:S01]  /*33b20*/  LOP3.LUT R0, R0, 0xf7ffffff, RZ, 0xc0, !PT ;  /* 0xf7ffffff00007812 */ /* 0x000fe200078ec0ff */
[----:B------:R-:W-:Y:S01]  /*33b30*/  IMAD.U32 R33, RZ, RZ, UR52 ;  /* 0x00000034ff217e24 */ /* 0x000fe2000f8e00ff */
[----:B------:R-:W2:Y:S02]  /*33b40*/  LDL.LU R167, [R1+0x4c4] ;  /* 0x0004c40001a77983 */ /* 0x000ea40000300800 */
[----:B------:R-:W-:Y:S02]  /*33b50*/  F2FP.SATFINITE.E4M3.F32.PACK_AB_MERGE_C R30, RZ, R30, RZ ;  /* 0x0000001eff1e723e */ /* 0x000fe400048070ff */
[----:B------:R-:W-:Y:S01]  /*33b60*/  @P5 LOP3.LUT R0, R0, 0x8000000, RZ, 0xfc, !PT ;  /* 0x0800000000005812 */ /* 0x000fe200078efcff */
[----:B------:R-:W-:Y:S01]  /*33b70*/  IMAD.U32 R31, RZ, RZ, UR7 ;  /* 0x00000007ff1f7e24 */ /* 0x000fe2000f8e00ff */
[----:B------:R-:W-:Y:S01]  /*33b80*/  LOP3.LUT R2, R2, 0x7fffffff, RZ, 0xc0, !PT ;  /* 0x7fffffff02027812 */ /* 0x000fe200078ec0ff */
[----:B------:R0:W-:Y:S04]  /*33b90*/  @!P0 STG.E.U8 desc[UR54][R22.64+0x58], R30 ;  /* 0x0000581e16008986 */ /* 0x0001e8000c101136 */
[----:B------:R-:W3:Y:S01]  /*33ba0*/  LDL.LU R197, [R1+0x4c8] ;  /* 0x0004c80001c57983 */ /* 0x000ee20000300800 */
[----:B0-----:R-:W-:Y:S01]  /*33bb0*/  PRMT R30, RZ, 0x7610, R30 ;  /* 0x00007610ff1e7816 */ /* 0x001fe2000000001e */
[----:B------:R-:W0:Y:S05]  /*33bc0*/  @!P1 LDC.64 R22, c[0x0][0x5c0] ;  /* 0x00017000ff169b82 */ /* 0x000e2a0000000a00 */
[----:B------:R-:W4:Y:S01]  /*33bd0*/  @!P1 LDG.E.U8 R30, desc[UR54][R14.64+0x59] ;  /* 0x000059360e1e9981 */ /* 0x000f22000c1e1100 */
[----:B------:R-:W-:-:S02]  /*33be0*/  ISETP.LT.OR P5, PT, R28, 0x79, !P2 ;  /* 0x000000791c00780c */ /* 0x000fc400057a1670 */
[----:B------:R-:W-:-:S11]  /*33bf0*/  LOP3.LUT R0, R0, 0xfbffffff, RZ, 0xc0, !PT ;  /* 0xfbffffff00007812 */ /* 0x000fd600078ec0ff */
[----:B------:R-:W-:-:S04]  /*33c00*/  @!P5 IADD3 R194, P3, P4, R33, UR57, R24 ;  /* 0x0000003921c2dc10 */ /* 0x000fc8000fc7e018 */
[----:B------:R-:W-:Y:S02]  /*33c10*/  @!P5 IADD3.X R195, R31, UR56, R29, P3, P4 ;  /* 0x000000381fc3dc10 */ /* 0x000fe40009fe841d */
[----:B0-----:R-:W-:Y:S02]  /*33c20*/  @!P1 IADD3 R22, P3, R32, R22, RZ ;  /* 0x0000001620169210 */ /* 0x001fe40007f7e0ff */
[----:B------:R-:W-:-:S03]  /*33c30*/  @P5 LOP3.LUT R0, R0, 0x4000000, RZ, 0xfc, !PT ;  /* 0x0400000000005812 */ /* 0x000fc600078efcff */
[----:B------:R-:W-:Y:S01]  /*33c40*/  @!P1 IMAD.X R23, R56, 0x1, R23, P3 ;  /* 0x0000000138179824 */ /* 0x000fe200018e0617 */
[----:B------:R-:W-:Y:S02]  /*33c50*/  ISETP.GE.AND P5, PT, R3, 0x181, PT ;  /* 0x000001810300780c */ /* 0x000fe40003fa6270 */
[----:B------:R-:W-:Y:S02]  /*33c60*/  ISETP.LT.OR P0, PT, R28, 0x7a, !P2 ;  /* 0x0000007a1c00780c */ /* 0x000fe40005701670 */
[----:B----4-:R-:W-:-:S04]  /*33c70*/  LOP3.LUT R30, R30, 0xff, RZ, 0xc0, !PT ;  /* 0x000000ff1e1e7812 */ /* 0x010fc800078ec0ff */
[----:B------:R-:W-:-:S05]  /*33c80*/  F2FP.F16.E4M3.UNPACK_B R30, R30 ;  /* 0x0000001eff1e723e */ /* 0x000fca00020006ff */
[----:B------:R-:W-:-:S05]  /*33c90*/  HADD2.F32 R30, -RZ, R30.H0_H0 ;  /* 0x2000001eff1e7230 */ /* 0x000fca0000004100 */
[----:B------:R-:W-:-:S04]  /*33ca0*/  FMUL R30, R30, UR5 ;  /* 0x000000051e1e7c20 */ /* 0x000fc80008400000 */
[----:B-----5:R-:W-:Y:S01]  /*33cb0*/  FFMA R30, R196, UR4, R30 ;  /* 0x00000004c41e7c23 */ /* 0x020fe2000800001e */
[----:B------:R-:W-:Y:S01]  /*33cc0*/  @P2 LOP3.LUT R2, R2, 0x80000000, RZ, 0xfc, !PT ;  /* 0x8000000002022812 */ /* 0x000fe200078efcff */
[----:B------:R-:W4:Y:S03]  /*33cd0*/  LDL.LU R196, [R1+0x4cc] ;  /* 0x0004cc0001c47983 */ /* 0x000f260000300800 */
[----:B------:R-:W-:Y:S01]  /*33ce0*/  F2FP.SATFINITE.E4M3.F32.PACK_AB_MERGE_C R30, RZ, R30, RZ ;  /* 0x0000001eff1e723e */ /* 0x000fe200048070ff */
[----:B------:R-:W5:Y:S04]  /*33cf0*/  LDL.LU R213, [R1+0x4d0] ;  /* 0x0004d00001d57983 */ /* 0x000f680000300800 */
[----:B------:R0:W-:Y:S01]  /*33d00*/  @!P1 STG.E.U8 desc[UR54][R22.64+0x59], R30 ;  /* 0x0000591e16009986 */ /* 0x0001e2000c101136 */
[----:B------:R-:W-:-:S02]  /*33d10*/  ISETP.LT.OR P1, PT, R28, 0x51, !P5 ;  /* 0x000000511c00780c */ /* 0x000fc40006f21670 */
[----:B------:R-:W-:Y:S01]  /*33d20*/  ISETP.LT.OR P2, PT, R28, 0x71, !P6 ;  /* 0x000000711c00780c */ /* 0x000fe20007741670 */
[----:B------:R-:W5:Y:S10]  /*33d30*/  LDL.LU R212, [R1+0x4d4] ;  /* 0x0004d40001d47983 */ /* 0x000f740000300800 */
[----:B0-----:R-:W0:Y:S01]  /*33d40*/  @!P1 LDC.64 R30, c[0x0][0x5c0] ;  /* 0x00017000ff1e9b82 */ /* 0x001e220000000a00 */
[----:B------:R-:W-:-:S02]  /*33d50*/  @!P1 IMAD.MOV.U32 R22, RZ, RZ, R24 ;  /* 0x000000ffff169224 */ /* 0x000fc400078e0018 */
[----:B------:R-:W-:Y:S02]  /*33d60*/  @!P1 IMAD.MOV.U32 R23, RZ, RZ, R29 ;  /* 0x000000ffff179224 */ /* 0x000fe400078e001d */
[----:B------:R-:W-:-:S04]  /*33d70*/  @!P1 IMAD.WIDE.U32 R22, R4, 0x180, R22 ;  /* 0x0000018004169825 */ /* 0x000fc800078e0016 */
[----:B------:R-:W-:Y:S01]  /*33d80*/  @!P1 IMAD R32, R5, 0x180, RZ ;  /* 0x0000018005209824 */ /* 0x000fe200078e02ff */
[----:B0-----:R-:W-:-:S04]  /*33d90*/  @!P1 IADD3 R22, P3, R22, R30, RZ ;  /* 0x0000001e16169210 */ /* 0x001fc80007f7e0ff */
[----:B------:R-:W-:Y:S01]  /*33da0*/  @!P1 IADD3.X R23, R31, R23, R32, P3, !PT ;  /* 0x000000171f179210 */ /* 0x000fe20001ffe420 */
[----:B------:R-:W-:Y:S02]  /*33db0*/  IMAD.U32 R31, RZ, RZ, UR52 ;  /* 0x00000034ff1f7e24 */ /* 0x000fe4000f8e00ff */
[----:B------:R-:W-:-:S03]  /*33dc0*/  IMAD.U32 R30, RZ, RZ, UR7 ;  /* 0x00000007ff1e7e24 */ /* 0x000fc6000f8e00ff */
[----:B------:R-:W-:-:S04]  /*33dd0*/  @!P0 IADD3 R160, P3, P4, R31, UR57, R24 ;  /* 0x000000391fa08c10 */ /* 0x000fc8000fc7e018 */
[----:B------:R-:W-:Y:S02]  /*33de0*/  @!P0 IADD3.X R161, R30, UR56, R29, P3, P4 ;  /* 0x000000381ea18c10 */ /* 0x000fe40009fe841d */
[----:B------:R-:W-:-:S06]  /*33df0*/  PRMT R30, RZ, 0x7610, R30 ;  /* 0x00007610ff1e7816 */ /* 0x000fcc000000001e */
[----:B------:R-:W2:Y:S02]  /*33e00*/  @!P1 LDG.E.U8 R30, desc[UR54][R16.64+0x50] ;  /* 0x00005036101e9981 */ /* 0x000ea4000c1e1100 */
[----:B--2---:R-:W-:-:S04]  /*33e10*/  LOP3.LUT R30, R30, 0xff, RZ, 0xc0, !PT ;  /* 0x000000ff1e1e7812 */ /* 0x004fc800078ec0ff */
        /* <DEDUP_REMOVED lines=19> */
[----:B------:R-:W2:Y:S01]  /*33f50*/  @!P1 LDG.E.U8 R30, desc[UR54][R16.64+0x51] ;  /* 0x00005136101e9981 */ /* 0x000ea2000c1e1100 */
[----:B------:R-:W-:-:S04]  /*33f60*/  LOP3.LUT R0, R0, 0xfffeffff, RZ, 0xc0, !PT ;  /* 0xfffeffff00007812 */ /* 0x000fc800078ec0ff */
[----:B------:R-:W-:-:S04]  /*33f70*/  @P0 LOP3.LUT R0, R0, 0x10000, RZ, 0xfc, !PT ;  /* 0x0001000000000812 */ /* 0x000fc800078efcff */
[----:B------:R-:W-:-:S04]  /*33f80*/  LOP3.LUT R0, R0, 0xfffffdff, RZ, 0xc0, !PT ;  /* 0xfffffdff00007812 */ /* 0x000fc800078ec0ff */
[----:B------:R-:W-:Y:S02]  /*33f90*/  @P2 LOP3.LUT R0, R0, 0x200, RZ, 0xfc, !PT ;  /* 0x0000020000002812 */ /* 0x000fe400078efcff */
[----:B------:R-:W-:Y:S02]  /*33fa0*/  ISETP.LT.OR P2, PT, R28, 0x72, !P6 ;  /* 0x000000721c00780c */ /* 0x000fe40007741670 */
[----:B------:R-:W-:Y:S02]  /*33fb0*/  LOP3.LUT P4, RZ, R21, 0x1000000, RZ, 0xc0, !PT ;  /* 0x0100000015ff7812 */ /* 0x000fe4000788c0ff */
[----:B--2---:R-:W-:-:S04]  /*33fc0*/  LOP3.LUT R30, R30, 0xff, RZ, 0xc0, !PT ;  /* 0x000000ff1e1e7812 */ /* 0x004fc800078ec0ff */
[----:B------:R-:W-:-:S05]  /*33fd0*/  F2FP.F16.E4M3.UNPACK_B R30, R30 ;  /* 0x0000001eff1e723e */ /* 0x000fca00020006ff */
[----:B------:R-:W-:-:S05]  /*33fe0*/  HADD2.F32 R30, -RZ, R30.H0_H0 ;  /* 0x2000001eff1e7230 */ /* 0x000fca0000004100 */
[----:B------:R-:W-:-:S04]  /*33ff0*/  FMUL R30, R30, UR5 ;  /* 0x000000051e1e7c20 */ /* 0x000fc80008400000 */
[----:B---3--:R-:W-:-:S05]  /*34000*/  FFMA R30, R197, UR4, R30 ;  /* 0x00000004c51e7c23 */ /* 0x008fca000800001e */
[----:B------:R-:W-:-:S05]  /*34010*/  F2FP.SATFINITE.E4M3.F32.PACK_AB_MERGE_C R30, RZ, R30, RZ ;  /* 0x0000001eff1e723e */ /* 0x000fca00048070ff */
[----:B------:R0:W-:Y:S02]  /*34020*/  @!P1 STG.E.U8 desc[UR54][R22.64+0x51], R30 ;  /* 0x0000511e16009986 */ /* 0x0001e4000c101136 */
[----:B0-----:R-:W-:Y:S02]  /*34030*/  IMAD.U32 R23, RZ, RZ, UR52 ;  /* 0x00000034ff177e24 */ /* 0x001fe4000f8e00ff */
[----:B------:R-:W-:-:S03]  /*34040*/  IMAD.U32 R22, RZ, RZ, UR7 ;  /* 0x00000007ff167e24 */ /* 0x000fc6000f8e00ff */
[----:B------:R-:W-:-:S04]  /*34050*/  @!P2 IADD3 R158, P1, P3, R23, UR59, R24 ;  /* 0x0000003b179eac10 */ /* 0x000fc8000fb3e018 */
[----:B------:R-:W-:Y:S02]  /*34060*/  @!P2 IADD3.X R159, R22, UR58, R29, P1, P3 ;  /* 0x0000003a169fac10 */ /* 0x000fe40008fe641d */
[----:B------:R-:W-:-:S06]  /*34070*/  PRMT R22, RZ, 0x7610, R22 ;  /* 0x00007610ff167816 */ /* 0x000fcc0000000016 */
[----:B------:R-:W2:Y:S01]  /*34080*/  @!P4 LDG.E.U8 R22, desc[UR54][R18.64+0x50] ;  /* 0x000050361216c981 */ /* 0x000ea2000c1e1100 */
        /* <DEDUP_REMOVED lines=8> */
[----:B0-----:R-:W-:-:S06]  /*34110*/  PRMT R22, RZ, 0x7610, R22 ;  /* 0x00007610ff167816 */ /* 0x001fcc0000000016 */
[----:B------:R-:W2:Y:S01]  /*34120*/  @!P0 LDG.E.U8 R22, desc[UR54][R18.64+0x51] ;  /* 0x0000513612168981 */ /* 0x000ea2000c1e1100 */
[----:B------:R-:W-:-:S04]  /*34130*/  LOP3.LUT R0, R0, 0xfffffeff, RZ, 0xc0, !PT ;  /* 0xfffffeff00007812 */ /* 0x000fc800078ec0ff */
[----:B------:R-:W-:Y:S02]  /*34140*/  @P2 LOP3.LUT R0, R0, 0x100, RZ, 0xfc, !PT ;  /* 0x0000010000002812 */ /* 0x000fe400078efcff */
[----:B------:R-:W-:Y:S01]  /*34150*/  ISETP.LT.OR P2, PT, R28, 0x79, !P6 ;  /* 0x000000791c00780c */ /* 0x000fe20007741670 */
[----:B------:R-:W-:Y:S02]  /*34160*/  IMAD.U32 R30, RZ, RZ, UR52 ;  /* 0x00000034ff1e7e24 */ /* 0x000fe4000f8e00ff */
[----:B------:R-:W-:-:S10]  /*34170*/  IMAD.U32 R23, RZ, RZ, UR7 ;  /* 0x00000007ff177e24 */ /* 0x000fd4000f8e00ff */
[----:B------:R-:W-:-:S04]  /*34180*/  @!P2 IADD3 R196, P1, P3, R30, UR59, R24 ;  /* 0x0000003b1ec4ac10 */ /* 0x000fc8000fb3e018 */
[----:B------:R-:W-:Y:S02]  /*34190*/  @!P2 IADD3.X R197, R23, UR58, R29, P1, P3 ;  /* 0x0000003a17c5ac10 */ /* 0x000fe40008fe641d */
[----:B------:R-:W-:-:S13]  /*341a0*/  ISETP.LT.OR P1, PT, R28, 0x59, !P5 ;  /* 0x000000591c00780c */ /* 0x000fda0006f21670 */
[----:B------:R-:W0:Y:S01]  /*341b0*/  @!P1 LDC.64 R30, c[0x0][0x5c0] ;  /* 0x00017000ff1e9b82 */ /* 0x000e220000000a00 */
[----:B------:R-:W-:Y:S01]  /*341c0*/  @!P1 IMAD.MOV.U32 R23, RZ, RZ, R29 ;  /* 0x000000ffff179224 */ /* 0x000fe200078e001d */
[----:B--2---:R-:W-:-:S04]  /*341d0*/  LOP3.LUT R22, R22, 0xff, RZ, 0xc0, !PT ;  /* 0x000000ff16167812 */ /* 0x004fc800078ec0ff */
[----:B------:R-:W-:-:S05]  /*341e0*/  F2FP.F16.E4M3.UNPACK_B R22, R22 ;  /* 0x00000016ff16723e */ /* 0x000fca00020006ff */
[----:B------:R-:W-:-:S05]  /*341f0*/  HADD2.F32 R22, -RZ, R22.H0_H0 ;  /* 0x20000016ff167230 */ /* 0x000fca0000004100 */
[----:B------:R-:W-:-:S04]  /*34200*/  FMUL R22, R22, UR5 ;  /* 0x0000000516167c20 */ /* 0x000fc80008400000 */
[----:B-----5:R-:W-:Y:S01]  /*34210*/  FFMA R22, R213, UR4, R22 ;  /* 0x00000004d5167c23 */ /* 0x020fe20008000016 */
[----:B------:R-:W-:Y:S01]  /*34220*/  @!P1 IMAD R32, R5, 0x180, RZ ;  /* 0x0000018005209824 */ /* 0x000fe200078e02ff */
[----:B------:R-:W-:Y:S01]  /*34230*/  LOP3.LUT R0, R0, 0xffffffbf, RZ, 0xc0, !PT ;  /* 0xffffffbf00007812 */ /* 0x000fe200078ec0ff */
[----:B------:R-:W-:Y:S01]  /*34240*/  IMAD.U32 R60, RZ, RZ, UR7 ;  /* 0x00000007ff3c7e24 */ /* 0x000fe2000f8e00ff */
[----:B------:R-:W2:Y:S01]  /*34250*/  LDL.LU R213, [R1+0x4d8] ;  /* 0x0004d80001d57983 */ /* 0x000ea20000300800 */
[----:B------:R-:W-:-:S05]  /*34260*/  F2FP.SATFINITE.E4M3.F32.PACK_AB_MERGE_C R22, RZ, R22, RZ ;  /* 0x00000016ff16723e */ /* 0x000fca00048070ff */
[----:B------:R1:W-:Y:S02]  /*34270*/  @!P0 STG.E.U8 desc[UR54][R208.64+0x51], R22 ;  /* 0x00005116d0008986 */ /* 0x0003e4000c101136 */
[----:B-1----:R-:W-:-:S04]  /*34280*/  @!P1 IMAD.MOV.U32 R22, RZ, RZ, R24 ;  /* 0x000000ffff169224 */ /* 0x002fc800078e0018 */
[----:B------:R-:W-:-:S03]  /*34290*/  @!P1 IMAD.WIDE.U32 R22, R4, 0x180, R22 ;  /* 0x0000018004169825 */ /* 0x000fc600078e0016 */
[----:B0-----:R-:W-:Y:S02]  /*342a0*/  @!P1 IADD3 R22, P3, R22, R30, RZ ;  /* 0x0000001e16169210 */ /* 0x001fe40007f7e0ff */
[----:B------:R-:W-:-:S06]  /*342b0*/  PRMT R30, RZ, 0x7610, R30 ;  /* 0x00007610ff1e7816 */ /* 0x000fcc000000001e */
[----:B------:R-:W3:Y:S01]  /*342c0*/  @!P1 LDG.E.U8 R30, desc[UR54][R16.64+0x58] ;  /* 0x00005836101e9981 */ /* 0x000ee2000c1e1100 */
[----:B------:R-:W-:Y:S02]  /*342d0*/  @!P1 IADD3.X R23, R31, R23, R32, P3, !PT ;  /* 0x000000171f179210 */ /* 0x000fe40001ffe420 */
[----:B------:R-:W-:Y:S01]  /*342e0*/  ISETP.LT.OR P0, PT, R28, 0x7a, !P6 ;  /* 0x0000007a1c00780c */ /* 0x000fe20007701670 */
[----:B------:R-:W-:Y:S01]  /*342f0*/  IMAD.U32 R32, RZ, RZ, UR52 ;  /* 0x00000034ff207e24 */ /* 0x000fe2000f8e00ff */
[----:B------:R-:W-:Y:S02]  /*34300*/  @P2 LOP3.LUT R0, R0, 0x40, RZ, 0xfc, !PT ;  /* 0x0000004000002812 */ /* 0x000fe400078efcff */
[----:B------:R-:W-:-:S04]  /*34310*/  LOP3.LUT P2, RZ, R2, 0x80000000, RZ, 0xc0, !PT ;  /* 0x8000000002ff7812 */ /* 0x000fc8000784c0ff */
[----:B------:R-:W-:-:S05]  /*34320*/  ISETP.LT.OR P2, PT, R28, 0x81, !P2 ;  /* 0x000000811c00780c */ /* 0x000fca0005741670 */
[----:B------:R-:W-:-:S04]  /*34330*/  @!P0 IADD3 R32, P3, P4, R32, UR59, R24 ;  /* 0x0000003b20208c10 */ /* 0x000fc8000fc7e018 */
[----:B------:R-:W-:Y:S02]  /*34340*/  @!P0 IADD3.X R60, R60, UR58, R29, P3, P4 ;  /* 0x0000003a3c3c8c10 */ /* 0x000fe40009fe841d */
[----:B---3--:R-:W-:-:S04]  /*34350*/  LOP3.LUT R30, R30, 0xff, RZ, 0xc0, !PT ;  /* 0x000000ff1e1e7812 */ /* 0x008fc800078ec0ff */
[----:B------:R-:W-:-:S05]  /*34360*/  F2FP.F16.E4M3.UNPACK_B R30, R30 ;  /* 0x0000001eff1e723e */ /* 0x000fca00020006ff */
[----:B------:R-:W-:-:S05]  /*34370*/  HADD2.F32 R30, -RZ, R30.H0_H0 ;  /* 0x2000001eff1e7230 */ /* 0x000fca0000004100 */
[----:B------:R-:W-:-:S04]  /*34380*/  FMUL R30, R30, UR5 ;  /* 0x000000051e1e7c20 */ /* 0x000fc80008400000 */
[----:B------:R-:W-:Y:S01]  /*34390*/  FFMA R30, R212, UR4, R30 ;  /* 0x00000004d41e7c23 */ /* 0x000fe2000800001e */
        /* <DEDUP_REMOVED lines=21> */
[----:B------:R-:W-:-:S04]  /*344f0*/  ISETP.GE.AND P4, PT, R3, 0x89, PT ;  /* 0x000000890300780c */ /* 0x000fc80003f86270 */
        /* <DEDUP_REMOVED lines=9> */
[----:B0-----:R-:W-:-:S05]  /*34590*/  IMAD.U32 R22, RZ, RZ, UR52 ;  /* 0x00000034ff167e24 */ /* 0x001fca000f8e00ff */
[----:B------:R-:W-:Y:S02]  /*345a0*/  @!P5 IADD3 R214, P1, P3, R22, UR57, R24 ;  /* 0x0000003916d6dc10 */ /* 0x000fe4000fb3e018 */
[----:B------:R-:W-:-:S06]  /*345b0*/  PRMT R22, RZ, 0x7610, R22 ;  /* 0x00007610ff167816 */ /* 0x000fcc0000000016 */
[----:B------:R-:W2:Y:S01]  /*345c0*/  @!P0 LDG.E.U8 R22, desc[UR54][R18.64+0x58] ;  /* 0x0000583612168981 */ /* 0x000ea2000c1e1100 */
[----:B------:R-:W-:Y:S01]  /*345d0*/  LOP3.LUT R0, R0, 0xfdffffff, RZ, 0xc0, !PT ;  /* 0xfdffffff00007812 */ /* 0x000fe200078ec0ff */
[----:B------:R-:W-:-:S03]  /*345e0*/  IMAD.U32 R23, RZ, RZ, UR7 ;  /* 0x00000007ff177e24 */ /* 0x000fc6000f8e00ff */
[----:B------:R-:W-:-:S04]  /*345f0*/  @P2 LOP3.LUT R0, R0, 0x2000000, RZ, 0xfc, !PT ;  /* 0x0200000000002812 */ /* 0x000fc800078efcff */
[----:B------:R-:W-:Y:S02]  /*34600*/  LOP3.LUT R0, R0, 0xfeffffff, RZ, 0xc0, !PT ;  /* 0xfeffffff00007812 */ /* 0x000fe400078ec0ff */
[----:B------:R-:W-:Y:S02]  /*34610*/  @!P5 IADD3.X R215, R23, UR56, R29, P1, P3 ;  /* 0x0000003817d7dc10 */ /* 0x000fe40008fe641d */
[----:B------:R-:W-:Y:S02]  /*34620*/  @P5 LOP3.LUT R0, R0, 0x1000000, RZ, 0xfc, !PT ;  /* 0x0100000000005812 */ /* 0x000fe400078efcff */
[----:B------:R-:W-:Y:S01]  /*34630*/  ISETP.LT.OR P5, PT, R28, 0x89, !P4 ;  /* 0x000000891c00780c */ /* 0x000fe200067a1670 */
[----:B------:R-:W-:Y:S01]  /*34640*/  IMAD.U32 R23, RZ, RZ, UR52 ;  /* 0x00000034ff177e24 */ /* 0x000fe2000f8e00ff */
[----:B------:R-:W-:Y:S01]  /*34650*/  LOP3.LUT P2, RZ, R21, 0x400000, RZ, 0xc0, !PT ;  /* 0x0040000015ff7812 */ /* 0x000fe2000784c0ff */
[----:B------:R-:W-:-:S10]  /*34660*/  IMAD.U32 R30, RZ, RZ, UR7 ;  /* 0x00000007ff1e7e24 */ /* 0x000fd4000f8e00ff */
[----:B------:R-:W-:-:S04]  /*34670*/  @!P5 IADD3 R211, P1, P3, R23, UR57, R24 ;  /* 0x0000003917d3dc10 */ /* 0x000fc8000fb3e018 */
[----:B------:R-:W-:Y:S02]  /*34680*/  @!P5 IADD3.X R213, R30, UR56, R29, P1, P3 ;  /* 0x000000381ed5dc10 */ /* 0x000fe40008fe641d */
[----:B--2---:R-:W-:-:S04]  /*34690*/  LOP3.LUT R22, R22, 0xff, RZ, 0xc0, !PT ;  /* 0x000000ff16167812 */ /* 0x004fc800078ec0ff */
[----:B------:R-:W-:-:S05]  /*346a0*/  F2FP.F16.E4M3.UNPACK_B R22, R22 ;  /* 0x00000016ff16723e */ /* 0x000fca00020006ff */
[----:B------:R-:W-:-:S05]  /*346b0*/  HADD2.F32 R22, -RZ, R22.H0_H0 ;  /* 0x20000016ff167230 */ /* 0x000fca0000004100 */
[----:B------:R-:W-:-:S04]  /*346c0*/  FMUL R22, R22, UR5 ;  /* 0x0000000516167c20 */ /* 0x000fc80008400000 */
[----:B---3--:R-:W-:-:S05]  /*346d0*/  FFMA R22, R212, UR4, R22 ;  /* 0x00000004d4167c23 */ /* 0x008fca0008000016 */
[----:B------:R-:W-:-:S05]  /*346e0*/  F2FP.SATFINITE.E4M3.F32.PACK_AB_MERGE_C R22, RZ, R22, RZ ;  /* 0x00000016ff16723e */ /* 0x000fca00048070ff */
[----:B------:R0:W-:Y:S01]  /*346f0*/  @!P0 STG.E.U8 desc[UR54][R220.64+0x58], R22 ;  /* 0x00005816dc008986 */ /* 0x0001e2000c101136 */
[----:B------:R-:W-:Y:S01]  /*34700*/  ISETP.LT.OR P0, PT, R28, 0x8a, !P4 ;  /* 0x0000008a1c00780c */ /* 0x000fe20006701670 */
[----:B0-----:R-:W-:-:S12]  /*34710*/  IMAD.U32 R22, RZ, RZ, UR52 ;  /* 0x00000034ff167e24 */ /* 0x001fd8000f8e00ff */
        /* <DEDUP_REMOVED lines=18> */
[----:B------:R-:W-:Y:S01]  /*34840*/  ISETP.GE.AND P2, PT, R3, 0x1, PT ;  /* 0x000000010300780c */ /* 0x000fe20003f46270 */
[----:B0-----:R-:W-:-:S05]  /*34850*/  IMAD.U32 R22, RZ, RZ, UR52 ;  /* 0x00000034ff167e24 */ /* 0x001fca000f8e00ff */
[----:B------:R-:W-:-:S04]  /*34860*/  @!P0 IADD3 R208, P1, P3, R22, UR59, R24 ;  /* 0x0000003b16d08c10 */ /* 0x000fc8000fb3e018 */
[----:B------:R-:W-:Y:S02]  /*34870*/  @!P0 IADD3.X R209, R23, UR58, R29, P1, P3 ;  /* 0x0000003a17d18c10 */ /* 0x000fe40008fe641d */
[----:B------:R-:W-:Y:S02]  /*34880*/  ISETP.LT.OR P1, PT, R28, 0x61, !P2 ;  /* 0x000000611c00780c */ /* 0x000fe40005721670 */
[----:B------:R-:W-:-:S11]  /*34890*/  PRMT R22, RZ, 0x7610, R22 ;  /* 0x00007610ff167816 */ /* 0x000fd60000000016 */
[----:B------:R-:W3:Y:S02]  /*348a0*/  @!P1 LDG.E.U8 R22, desc[UR54][R26.64+0x60] ;  /* 0x000060361a169981 */ /* 0x000ee4000c1e1100 */
[----:B---3--:R-:W-:-:S04]  /*348b0*/  LOP3.LUT R22, R22, 0xff, RZ, 0xc0, !PT ;  /* 0x000000ff16167812 */ /* 0x008fc800078ec0ff */
[----:B------:R-:W-:-:S05]  /*348c0*/  F2FP.F16.E4M3.UNPACK_B R22, R22 ;  /* 0x00000016ff16723e */ /* 0x000fca00020006ff */
[----:B------:R-:W-:-:S05]  /*348d0*/  HADD2.F32 R22, -RZ, R22.H0_H0 ;  /* 0x20000016ff167230 */ /* 0x000fca0000004100 */
[----:B------:R-:W-:-:S04]  /*348e0*/  FMUL R22, R22, UR5 ;  /* 0x0000000516167c20 */ /* 0x000fc80008400000 */
[----:B-----5:R-:W-:Y:S02]  /*348f0*/  FFMA R30, R81, UR4, R22 ;  /* 0x00000004511e7c23 */ /* 0x020fe40008000016 */
[----:B------:R-:W0:Y:S01]  /*34900*/  @!P1 LDC.64 R22, c[0x0][0x5c0] ;  /* 0x00017000ff169b82 */ /* 0x000e220000000a00 */
[----:B------:R-:W-:Y:S01]  /*34910*/  LOP3.LUT P5, RZ, R21, 0x2000, RZ, 0xc0, !PT ;  /* 0x0000200015ff7812 */ /* 0x000fe200078ac0ff */
        /* <DEDUP_REMOVED lines=23> */
[----:B------:R-:W-:Y:S02]  /*34a90*/  LOP3.LUT P0, RZ, R21, 0x1000, RZ, 0xc0, !PT ;  /* 0x0000100015ff7812 */ /* 0x000fe4000780c0ff */
        /* <DEDUP_REMOVED lines=8> */
[----:B------:R-:W-:Y:S01]  /*34b20*/  IMAD.U32 R87, RZ, RZ, UR7 ;  /* 0x00000007ff577e24 */ /* 0x000fe2000f8e00ff */
[----:B------:R-:W-:Y:S01]  /*34b30*/  F2FP.SATFINITE.E4M3.F32.PACK_AB_MERGE_C R22, RZ, R22, RZ ;  /* 0x00000016ff16723e */ /* 0x000fe200048070ff */
[----:B------:R-:W-:Y:S01]  /*34b40*/  IMAD.U32 R88, RZ, RZ, UR52 ;  /* 0x00000034ff587e24 */ /* 0x000fe2000f8e00ff */
[----:B------:R-:W3:Y:S04]  /*34b50*/  LDL.LU R81, [R1+0x4f4] ;  /* 0x0004f40001517983 */ /* 0x000ee80000300800 */
[----:B------:R0:W-:Y:S02]  /*34b60*/  @!P5 STG.E.U8 desc[UR54][R102.64+0x60], R22 ;  /* 0x000060166600d986 */ /* 0x0001e4000c101136 */
[----:B0-----:R-:W-:-:S06]  /*34b70*/  PRMT R22, RZ, 0x7610, R22 ;  /* 0x00007610ff167816 */ /* 0x001fcc0000000016 */
[----:B------:R-:W4:Y:S01]  /*34b80*/  @!P0 LDG.E.U8 R22, desc[UR54][R6.64+0x61] ;  /* 0x0000613606168981 */ /* 0x000f22000c1e1100 */
[----:B------:R-:W-:Y:S02]  /*34b90*/  @P4 LOP3.LUT R2, R2, 0x40000000, RZ, 0xfc, !PT ;  /* 0x4000000002024812 */ /* 0x000fe400078efcff */
[----:B------:R-:W-:-:S13]  /*34ba0*/  ISETP.LT.OR P4, PT, R28, 0x82, !P6 ;  /* 0x000000821c00780c */ /* 0x000fda0007781670 */
[----:B------:R-:W-:Y:S02]  /*34bb0*/  @!P4 IADD3 R85, P1, P3, R85, UR59, R24 ;  /* 0x0000003b5555cc10 */ /* 0x000fe4000fb3e018 */
[----:B------:R-:W-:Y:S02]  /*34bc0*/  @P4 LOP3.LUT R0, R0, 0x80, RZ, 0xfc, !PT ;  /* 0x0000008000004812 */ /* 0x000fe400078efcff */
[----:B------:R-:W-:Y:S02]  /*34bd0*/  @!P4 IADD3.X R87, R87, UR58, R29, P1, P3 ;  /* 0x0000003a5757cc10 */ /* 0x000fe40008fe641d */
[----:B------:R-:W-:Y:S01]  /*34be0*/  ISETP.LT.OR P4, PT, R28, 0x89, !P6 ;  /* 0x000000891c00780c */ /* 0x000fe20007781670 */
[----:B------:R-:W-:Y:S01]  /*34bf0*/  IMAD.U32 R89, RZ, RZ, UR7 ;  /* 0x00000007ff597e24 */ /* 0x000fe2000f8e00ff */
[----:B------:R-:W-:Y:S02]  /*34c00*/  LOP3.LUT R0, R0, 0xffffffdf, RZ, 0xc0, !PT ;  /* 0xffffffdf00007812 */ /* 0x000fe400078ec0ff */
[----:B------:R-:W-:-:S09]  /*34c10*/  ISETP.LT.OR P5, PT, R28, 0x8a, !P6 ;  /* 0x0000008a1c00780c */ /* 0x000fd200077a1670 */
[----:B------:R-:W-:Y:S02]  /*34c20*/  @!P4 IADD3 R88, P1, P3, R88, UR59, R24 ;  /* 0x0000003b5858cc10 */ /* 0x000fe4000fb3e018 */
[----:B------:R-:W-:Y:S02]  /*34c30*/  @P4 LOP3.LUT R0, R0, 0x20, RZ, 0xfc, !PT ;  /* 0x0000002000004812 */ /* 0x000fe400078efcff */
[----:B------:R-:W-:Y:S02]  /*34c40*/  @!P4 IADD3.X R89, R89, UR58, R29, P1, P3 ;  /* 0x0000003a5959cc10 */ /* 0x000fe40008fe641d */
[----:B------:R-:W-:Y:S01]  /*34c50*/  LOP3.LUT P4, RZ, R2, 0x40000000, RZ, 0xc0, !PT ;  /* 0x4000000002ff7812 */ /* 0x000fe2000788c0ff */
[----:B------:R-:W-:Y:S02]  /*34c60*/  IMAD.U32 R90, RZ, RZ, UR52 ;  /* 0x00000034ff5a7e24 */ /* 0x000fe4000f8e00ff */
[----:B------:R-:W-:-:S03]  /*34c70*/  IMAD.U32 R92, RZ, RZ, UR7 ;  /* 0x00000007ff5c7e24 */ /* 0x000fc6000f8e00ff */
[----:B------:R-:W-:Y:S01]  /*34c80*/  @!P5 IADD3 R90, P1, P3, R90, UR59, R24 ;  /* 0x0000003b5a5adc10 */ /* 0x000fe2000fb3e018 */
[----:B------:R-:W-:-:S03]  /*34c90*/  IMAD.U32 R23, RZ, RZ, UR7 ;  /* 0x00000007ff177e24 */ /* 0x000fc6000f8e00ff */
        /* <DEDUP_REMOVED lines=9> */
[----:B------:R-:W-:Y:S01]  /*34d30*/  ISETP.LT.OR P0, PT, R28, 0x91, !P4 ;  /* 0x000000911c00780c */ /* 0x000fe20006701670 */
[----:B0-----:R-:W-:-:S12]  /*34d40*/  IMAD.U32 R22, RZ, RZ, UR52 ;  /* 0x00000034ff167e24 */ /* 0x001fd8000f8e00ff */
[----:B------:R-:W-:-:S04]  /*34d50*/  @!P0 IADD3 R128, P1, P3, R22, UR57, R24 ;  /* 0x0000003916808c10 */ /* 0x000fc8000fb3e018 */
        /* <DEDUP_REMOVED lines=15> */
[----:B------:R-:W-:-:S05]  /*34e50*/  @!P1 IMAD.X R23, R29, 0x1, R23, P3 ;  /* 0x000000011d179824 */ /* 0x000fca00018e0617 */
[----:B------:R0:W-:Y:S01]  /*34e60*/  @!P1 STG.E.U8 desc[UR54][R22.64+0x68], R30 ;  /* 0x0000681e16009986 */ /* 0x0001e2000c101136 */
[----:B------:R-:W-:Y:S02]  /*34e70*/  ISETP.LT.OR P1, PT, R28, 0x6a, !P2 ;  /* 0x0000006a1c00780c */ /* 0x000fe40005721670 */
[----:B0-----:R-:W-:-:S11]  /*34e80*/  PRMT R30, RZ, 0x7610, R30 ;  /* 0x00007610ff1e7816 */ /* 0x001fd6000000001e */
[----:B------:R-:W0:Y:S01]  /*34e90*/  @!P1 LDC.64 R22, c[0x0][0x5c0] ;  /* 0x00017000ff169b82 */ /* 0x000e220000000a00 */
[----:B------:R-:W5:Y:S01]  /*34ea0*/  @!P1 LDG.E.U8 R30, desc[UR54][R26.64+0x69] ;  /* 0x000069361a1e9981 */ /* 0x000f62000c1e1100 */
[----:B------:R-:W-:Y:S02]  /*34eb0*/  @P5 LOP3.LUT R0, R0, 0x8, RZ, 0xfc, !PT ;  /* 0x0000000800005812 */ /* 0x000fe400078efcff */
[----:B------:R-:W-:Y:S02]  /*34ec0*/  LOP3.LUT P5, RZ, R21, 0x80000, RZ, 0xc0, !PT ;  /* 0x0008000015ff7812 */ /* 0x000fe400078ac0ff */
[----:B0-----:R-:W-:-:S05]  /*34ed0*/  @!P1 IADD3 R22, P3, R24, R22, RZ ;  /* 0x0000001618169210 */ /* 0x001fca0007f7e0ff */
[----:B------:R-:W-:Y:S01]  /*34ee0*/  @!P1 IMAD.X R23, R29, 0x1, R23, P3 ;  /* 0x000000011d179824 */ /* 0x000fe200018e0617 */
[----:B-----5:R-:W-:-:S04]  /*34ef0*/  LOP3.LUT R30, R30, 0xff, RZ, 0xc0, !PT ;  /* 0x000000ff1e1e7812 */ /* 0x020fc800078ec0ff */
[----:B------:R-:W-:-:S05]  /*34f00*/  F2FP.F16.E4M3.UNPACK_B R30, R30 ;  /* 0x0000001eff1e723e */ /* 0x000fca00020006ff */
[----:B------:R-:W-:-:S05]  /*34f10*/  HADD2.F32 R30, -RZ, R30.H0_H0 ;  /* 0x2000001eff1e7230 */ /* 0x000fca0000004100 */
[----:B------:R-:W-:-:S04]  /*34f20*/  FMUL R30, R30, UR5 ;  /* 0x000000051e1e7c20 */ /* 0x000fc80008400000 */
[----:B--2---:R-:W-:-:S05]  /*34f30*/  FFMA R30, R104, UR4, R30 ;  /* 0x00000004681e7c23 */ /* 0x004fca000800001e */
[----:B------:R-:W-:-:S05]  /*34f40*/  F2FP.SATFINITE.E4M3.F32.PACK_AB_MERGE_C R30, RZ, R30, RZ ;  /* 0x0000001eff1e723e */ /* 0x000fca00048070ff */
[----:B------:R0:W-:Y:S02]  /*34f50*/  @!P1 STG.E.U8 desc[UR54][R22.64+0x69], R30 ;  /* 0x0000691e16009986 */ /* 0x0001e4000c101136 */
[----:B0-----:R-:W-:-:S06]  /*34f60*/  PRMT R22, RZ, 0x7610, R22 ;  /* 0x00007610ff167816 */ /* 0x001fcc0000000016 */
[----:B------:R-:W2:Y:S01]  /*34f70*/  @!P5 LDG.E.U8 R22, desc[UR54][R6.64+0x68] ;  /* 0x000068360616d981 */ /* 0x000ea2000c1e1100 */
[----:B------:R-:W-:-:S04]  /*34f80*/  LOP3.LUT R0, R0, 0xefffffff, RZ, 0xc0, !PT ;  /* 0xefffffff00007812 */ /* 0x000fc800078ec0ff */
[----:B------:R-:W-:Y:S02]  /*34f90*/  @P0 LOP3.LUT R0, R0, 0x10000000, RZ, 0xfc, !PT ;  /* 0x1000000000000812 */ /* 0x000fe400078efcff */
[----:B------:R-:W-:Y:S02]  /*34fa0*/  LOP3.LUT P0, RZ, R21, 0x20000, RZ, 0xc0, !PT ;  /* 0x0002000015ff7812 */ /* 0x000fe4000780c0ff */
[----:B--2---:R-:W-:-:S04]  /*34fb0*/  LOP3.LUT R22, R22, 0xff, RZ, 0xc0, !PT ;  /* 0x000000ff16167812 */ /* 0x004fc800078ec0ff */
[----:B------:R-:W-:-:S05]  /*34fc0*/  F2FP.F16.E4M3.UNPACK_B R22, R22 ;  /* 0x00000016ff16723e */ /* 0x000fca00020006ff */
[----:B------:R-:W-:-:S05]  /*34fd0*/  HADD2.F32 R22, -RZ, R22.H0_H0 ;  /* 0x20000016ff167230 */ /* 0x000fca0000004100 */
[----:B------:R-:W-:-:S04]  /*34fe0*/  FMUL R22, R22, UR5 ;  /* 0x0000000516167c20 */ /* 0x000fc80008400000 */
[----:B---3--:R-:W-:Y:S01]  /*34ff0*/  FFMA R22, R81, UR4, R22 ;  /* 0x0000000451167c23 */ /* 0x008fe20008000016 */
        /* <DEDUP_REMOVED lines=8> */
[----:B------:R-:W3:Y:S01]  /*35080*/  @!P0 LDG.E.U8 R22, desc[UR54][R6.64+0x69] ;  /* 0x0000693606168981 */ /* 0x000ee2000c1e1100 */
[----:B------:R-:W-:Y:S02]  /*35090*/  @!P2 IADD3 R104, P1, P3, R104, UR57, R24 ;  /* 0x000000396868ac10 */ /* 0x000fe4000fb3e018 */
[----:B------:R-:W-:Y:S02]  /*350a0*/  @P2 LOP3.LUT R0, R0, 0x800000, RZ, 0xfc, !PT ;  /* 0x0080000000002812 */ /* 0x000fe400078efcff */
[----:B------:R-:W-:Y:S02]  /*350b0*/  @!P2 IADD3.X R103, R103, UR56, R29, P1, P3 ;  /* 0x000000386767ac10 */ /* 0x000fe40008fe641d */
[----:B------:R-:W-:Y:S02]  /*350c0*/  LOP3.LUT P2, RZ, R21, 0x800000, RZ, 0xc0, !PT ;  /* 0x0080000015ff7812 */ /* 0x000fe4000784c0ff */
[----:B---3--:R-:W-:-:S04]  /*350d0*/  LOP3.LUT R22, R22, 0xff, RZ, 0xc0, !PT ;  /* 0x000000ff16167812 */ /* 0x008fc800078ec0ff */
[----:B------:R-:W-:-:S05]  /*350e0*/  F2FP.F16.E4M3.UNPACK_B R22, R22 ;  /* 0x00000016ff16723e */ /* 0x000fca00020006ff */
[----:B------:R-:W-:-:S05]  /*350f0*/  HADD2.F32 R22, -RZ, R22.H0_H0 ;  /* 0x20000016ff167230 */ /* 0x000fca0000004100 */
[----:B------:R-:W-:-:S04]  /*35100*/  FMUL R22, R22, UR5 ;  /* 0x0000000516167c20 */ /* 0x000fc80008400000 */
[----:B----4-:R-:W-:Y:S01]  /*35110*/  FFMA R22, R83, UR4, R22 ;  /* 0x0000000453167c23 */ /* 0x010fe20008000016 */
[----:B------:R-:W-:Y:S01]  /*35120*/  LOP3.LUT R2, R2, 0xdfffffff, RZ, 0xc0, !PT ;  /* 0xdfffffff02027812 */ /* 0x000fe200078ec0ff */
[----:B------:R-:W-:Y:S01]  /*35130*/  IMAD.U32 R102, RZ, RZ, UR52 ;  /* 0x00000034ff667e24 */ /* 0x000fe2000f8e00ff */
[----:B------:R-:W-:Y:S01]  /*35140*/  LOP3.LUT R0, R0, 0xffefffff, RZ, 0xc0, !PT ;  /* 0xffefffff00007812 */ /* 0x000fe200078ec0ff */
[----:B------:R-:W-:Y:S01]  /*35150*/  IMAD.U32 R101, RZ, RZ, UR7 ;  /* 0x00000007ff657e24 */ /* 0x000fe2000f8e00ff */
[----:B------:R-:W-:Y:S01]  /*35160*/  F2FP.SATFINITE.E4M3.F32.PACK_AB_MERGE_C R22, RZ, R22, RZ ;  /* 0x00000016ff16723e */ /* 0x000fe200048070ff */
[----:B------:R-:W-:Y:S01]  /*35170*/  IMAD.U32 R100, RZ, RZ, UR52 ;  /* 0x00000034ff647e24 */ /* 0x000fe2000f8e00ff */
[----:B------:R-:W-:Y:S01]  /*35180*/  ISETP.LT.OR P5, PT, R28, 0x9a, !P4 ;  /* 0x0000009a1c00780c */ /* 0x000fe200067a1670 */
        /* <DEDUP_REMOVED lines=10> */
[----:B------:R-:W-:-:S04]  /*35230*/  LOP3.LUT P6, RZ, R2, 0x20000000, RZ, 0xc0, !PT ;  /* 0x2000000002ff7812 */ /* 0x000fc800078cc0ff */
[----:B------:R-:W-:Y:S02]  /*35240*/  ISETP.LT.OR P0, PT, R28, 0x91, !P6 ;  /* 0x000000911c00780c */ /* 0x000fe40007701670 */
[----:B------:R-:W-:Y:S01]  /*35250*/  LOP3.LUT R0, R0, 0xfffdffff, RZ, 0xc0, !PT ;  /* 0xfffdffff00007812 */ /* 0x000fe200078ec0ff */
[----:B------:R-:W-:Y:S01]  /*35260*/  IMAD.U32 R98, RZ, RZ, UR52 ;  /* 0x00000034ff627e24 */ /* 0x000fe2000f8e00ff */
[----:B------:R-:W-:Y:S02]  /*35270*/  @!P5 IADD3 R100, P1, P3, R100, UR57, R24 ;  /* 0x000000396464dc10 */ /* 0x000fe4000fb3e018 */
[----:B------:R-:W-:Y:S01]  /*35280*/  @P5 LOP3.LUT R0, R0, 0x20000, RZ, 0xfc, !PT ;  /* 0x0002000000005812 */ /* 0x000fe200078efcff */
[----:B------:R-:W-:Y:S01]  /*35290*/  IMAD.U32 R97, RZ, RZ, UR7 ;  /* 0x00000007ff617e24 */ /* 0x000fe2000f8e00ff */
[----:B------:R-:W-:Y:S02]  /*352a0*/  @!P5 IADD3.X R99, R99, UR56, R29, P1, P3 ;  /* 0x000000386363dc10 */ /* 0x000fe40008fe641d */
[----:B------:R-:W-:-:S03]  /*352b0*/  LOP3.LUT R0, R0, 0xffffbfff, RZ, 0xc0, !PT ;  /* 0xffffbfff00007812 */ /* 0x000fc600078ec0ff */
[----:B------:R-:W-:Y:S02]  /*352c0*/  @!P0 IADD3 R98, P1, P3, R98, UR59, R24 ;  /* 0x0000003b62628c10 */ /* 0x000fe4000fb3e018 */
[----:B------:R-:W-:Y:S02]  /*352d0*/  @P0 LOP3.LUT R0, R0, 0x4000, RZ, 0xfc, !PT ;  /* 0x0000400000000812 */ /* 0x000fe400078efcff */
[----:B------:R-:W-:Y:S02]  /*352e0*/  @!P0 IADD3.X R97, R97, UR58, R29, P1, P3 ;  /* 0x0000003a61618c10 */ /* 0x000fe40008fe641d */
[----:B------:R-:W-:Y:S01]  /*352f0*/  ISETP.LT.OR P0, PT, R28, 0x92, !P6 ;  /* 0x000000921c00780c */ /* 0x000fe20007701670 */
[----:B------:R-:W-:Y:S01]  /*35300*/  IMAD.U32 R96, RZ, RZ, UR52 ;  /* 0x00000034ff607e24 */ /* 0x000fe2000f8e00ff */
[----:B------:R-:W-:Y:S01]  /*35310*/  LOP3.LUT R0, R0, 0xffffefff, RZ, 0xc0, !PT ;  /* 0xffffefff00007812 */ /* 0x000fe200078ec0ff */
[----:B------:R-:W-:Y:S02]  /*35320*/  IMAD.U32 R95, RZ, RZ, UR7 ;  /* 0x00000007ff5f7e24 */ /* 0x000fe4000f8e00ff */
[----:B------:R-:W-:-:S02]  /*35330*/  IMAD.U32 R94, RZ, RZ, UR52 ;  /* 0x00000034ff5e7e24 */ /* 0x000fc4000f8e00ff */
[----:B------:R-:W-:-:S06]  /*35340*/  IMAD.U32 R93, RZ, RZ, UR7 ;  /* 0x00000007ff5d7e24 */ /* 0x000fcc000f8e00ff */
[----:B------:R-:W-:Y:S02]  /*35350*/  @P0 LOP3.LUT R0, R0, 0x1000, RZ, 0xfc, !PT ;  /* 0x0000100000000812 */ /* 0x000fe400078efcff */
[----:B------:R-:W-:Y:S02]  /*35360*/  @!P0 IADD3 R96, P1, P3, R96, UR59, R24 ;  /* 0x0000003b60608c10 */ /* 0x000fe4000fb3e018 */
[----:B------:R-:W-:Y:S02]  /*35370*/  LOP3.LUT R0, R0, 0xfffff7ff, RZ, 0xc0, !PT ;  /* 0xfffff7ff00007812 */ /* 0x000fe400078ec0ff */
[----:B------:R-:W-:Y:S02]  /*35380*/  @!P0 IADD3.X R95, R95, UR58, R29, P1, P3 ;  /* 0x0000003a5f5f8c10 */ /* 0x000fe40008fe641d */
[----:B----4-:R-:W-:-:S04]  /*35390*/  LOP3.LUT R22, R22, 0xff, RZ, 0xc0, !PT ;  /* 0x000000ff16167812 */ /* 0x010fc800078ec0ff */
[----:B------:R-:W-:-:S05]  /*353a0*/  F2FP.F16.E4M3.UNPACK_B R22, R22 ;  /* 0x00000016ff16723e */ /* 0x000fca00020006ff */
[----:B------:R-:W-:-:S05]  /*353b0*/  HADD2.F32 R22, -RZ, R22.H0_H0 ;  /* 0x20000016ff167230 */ /* 0x000fca0000004100 */
[----:B------:R-:W-:-:S04]  /*353c0*/  FMUL R22, R22, UR5 ;  /* 0x0000000516167c20 */ /* 0x000fc80008400000 */
[----:B--2---:R-:W-:Y:S01]  /*353d0*/  FFMA R22, R81, UR4, R22 ;  /* 0x0000000451167c23 */ /* 0x004fe20008000016 */
[----:B------:R-:W-:Y:S01]  /*353e0*/  PRMT R30, RZ, 0x7610, R30 ;  /* 0x00007610ff1e7816 */ /* 0x000fe2000000001e */
[----:B------:R-:W2:Y:S03]  /*353f0*/  LDL.LU R81, [R1+0x50c] ;  /* 0x00050c0001517983 */ /* 0x000ea60000300800 */
[----:B------:R-:W-:Y:S01]  /*35400*/  F2FP.SATFINITE.E4M3.F32.PACK_AB_MERGE_C R22, RZ, R22, RZ ;  /* 0x00000016ff16723e */ /* 0x000fe200048070ff */
[----:B------:R-:W-:Y:S02]  /*35410*/  IMAD.U32 R91, RZ, RZ, UR52 ;  /* 0x00000034ff5b7e24 */ /* 0x000fe4000f8e00ff */
[----:B------:R-:W-:Y:S01]  /*35420*/  IMAD.U32 R86, RZ, RZ, UR7 ;  /* 0x00000007ff567e24 */ /* 0x000fe2000f8e00ff */
[----:B------:R-:W-:Y:S01]  /*35430*/  LOP3.LUT P0, RZ, R2, 0x8000000, RZ, 0xc0, !PT ;  /* 0x0800000002ff7812 */ /* 0x000fe2000780c0ff */
[----:B------:R0:W-:Y:S01]  /*35440*/  @!P2 STG.E.U8 desc[UR54][R134.64+0x60], R22 ;  /* 0x000060168600a986 */ /* 0x0001e2000c101136 */
[----:B------:R-:W-:-:S03]  /*35450*/  ISETP.LT.OR P2, PT, R28, 0x99, !P6 ;  /* 0x000000991c00780c */ /* 0x000fc60007741670 */
[----:B------:R-:W4:Y:S01]  /*35460*/  LDL.LU R80, [R1+0x510] ;  /* 0x0005100001507983 */ /* 0x000f220000300800 */
[----:B0-----:R-:W-:Y:S01]  /*35470*/  PRMT R22, RZ, 0x7610, R22 ;  /* 0x00007610ff167816 */ /* 0x001fe20000000016 */
[----:B------:R-:W-:-:S08]  /*35480*/  IMAD.U32 R84, RZ, RZ, UR52 ;  /* 0x00000034ff547e24 */ /* 0x000fd0000f8e00ff */
[----:B------:R-:W-:Y:S01]  /*35490*/  @!P2 IADD3 R94, P1, P3, R94, UR59, R24 ;  /* 0x0000003b5e5eac10 */ /* 0x000fe2000fb3e018 */
[----:B------:R-:W5:Y:S01]  /*354a0*/  LDL.LU R61, [R1+0x514] ;  /* 0x00051400013d7983 */ /* 0x000f620000300800 */
[----:B------:R-:W-:Y:S02]  /*354b0*/  @P2 LOP3.LUT R0, R0, 0x800, RZ, 0xfc, !PT ;  /* 0x0000080000002812 */ /* 0x000fe400078efcff */
[----:B------:R-:W-:Y:S01]  /*354c0*/  @!P2 IADD3.X R93, R93, UR58, R29, P1, P3 ;  /* 0x0000003a5d5dac10 */ /* 0x000fe20008fe641d */
[----:B------:R-:W-:Y:S01]  /*354d0*/  IMAD.U32 R82, RZ, RZ, UR52 ;  /* 0x00000034ff527e24 */ /* 0x000fe2000f8e00ff */
[----:B------:R-:W-:Y:S01]  /*354e0*/  LOP3.LUT P3, RZ, R0, 0x2, RZ, 0xc0, !PT ;  /* 0x0000000200ff7812 */ /* 0x000fe2000786c0ff */
[----:B------:R-:W5:Y:S01]  /*354f0*/  LDL.LU R56, [R1+0x518] ;  /* 0x0005180001387983 */ /* 0x000f620000300800 */
[----:B------:R-:W-:Y:S02]  /*35500*/  LOP3.LUT P2, RZ, R2, 0x4000000, RZ, 0xc0, !PT ;  /* 0x0400000002ff7812 */ /* 0x000fe4000784c0ff */
[----:B------:R-:W-:Y:S01]  /*35510*/  ISETP.LT.OR P6, PT, R28, 0x9a, !P6 ;  /* 0x0000009a1c00780c */ /* 0x000fe200077c1670 */
[----:B------:R-:W5:Y:S01]  /*35520*/  LDL.LU R31, [R1+0x51c] ;  /* 0x00051c00011f7983 */ /* 0x000f620000300800 */
[----:B------:R-:W-:-:S02]  /*35530*/  LOP3.LUT R0, R0, 0xfffffffd, RZ, 0xc0, !PT ;  /* 0xfffffffd00007812 */ /* 0x000fc400078ec0ff */
[----:B------:R-:W-:Y:S01]  /*35540*/  LOP3.LUT P5, RZ, R2, 0x10000000, RZ, 0xc0, !PT ;  /* 0x1000000002ff7812 */ /* 0x000fe200078ac0ff */
[----:B------:R-:W-:Y:S01]  /*35550*/  IMAD.U32 R33, RZ, RZ, UR7 ;  /* 0x00000007ff217e24 */ /* 0x000fe2000f8e00ff */
[----:B------:R-:W5:Y:S04]  /*35560*/  LDL.LU R220, [R1+0x520] ;  /* 0x0005200001dc7983 */ /* 0x000f680000300800 */
[----:B------:R-:W3:Y:S03]  /*35570*/  @!P3 LDG.E.U8 R22, desc[UR54][R8.64+0x61] ;  /* 0x000061360816b981 */ /* 0x000ee6000c1e1100 */
[----:B------:R-:W-:Y:S01]  /*35580*/  @P6 LOP3.LUT R0, R0, 0x2, RZ, 0xfc, !PT ;  /* 0x0000000200006812 */ /* 0x000fe200078efcff */
[----:B------:R-:W5:Y:S01]  /*35590*/  LDL.LU R221, [R1+0x524] ;  /* 0x0005240001dd7983 */ /* 0x000f620000300800 */
[----:B---3--:R-:W-:-:S04]  /*355a0*/  LOP3.LUT R22, R22, 0xff, RZ, 0xc0, !PT ;  /* 0x000000ff16167812 */ /* 0x008fc800078ec0ff */
[----:B------:R-:W-:-:S05]  /*355b0*/  F2FP.F16.E4M3.UNPACK_B R22, R22 ;  /* 0x00000016ff16723e */ /* 0x000fca00020006ff */
[----:B------:R-:W-:-:S05]  /*355c0*/  HADD2.F32 R22, -RZ, R22.H0_H0 ;  /* 0x20000016ff167230 */ /* 0x000fca0000004100 */
[----:B------:R-:W-:-:S04]  /*355d0*/  FMUL R22, R22, UR5 ;  /* 0x0000000516167c20 */ /* 0x000fc80008400000 */
[----:B------:R-:W-:-:S05]  /*355e0*/  FFMA R22, R83, UR4, R22 ;  /* 0x0000000453167c23 */ /* 0x000fca0008000016 */
[----:B------:R-:W-:-:S05]  /*355f0*/  F2FP.SATFINITE.E4M3.F32.PACK_AB_MERGE_C R22, RZ, R22, RZ ;  /* 0x00000016ff16723e */ /* 0x000fca00048070ff */
[----:B------:R0:W-:Y:S04]  /*35600*/  @!P3 STG.E.U8 desc[UR54][R138.64+0x61], R22 ;  /* 0x000061168a00b986 */ /* 0x0001e8000c101136 */
[----:B------:R-:W3:Y:S01]  /*35610*/  @!P2 LDG.E.U8 R30, desc[UR54][R10.64+0x60] ;  /* 0x000060360a1ea981 */ /* 0x000ee2000c1e1100 */
[----:B0-----:R-:W0:Y:S01]  /*35620*/  @!P2 LDC.64 R22, c[0x0][0x5c0] ;  /* 0x00017000ff16ab82 */ /* 0x001e220000000a00 */
[----:B------:R-:W-:-:S04]  /*35630*/  @!P6 IADD3 R91, P1, P3, R91, UR59, R24 ;  /* 0x0000003b5b5bec10 */ /* 0x000fc8000fb3e018 */
[----:B------:R-:W-:Y:S02]  /*35640*/  @!P6 IADD3.X R86, R86, UR58, R29, P1, P3 ;  /* 0x0000003a5656ec10 */ /* 0x000fe40008fe641d */
[----:B0-----:R-:W-:-:S05]  /*35650*/  @!P2 IADD3 R22, P1, R74, R22, RZ ;  /* 0x000000164a16a210 */ /* 0x001fca0007f3e0ff */
[----:B------:R-:W-:Y:S01]  /*35660*/  @!P2 IMAD.X R23, R76, 0x1, R23, P1 ;  /* 0x000000014c17a824 */ /* 0x000fe200008e0617 */
[----:B---3--:R-:W-:-:S04]  /*35670*/  LOP3.LUT R30, R30, 0xff, RZ, 0xc0, !PT ;  /* 0x000000ff1e1e7812 */ /* 0x008fc800078ec0ff */
[----:B------:R-:W-:-:S05]  /*35680*/  F2FP.F16.E4M3.UNPACK_B R30, R30 ;  /* 0x0000001eff1e723e */ /* 0x000fca00020006ff */
[----:B------:R-:W-:-:S05]  /*35690*/  HADD2.F32 R30, -RZ, R30.H0_H0 ;  /* 0x2000001eff1e7230 */ /* 0x000fca0000004100 */
[----:B------:R-:W-:-:S04]  /*356a0*/  FMUL R30, R30, UR5 ;  /* 0x000000051e1e7c20 */ /* 0x000fc80008400000 */
[----:B--2---:R-:W-:-:S05]  /*356b0*/  FFMA R30, R81, UR4, R30 ;  /* 0x00000004511e7c23 */ /* 0x004fca000800001e */
[----:B------:R-:W-:-:S05]  /*356c0*/  F2FP.SATFINITE.E4M3.F32.PACK_AB_MERGE_C R30, RZ, R30, RZ ;  /* 0x0000001eff1e723e */ /* 0x000fca00048070ff */
[----:B------:R0:W-:Y:S02]  /*356d0*/  @!P2 STG.E.U8 desc[UR54][R22.64+0x60], R30 ;  /* 0x0000601e1600a986 */ /* 0x0001e4000c101136 */
[----:B0-----:R-:W-:Y:S01]  /*356e0*/  PRMT R30, RZ, 0x7610, R30 ;  /* 0x00007610ff1e7816 */ /* 0x001fe2000000001e */
[----:B------:R-:W0:Y:S05]  /*356f0*/  @!P0 LDC.64 R22, c[0x0][0x5c0] ;  /* 0x00017000ff168b82 */ /* 0x000e2a0000000a00 */
[----:B------:R-:W2:Y:S01]  /*35700*/  @!P0 LDG.E.U8 R30, desc[UR54][R10.64+0x61] ;  /* 0x000061360a1e8981 */ /* 0x000ea2000c1e1100 */
[----:B------:R-:W-:Y:S01]  /*35710*/  ISETP.LT.OR P6, PT, R28, 0xa1, !P4 ;  /* 0x000000a11c00780c */ /* 0x000fe200067c1670 */
[----:B------:R-:W-:Y:S01]  /*35720*/  IMAD.U32 R83, RZ, RZ, UR7 ;  /* 0x00000007ff537e24 */ /* 0x000fe2000f8e00ff */
[----:B------:R-:W-:-:S11]  /*35730*/  LOP3.LUT R0, R0, 0xbfffffff, RZ, 0xc0, !PT ;  /* 0xbfffffff00007812 */ /* 0x000fd600078ec0ff */
[----:B------:R-:W-:-:S04]  /*35740*/  @!P6 IADD3 R84, P1, P3, R84, UR57, R24 ;  /* 0x000000395454ec10 */ /* 0x000fc8000fb3e018 */
[----:B------:R-:W-:Y:S02]  /*35750*/  @!P6 IADD3.X R83, R83, UR56, R29, P1, P3 ;  /* 0x000000385353ec10 */ /* 0x000fe40008fe641d */
[----:B0-----:R-:W-:Y:S02]  /*35760*/  @!P0 IADD3 R22, P1, R72, R22, RZ ;  /* 0x0000001648168210 */ /* 0x001fe40007f3e0ff */
[----:B------:R-:W-:Y:S02]  /*35770*/  @P6 LOP3.LUT R0, R0, 0x40000000, RZ, 0xfc, !PT ;  /* 0x4000000000006812 */ /* 0x000fe400078efcff */
[----:B------:R-:W-:Y:S01]  /*35780*/  LOP3.LUT P6, RZ, R21, 0x40000000, RZ, 0xc0, !PT ;  /* 0x4000000015ff7812 */ /* 0x000fe200078cc0ff */
[----:B------:R-:W-:Y:S01]  /*35790*/  @!P0 IMAD.X R23, R75, 0x1, R23, P1 ;  /* 0x000000014b178824 */ /* 0x000fe200008e0617 */
        /* <DEDUP_REMOVED lines=9> */
[----:B------:R-:W-:Y:S01]  /*35830*/  ISETP.LT.OR P4, PT, R28, 0xa2, !P4 ;  /* 0x000000a21c00780c */ /* 0x000fe20006781670 */
[----:B------:R-:W-:-:S12]  /*35840*/  IMAD.U32 R81, RZ, RZ, UR7 ;  /* 0x00000007ff517e24 */ /* 0x000fd8000f8e00ff */
[----:B------:R-:W-:-:S04]  /*35850*/  @!P4 IADD3 R82, P2, P3, R82, UR57, R24 ;  /* 0x000000395252cc10 */ /* 0x000fc8000fb5e018 */
[----:B------:R-:W-:Y:S02]  /*35860*/  @!P4 IADD3.X R81, R81, UR56, R29, P2, P3 ;  /* 0x000000385151cc10 */ /* 0x000fe400097e641d */
[----:B------:R-:W-:-:S04]  /*35870*/  ISETP.GE.AND P2, PT, R3, 0x89, PT ;  /* 0x000000890300780c */ /* 0x000fc80003f46270 */
[----:B------:R-:W-:Y:S02]  /*35880*/  ISETP.LT.OR P3, PT, R28, 0xa9, !P2 ;  /* 0x000000a91c00780c */ /* 0x000fe40005761670 */
[----:B------:R-:W-:Y:S01]  /*35890*/  LOP3.LUT R2, R2, 0xffdfffff, RZ, 0xc0, !PT ;  /* 0xffdfffff02027812 */ /* 0x000fe200078ec0ff */
[----:B------:R-:W-:-:S03]  /*358a0*/  IMAD.U32 R80, RZ, RZ, UR52 ;  /* 0x00000034ff507e24 */ /* 0x000fc6000f8e00ff */
[----:B------:R-:W-:Y:S01]  /*358b0*/  @P4 LOP3.LUT R2, R2, 0x200000, RZ, 0xfc, !PT ;  /* 0x0020000002024812 */ /* 0x000fe200078efcff */
[----:B------:R-:W-:-:S03]  /*358c0*/  IMAD.U32 R76, RZ, RZ, UR7 ;  /* 0x00000007ff4c7e24 */ /* 0x000fc6000f8e00ff */
[----:B------:R-:W-:-:S03]  /*358d0*/  LOP3.LUT R2, R2, 0xffefffff, RZ, 0xc0, !PT ;  /* 0xffefffff02027812 */ /* 0x000fc600078ec0ff */
[----:B------:R-:W-:Y:S02]  /*358e0*/  @!P3 IADD3 R80, P0, P1, R80, UR57, R24 ;  /* 0x000000395050bc10 */ /* 0x000fe4000f91e018 */
[----:B------:R-:W-:Y:S02]  /*358f0*/  @P3 LOP3.LUT R2, R2, 0x100000, RZ, 0xfc, !PT ;  /* 0x0010000002023812 */ /* 0x000fe400078efcff */
[----:B------:R-:W-:Y:S02]  /*35900*/  @!P3 IADD3.X R76, R76, UR56, R29, P0, P1 ;  /* 0x000000384c4cbc10 */ /* 0x000fe400087e241d */
[----:B------:R-:W-:Y:S02]  /*35910*/  LOP3.LUT P3, RZ, R21, 0x20000000, RZ, 0xc0, !PT ;  /* 0x2000000015ff7812 */ /* 0x000fe4000786c0ff */
[----:B--2---:R-:W-:-:S04]  /*35920*/  LOP3.LUT R22, R22, 0xff, RZ, 0xc0, !PT ;  /* 0x000000ff16167812 */ /* 0x004fc800078ec0ff */
[----:B------:R-:W-:-:S05]  /*35930*/  F2FP.F16.E4M3.UNPACK_B R22, R22 ;  /* 0x00000016ff16723e */ /* 0x000fca00020006ff */
[----:B------:R-:W-:-:S05]  /*35940*/  HADD2.F32 R22, -RZ, R22.H0_H0 ;  /* 0x20000016ff167230 */ /* 0x000fca0000004100 */
[----:B------:R-:W-:-:S04]  /*35950*/  FMUL R22, R22, UR5 ;  /* 0x0000000516167c20 */ /* 0x000fc80008400000 */
[----:B-----5:R-:W-:-:S05]  /*35960*/  FFMA R22, R61, UR4, R22 ;  /* 0x000000043d167c23 */ /* 0x020fca0008000016 */
[----:B------:R-:W-:-:S05]  /*35970*/  F2FP.SATFINITE.E4M3.F32.PACK_AB_MERGE_C R22, RZ, R22, RZ ;  /* 0x00000016ff16723e */ /* 0x000fca00048070ff */
[----:B------:R0:W-:Y:S02]  /*35980*/  @!P6 STG.E.U8 desc[UR54][R140.64+0x68], R22 ;  /* 0x000068168c00e986 */ /* 0x0001e4000c101136 */
[----:B0-----:R-:W-:-:S06]  /*35990*/  PRMT R22, RZ, 0x7610, R22 ;  /* 0x00007610ff167816 */ /* 0x001fcc0000000016 */
[----:B------:R-:W2:Y:S01]  /*359a0*/  @!P3 LDG.E.U8 R22, desc[UR54][R8.64+0x69] ;  /* 0x000069360816b981 */ /* 0x000ea2000c1e1100 */
[----:B------:R-:W-:Y:S01]  /*359b0*/  ISETP.LT.OR P2, PT, R28, 0xaa, !P2 ;  /* 0x000000aa1c00780c */ /* 0x000fe20005741670 */
[----:B------:R-:W-:Y:S02]  /*359c0*/  IMAD.U32 R75, RZ, RZ, UR52 ;  /* 0x00000034ff4b7e24 */ /* 0x000fe4000f8e00ff */
[----:B------:R-:W-:Y:S01]  /*359d0*/  IMAD.U32 R74, RZ, RZ, UR7 ;  /* 0x00000007ff4a7e24 */ /* 0x000fe2000f8e00ff */
[----:B------:R-:W-:-:S09]  /*359e0*/  ISETP.GE.AND P4, PT, R3, 0x109, PT ;  /* 0x000001090300780c */ /* 0x000fd20003f86270 */
[----:B------:R-:W-:-:S04]  /*359f0*/  @!P2 IADD3 R75, P0, P1, R75, UR57, R24 ;  /* 0x000000394b4bac10 */ /* 0x000fc8000f91e018 */
[----:B------:R-:W-:Y:S02]  /*35a00*/  @!P2 IADD3.X R74, R74, UR56, R29, P0, P1 ;  /* 0x000000384a4aac10 */ /* 0x000fe400087e241d */
[----:B------:R-:W-:Y:S02]  /*35a10*/  ISETP.LT.OR P1, PT, R28, 0xa1, !P4 ;  /* 0x000000a11c00780c */ /* 0x000fe40006721670 */
[----:B------:R-:W-:Y:S01]  /*35a20*/  LOP3.LUT R2, R2, 0xffbfffff, RZ, 0xc0, !PT ;  /* 0xffbfffff02027812 */ /* 0x000fe200078ec0ff */
[----:B------:R-:W-:-:S03]  /*35a30*/  IMAD.U32 R72, RZ, RZ, UR52 ;  /* 0x00000034ff487e24 */ /* 0x000fc6000f8e00ff */
[----:B------:R-:W-:Y:S01]  /*35a40*/  @P2 LOP3.LUT R2, R2, 0x400000, RZ, 0xfc, !PT ;  /* 0x0040000002022812 */ /* 0x000fe200078efcff */
[----:B------:R-:W-:-:S03]  /*35a50*/  IMAD.U32 R61, RZ, RZ, UR7 ;  /* 0x00000007ff3d7e24 */ /* 0x000fc6000f8e00ff */
[C---:B------:R-:W-:Y:S02]  /*35a60*/  LOP3.LUT P6, RZ, R2.reuse, 0x2000000, RZ, 0xc0, !PT ;  /* 0x0200000002ff7812 */ /* 0x040fe400078cc0ff */
[----:B------:R-:W-:Y:S02]  /*35a70*/  LOP3.LUT R2, R2, 0xff7fffff, RZ, 0xc0, !PT ;  /* 0xff7fffff02027812 */ /* 0x000fe400078ec0ff */
[----:B------:R-:W-:Y:S02]  /*35a80*/  @!P1 IADD3 R72, P2, P0, R72, UR59, R24 ;  /* 0x0000003b48489c10 */ /* 0x000fe4000f85e018 */
[----:B------:R-:W-:Y:S02]  /*35a90*/  @P1 LOP3.LUT R2, R2, 0x800000, RZ, 0xfc, !PT ;  /* 0x0080000002021812 */ /* 0x000fe400078efcff */
[----:B------:R-:W-:Y:S02]  /*35aa0*/  @!P1 IADD3.X R61, R61, UR58, R29, P2, P0 ;  /* 0x0000003a3d3d9c10 */ /* 0x000fe400097e041d */
[----:B------:R-:W-:-:S02]  /*35ab0*/  LOP3.LUT P1, RZ, R0, 0x400000, RZ, 0xc0, !PT ;  /* 0x0040000000ff7812 */ /* 0x000fc4000782c0ff */
[----:B------:R-:W-:Y:S02]  /*35ac0*/  PRMT R30, RZ, 0x7610, R30 ;  /* 0x00007610ff1e7816 */ /* 0x000fe4000000001e */
[----:B--2---:R-:W-:-:S04]  /*35ad0*/  LOP3.LUT R22, R22, 0xff, RZ, 0xc0, !PT ;  /* 0x000000ff16167812 */ /* 0x004fc800078ec0ff */
[----:B------:R-:W-:-:S05]  /*35ae0*/  F2FP.F16.E4M3.UNPACK_B R22, R22 ;  /* 0x00000016ff16723e */ /* 0x000fca00020006ff */
[----:B------:R-:W-:-:S05]  /*35af0*/  HADD2.F32 R22, -RZ, R22.H0_H0 ;  /* 0x20000016ff167230 */ /* 0x000fca0000004100 */
[----:B------:R-:W-:-:S04]  /*35b00*/  FMUL R22, R22, UR5 ;  /* 0x0000000516167c20 */ /* 0x000fc80008400000 */
[----:B------:R-:W-:-:S05]  /*35b10*/  FFMA R22, R56, UR4, R22 ;  /* 0x0000000438167c23 */ /* 0x000fca0008000016 */
[----:B------:R-:W-:-:S05]  /*35b20*/  F2FP.SATFINITE.E4M3.F32.PACK_AB_MERGE_C R22, RZ, R22, RZ ;  /* 0x00000016ff16723e */ /* 0x000fca00048070ff */
[----:B------:R0:W-:Y:S04]  /*35b30*/  @!P3 STG.E.U8 desc[UR54][R136.64+0x69], R22 ;  /* 0x000069168800b986 */ /* 0x0001e8000c101136 */
[----:B------:R-:W2:Y:S01]  /*35b40*/  @!P1 LDG.E.U8 R30, desc[UR54][R10.64+0x68] ;  /* 0x000068360a1e9981 */ /* 0x000ea2000c1e1100 */
[----:B------:R-:W-:Y:S01]  /*35b50*/  ISETP.LT.OR P0, PT, R28, 0xa2, !P4 ;  /* 0x000000a21c00780c */ /* 0x000fe20006701670 */
[----:B0-----:R-:W0:Y:S01]  /*35b60*/  @!P1 LDC.64 R22, c[0x0][0x5c0] ;  /* 0x00017000ff169b82 */ /* 0x001e220000000a00 */
[----:B------:R-:W-:-:S11]  /*35b70*/  IMAD.U32 R56, RZ, RZ, UR52 ;  /* 0x00000034ff387e24 */ /* 0x000fd6000f8e00ff */
[----:B------:R-:W-:-:S04]  /*35b80*/  @!P0 IADD3 R56, P3, P4, R56, UR59, R24 ;  /* 0x0000003b38388c10 */ /* 0x000fc8000fc7e018 */
[----:B------:R-:W-:Y:S02]  /*35b90*/  @!P0 IADD3.X R33, R33, UR58, R29, P3, P4 ;  /* 0x0000003a21218c10 */ /* 0x000fe40009fe841d */
[----:B------:R-:W-:Y:S02]  /*35ba0*/  LOP3.LUT P2, RZ, R0, 0x80000, RZ, 0xc0, !PT ;  /* 0x0008000000ff7812 */ /* 0x000fe4000784c0ff */
[----:B0-----:R-:W-:-:S05]  /*35bb0*/  @!P1 IADD3 R22, P4, R78, R22, RZ ;  /* 0x000000164e169210 */ /* 0x001fca0007f9e0ff */
[----:B------:R-:W-:Y:S01]  /*35bc0*/  @!P1 IMAD.X R23, R79, 0x1, R23, P4 ;  /* 0x000000014f179824 */ /* 0x000fe200020e0617 */
        /* <DEDUP_REMOVED lines=9> */
[----:B0-----:R-:W-:Y:S01]  /*35c60*/  PRMT R30, RZ, 0x7610, R30 ;  /* 0x00007610ff1e7816 */ /* 0x001fe2000000001e */
[----:B------:R-:W0:Y:S05]  /*35c70*/  @!P2 LDC.64 R22, c[0x0][0x5c0] ;  /* 0x00017000ff16ab82 */ /* 0x000e2a0000000a00 */
[----:B------:R-:W3:Y:S01]  /*35c80*/  @!P2 LDG.E.U8 R30, desc[UR54][R10.64+0x69] ;  /* 0x000069360a1ea981 */ /* 0x000ee2000c1e1100 */
[----:B------:R-:W-:-:S04]  /*35c90*/  LOP3.LUT R2, R2, 0xfeffffff, RZ, 0xc0, !PT ;  /* 0xfeffffff02027812 */ /* 0x000fc800078ec0ff */
[----:B------:R-:W-:Y:S02]  /*35ca0*/  @P0 LOP3.LUT R2, R2, 0x1000000, RZ, 0xfc, !PT ;  /* 0x0100000002020812 */ /* 0x000fe400078efcff */
[----:B0-----:R-:W-:-:S05]  /*35cb0*/  @!P2 IADD3 R22, P0, R73, R22, RZ ;  /* 0x000000164916a210 */ /* 0x001fca0007f1e0ff */
[----:B------:R-:W-:Y:S01]  /*35cc0*/  @!P2 IMAD.X R23, R77, 0x1, R23, P0 ;  /* 0x000000014d17a824 */ /* 0x000fe200000e0617 */
[----:B---3--:R-:W-:-:S04]  /*35cd0*/  LOP3.LUT R30, R30, 0xff, RZ, 0xc0, !PT ;  /* 0x000000ff1e1e7812 */ /* 0x008fc800078ec0ff */
[----:B------:R-:W-:-:S05]  /*35ce0*/  F2FP.F16.E4M3.UNPACK_B R30, R30 ;  /* 0x0000001eff1e723e */ /* 0x000fca00020006ff */
[----:B------:R-:W-:-:S05]  /*35cf0*/  HADD2.F32 R30, -RZ, R30.H0_H0 ;  /* 0x2000001eff1e7230 */ /* 0x000fca0000004100 */
[----:B------:R-:W-:-:S04]  /*35d00*/  FMUL R30, R30, UR5 ;  /* 0x000000051e1e7c20 */ /* 0x000fc80008400000 */
[----:B------:R-:W-:Y:S01]  /*35d10*/  FFMA R30, R220, UR4, R30 ;  /* 0x00000004dc1e7c23 */ /* 0x000fe2000800001e */
[----:B------:R-:W-:Y:S01]  /*35d20*/  LOP3.LUT P4, RZ, R21, 0x10000000, RZ, 0xc0, !PT ;  /* 0x1000000015ff7812 */ /* 0x000fe2000788c0ff */
[----:B------:R-:W3:Y:S03]  /*35d30*/  LDL.LU R220, [R1+0x52c] ;  /* 0x00052c0001dc7983 */ /* 0x000ee60000300800 */
[----:B------:R-:W-:-:S05]  /*35d40*/  F2FP.SATFINITE.E4M3.F32.PACK_AB_MERGE_C R30, RZ, R30, RZ ;  /* 0x0000001eff1e723e */ /* 0x000fca00048070ff */
[----:B------:R0:W-:Y:S02]  /*35d50*/  @!P2 STG.E.U8 desc[UR54][R22.64+0x69], R30 ;  /* 0x0000691e1600a986 */ /* 0x0001e4000c101136 */
[----:B0-----:R-:W-:-:S06]  /*35d60*/  PRMT R22, RZ, 0x7610, R22 ;  /* 0x00007610ff167816 */ /* 0x001fcc0000000016 */
[----:B------:R-:W4:Y:S02]  /*35d70*/  @!P3 LDG.E.U8 R22, desc[UR54][R12.64+0x60] ;  /* 0x000060360c16b981 */ /* 0x000f24000c1e1100 */
[----:B----4-:R-:W-:-:S04]  /*35d80*/  LOP3.LUT R22, R22, 0xff, RZ, 0xc0, !PT ;  /* 0x000000ff16167812 */ /* 0x010fc800078ec0ff */
[----:B------:R-:W-:-:S05]  /*35d90*/  F2FP.F16.E4M3.UNPACK_B R22, R22 ;  /* 0x00000016ff16723e */ /* 0x000fca00020006ff */
[----:B------:R-:W-:-:S05]  /*35da0*/  HADD2.F32 R22, -RZ, R22.H0_H0 ;  /* 0x20000016ff167230 */ /* 0x000fca0000004100 */
[----:B------:R-:W-:-:S04]  /*35db0*/  FMUL R22, R22, UR5 ;  /* 0x0000000516167c20 */ /* 0x000fc80008400000 */
[----:B------:R-:W-:Y:S01]  /*35dc0*/  FFMA R22, R221, UR4, R22 ;  /* 0x00000004dd167c23 */ /* 0x000fe20008000016 */
[----:B------:R-:W-:Y:S01]  /*35dd0*/  LOP3.LUT P1, RZ, R0, 0x2000, RZ, 0xc0, !PT ;  /* 0x0000200000ff7812 */ /* 0x000fe2000782c0ff */
[----:B------:R-:W4:Y:S03]  /*35de0*/  LDL.LU R221, [R1+0x530] ;  /* 0x0005300001dd7983 */ /* 0x000f260000300800 */
[----:B------:R-:W-:-:S05]  /*35df0*/  F2FP.SATFINITE.E4M3.F32.PACK_AB_MERGE_C R22, RZ, R22, RZ ;  /* 0x00000016ff16723e */ /* 0x000fca00048070ff */
[----:B------:R0:W-:Y:S02]  /*35e00*/  @!P3 STG.E.U8 desc[UR54][R146.64+0x60], R22 ;  /* 0x000060169200b986 */ /* 0x0001e4000c101136 */
[----:B0-----:R-:W-:-:S06]  /*35e10*/  PRMT R22, RZ, 0x7610, R22 ;  /* 0x00007610ff167816 */ /* 0x001fcc0000000016 */
[----:B------:R-:W5:Y:S01]  /*35e20*/  @!P4 LDG.E.U8 R22, desc[UR54][R12.64+0x61] ;  /* 0x000061360c16c981 */ /* 0x000f62000c1e1100 */
[----:B------:R-:W-:Y:S02]  /*35e30*/  PRMT R30, RZ, 0x7610, R30 ;  /* 0x00007610ff1e7816 */ /* 0x000fe4000000001e */
        /* <DEDUP_REMOVED lines=8> */
[----:B------:R0:W-:Y:S04]  /*35ec0*/  @!P4 STG.E.U8 desc[UR54][R144.64+0x61], R22 ;  /* 0x000061169000c986 */ /* 0x0001e8000c101136 */
[----:B------:R-:W5:Y:S01]  /*35ed0*/  @!P1 LDG.E.U8 R30, desc[UR54][R14.64+0x60] ;  /* 0x000060360e1e9981 */ /* 0x000f62000c1e1100 */
[----:B0-----:R-:W0:Y:S02]  /*35ee0*/  @!P1 LDC.64 R22, c[0x0][0x5c0] ;  /* 0x00017000ff169b82 */ /* 0x001e240000000a00 */
[----:B0-----:R-:W-:-:S05]  /*35ef0*/  @!P1 IADD3 R22, P0, R64, R22, RZ ;  /* 0x0000001640169210 */ /* 0x001fca0007f1e0ff */
[----:B------:R-:W-:Y:S01]  /*35f00*/  @!P1 IMAD.X R23, R65, 0x1, R23, P0 ;  /* 0x0000000141179824 */ /* 0x000fe200000e0617 */
[----:B-----5:R-:W-:-:S04]  /*35f10*/  LOP3.LUT R30, R30, 0xff, RZ, 0xc0, !PT ;  /* 0x000000ff1e1e7812 */ /* 0x020fc800078ec0ff */
        /* <DEDUP_REMOVED lines=8> */
[----:B0-----:R-:W-:Y:S01]  /*35fa0*/  PRMT R30, RZ, 0x7610, R30 ;  /* 0x00007610ff1e7816 */ /* 0x001fe2000000001e */
[----:B------:R-:W0:Y:S05]  /*35fb0*/  @!P2 LDC.64 R22, c[0x0][0x5c0] ;  /* 0x00017000ff16ab82 */ /* 0x000e2a0000000a00 */
[----:B------:R-:W5:Y:S01]  /*35fc0*/  @!P2 LDG.E.U8 R30, desc[UR54][R14.64+0x61] ;  /* 0x000061360e1ea981 */ /* 0x000f62000c1e1100 */
[----:B0-----:R-:W-:-:S05]  /*35fd0*/  @!P2 IADD3 R22, P0, R57, R22, RZ ;  /* 0x000000163916a210 */ /* 0x001fca0007f1e0ff */
[----:B------:R-:W-:Y:S01]  /*35fe0*/  @!P2 IMAD.X R23, R105, 0x1, R23, P0 ;  /* 0x000000016917a824 */ /* 0x000fe200000e0617 */
[----:B-----5:R-:W-:-:S04]  /*35ff0*/  LOP3.LUT R30, R30, 0xff, RZ, 0xc0, !PT ;  /* 0x000000ff1e1e7812 */ /* 0x020fc800078ec0ff */
[----:B------:R-:W-:-:S05]  /*36000*/  F2FP.F16.E4M3.UNPACK_B R30, R30 ;  /* 0x0000001eff1e723e */ /* 0x000fca00020006ff */
[----:B------:R-:W-:-:S05]  /*36010*/  HADD2.F32 R30, -RZ, R30.H0_H0 ;  /* 0x2000001eff1e7230 */ /* 0x000fca0000004100 */
[----:B------:R-:W-:-:S04]  /*36020*/  FMUL R30, R30, UR5 ;  /* 0x000000051e1e7c20 */ /* 0x000fc80008400000 */
[----:B----4-:R-:W-:Y:S01]  /*36030*/  FFMA R30, R221, UR4, R30 ;  /* 0x00000004dd1e7c23 */ /* 0x010fe2000800001e */
[----:B------:R-:W-:Y:S01]  /*36040*/  LOP3.LUT P4, RZ, R21, 0x40000, RZ, 0xc0, !PT ;  /* 0x0004000015ff7812 */ /* 0x000fe2000788c0ff */
[----:B------:R-:W4:Y:S03]  /*36050*/  LDL.LU R221, [R1+0x53c] ;  /* 0x00053c0001dd7983 */ /* 0x000f260000300800 */
[----:B------:R-:W-:-:S05]  /*36060*/  F2FP.SATFINITE.E4M3.F32.PACK_AB_MERGE_C R30, RZ, R30, RZ ;  /* 0x0000001eff1e723e */ /* 0x000fca00048070ff */
[----:B------:R0:W-:Y:S02]  /*36070*/  @!P2 STG.E.U8 desc[UR54][R22.64+0x61], R30 ;  /* 0x0000611e1600a986 */ /* 0x0001e4000c101136 */
[----:B0-----:R-:W-:-:S06]  /*36080*/  PRMT R22, RZ, 0x7610, R22 ;  /* 0x00007610ff167816 */ /* 0x001fcc0000000016 */
[----:B------:R-:W5:Y:S02]  /*36090*/  @!P3 LDG.E.U8 R22, desc[UR54][R12.64+0x68] ;  /* 0x000068360c16b981 */ /* 0x000f64000c1e1100 */
[----:B-----5:R-:W-:-:S04]  /*360a0*/  LOP3.LUT R22, R22, 0xff, RZ, 0xc0, !PT ;  /* 0x000000ff16167812 */ /* 0x020fc800078ec0ff */
[----:B------:R-:W-:-:S05]  /*360b0*/  F2FP.F16.E4M3.UNPACK_B R22, R22 ;  /* 0x00000016ff16723e */ /* 0x000fca00020006ff */
[----:B------:R-:W-:-:S05]  /*360c0*/  HADD2.F32 R22, -RZ, R22.H0_H0 ;  /* 0x20000016ff167230 */ /* 0x000fca0000004100 */
[----:B------:R-:W-:-:S04]  /*360d0*/  FMUL R22, R22, UR5 ;  /* 0x0000000516167c20 */ /* 0x000fc80008400000 */
[----:B--2---:R-:W-:Y:S01]  /*360e0*/  FFMA R22, R31, UR4, R22 ;  /* 0x000000041f167c23 */ /* 0x004fe20008000016 */
[----:B------:R-:W-:Y:S01]  /*360f0*/  PRMT R30, RZ, 0x7610, R30 ;  /* 0x00007610ff1e7816 */ /* 0x000fe2000000001e */
[----:B------:R-:W2:Y:S03]  /*36100*/  LDL.LU R31, [R1+0x540] ;  /* 0x00054000011f7983 */ /* 0x000ea60000300800 */
        /* <DEDUP_REMOVED lines=8> */
[----:B---3--:R-:W-:-:S05]  /*36190*/  FFMA R22, R220, UR4, R22 ;  /* 0x00000004dc167c23 */ /* 0x008fca0008000016 */
[----:B------:R-:W-:-:S05]  /*361a0*/  F2FP.SATFINITE.E4M3.F32.PACK_AB_MERGE_C R22, RZ, R22, RZ ;  /* 0x00000016ff16723e */ /* 0x000fca00048070ff */
[----:B------:R0:W-:Y:S04]  /*361b0*/  @!P4 STG.E.U8 desc[UR54][R148.64+0x69], R22 ;  /* 0x000069169400c986 */ /* 0x0001e8000c101136 */
[----:B------:R-:W3:Y:S01]  /*361c0*/  @!P6 LDG.E.U8 R30, desc[UR54][R14.64+0x68] ;  /* 0x000068360e1ee981 */ /* 0x000ee2000c1e1100 */
[----:B0-----:R-:W0:Y:S02]  /*361d0*/  @!P6 LDC.64 R22, c[0x0][0x5c0] ;  /* 0x00017000ff16eb82 */ /* 0x001e240000000a00 */
[----:B0-----:R-:W-:-:S05]  /*361e0*/  @!P6 IADD3 R22, P0, R108, R22, RZ ;  /* 0x000000166c16e210 */ /* 0x001fca0007f1e0ff */
[----:B------:R-:W-:Y:S01]  /*361f0*/  @!P6 IMAD.X R23, R109, 0x1, R23, P0 ;  /* 0x000000016d17e824 */ /* 0x000fe200000e0617 */
[----:B---3--:R-:W-:-:S04]  /*36200*/  LOP3.LUT R30, R30, 0xff, RZ, 0xc0, !PT ;  /* 0x000000ff1e1e7812 */ /* 0x008fc800078ec0ff */
[----:B------:R-:W-:-:S05]  /*36210*/  F2FP.F16.E4M3.UNPACK_B R30, R30 ;  /* 0x0000001eff1e723e */ /* 0x000fca00020006ff */
[----:B------:R-:W-:-:S05]  /*36220*/  HADD2.F32 R30, -RZ, R30.H0_H0 ;  /* 0x2000001eff1e7230 */ /* 0x000fca0000004100 */
[----:B------:R-:W-:-:S04]  /*36230*/  FMUL R30, R30, UR5 ;  /* 0x000000051e1e7c20 */ /* 0x000fc80008400000 */
[----:B----4-:R-:W-:Y:S01]  /*36240*/  FFMA R30, R221, UR4, R30 ;  /* 0x00000004dd1e7c23 */ /* 0x010fe2000800001e */
[----:B------:R-:W-:Y:S01]  /*36250*/  ISETP.GE.AND P1, PT, R3, 0x181, PT ;  /* 0x000001810300780c */ /* 0x000fe20003f26270 */
[----:B------:R-:W3:Y:S03]  /*36260*/  LDL.LU R221, [R1+0x544] ;  /* 0x0005440001dd7983 */ /* 0x000ee60000300800 */
[----:B------:R-:W-:Y:S01]  /*36270*/  F2FP.SATFINITE.E4M3.F32.PACK_AB_MERGE_C R30, RZ, R30, RZ ;  /* 0x0000001eff1e723e */ /* 0x000fe200048070ff */
[----:B------:R-:W4:Y:S04]  /*36280*/  LDL.LU R219, [R1+0x548] ;  /* 0x0005480001db7983 */ /* 0x000f280000300800 */
[----:B------:R0:W-:Y:S01]  /*36290*/  @!P6 STG.E.U8 desc[UR54][R22.64+0x68], R30 ;  /* 0x0000681e1600e986 */ /* 0x0001e2000c101136 */
[----:B------:R-:W-:-:S03]  /*362a0*/  LOP3.LUT P3, RZ, R2, 0x40000, RZ, 0xc0, !PT ;  /* 0x0004000002ff7812 */ /* 0x000fc6000786c0ff */
[----:B------:R-:W5:Y:S01]  /*362b0*/  LDL.LU R220, [R1+0x54c] ;  /* 0x00054c0001dc7983 */ /* 0x000f620000300800 */
[----:B0-----:R-:W-:Y:S01]  /*362c0*/  PRMT R30, RZ, 0x7610, R30 ;  /* 0x00007610ff1e7816 */ /* 0x001fe2000000001e */
[----:B------:R-:W0:Y:S05]  /*362d0*/  @!P5 LDC.64 R22, c[0x0][0x5c0] ;  /* 0x00017000ff16db82 */ /* 0x000e2a0000000a00 */
[----:B------:R-:W2:Y:S01]  /*362e0*/  @!P5 LDG.E.U8 R30, desc[UR54][R14.64+0x69] ;  /* 0x000069360e1ed981 */ /* 0x000ea2000c1e1100 */
[----:B0-----:R-:W-:-:S05]  /*362f0*/  @!P5 IADD3 R22, P6, R110, R22, RZ ;  /* 0x000000166e16d210 */ /* 0x001fca0007fde0ff */
[----:B------:R-:W-:Y:S01]  /*36300*/  @!P5 IMAD.X R23, R111, 0x1, R23, P6 ;  /* 0x000000016f17d824 */ /* 0x000fe200030e0617 */
        /* <DEDUP_REMOVED lines=11> */
[----:B------:R-:W-:-:S03]  /*363c0*/  @!P5 IMAD.WIDE.U32 R22, R4, 0x180, R22 ;  /* 0x000001800416d825 */ /* 0x000fc600078e0016 */
[----:B0-----:R-:W-:Y:S02]  /*363d0*/  @!P5 IADD3 R22, P6, R22, R30, RZ ;  /* 0x0000001e1616d210 */ /* 0x001fe40007fde0ff */
[----:B------:R-:W-:-:S06]  /*363e0*/  PRMT R30, RZ, 0x7610, R30 ;  /* 0x00007610ff1e7816 */ /* 0x000fcc000000001e */
[----:B------:R-:W2:Y:S01]  /*363f0*/  @!P5 LDG.E.U8 R30, desc[UR54][R16.64+0x60] ;  /* 0x00006036101ed981 */ /* 0x000ea2000c1e1100 */
[----:B------:R-:W-:-:S05]  /*36400*/  @!P5 IMAD R57, R5, 0x180, RZ ;  /* 0x000001800539d824 */ /* 0x000fca00078e02ff */
[----:B------:R-:W-:Y:S02]  /*36410*/  @!P5 IADD3.X R23, R31, R23, R57, P6, !PT ;  /* 0x000000171f17d210 */ /* 0x000fe400037fe439 */
[----:B--2---:R-:W-:-:S04]  /*36420*/  LOP3.LUT R30, R30, 0xff, RZ, 0xc0, !PT ;  /* 0x000000ff1e1e7812 */ /* 0x004fc800078ec0ff */
[----:B------:R-:W-:-:S05]  /*36430*/  F2FP.F16.E4M3.UNPACK_B R30, R30 ;  /* 0x0000001eff1e723e */ /* 0x000fca00020006ff */
[----:B------:R-:W-:-:S05]  /*36440*/  HADD2.F32 R30, -RZ, R30.H0_H0 ;  /* 0x2000001eff1e7230 */ /* 0x000fca0000004100 */
[----:B------:R-:W-:-:S04]  /*36450*/  FMUL R30, R30, UR5 ;  /* 0x000000051e1e7c20 */ /* 0x000fc80008400000 */
[----:B---3--:R-:W-:Y:S01]  /*36460*/  FFMA R30, R221, UR4, R30 ;  /* 0x00000004dd1e7c23 */ /* 0x008fe2000800001e */
[----:B------:R-:W-:Y:S01]  /*36470*/  LOP3.LUT P4, RZ, R2, 0x20000, RZ, 0xc0, !PT ;  /* 0x0002000002ff7812 */ /* 0x000fe2000788c0ff */
[----:B------:R-:W2:Y:S03]  /*36480*/  LDL.LU R221, [R1+0x550] ;  /* 0x0005500001dd7983 */ /* 0x000ea60000300800 */
        /* <DEDUP_REMOVED lines=9> */
[----:B------:R-:W3:Y:S01]  /*36520*/  @!P5 LDG.E.U8 R30, desc[UR54][R16.64+0x61] ;  /* 0x00006136101ed981 */ /* 0x000ee2000c1e1100 */
[----:B------:R-:W-:-:S05]  /*36530*/  @!P5 IMAD R57, R5, 0x180, RZ ;  /* 0x000001800539d824 */ /* 0x000fca00078e02ff */
[----:B------:R-:W-:Y:S02]  /*36540*/  @!P5 IADD3.X R23, R31, R23, R57, P6, !PT ;  /* 0x000000171f17d210 */ /* 0x000fe400037fe439 */
[----:B---3--:R-:W-:-:S04]  /*36550*/  LOP3.LUT R30, R30, 0xff, RZ, 0xc0, !PT ;  /* 0x000000ff1e1e7812 */ /* 0x008fc800078ec0ff */
[----:B------:R-:W-:-:S05]  /*36560*/  F2FP.F16.E4M3.UNPACK_B R30, R30 ;  /* 0x0000001eff1e723e */ /* 0x000fca00020006ff */
[----:B------:R-:W-:-:S05]  /*36570*/  HADD2.F32 R30, -RZ, R30.H0_H0 ;  /* 0x2000001eff1e7230 */ /* 0x000fca0000004100 */
[----:B------:R-:W-:-:S04]  /*36580*/  FMUL R30, R30, UR5 ;  /* 0x000000051e1e7c20 */ /* 0x000fc80008400000 */
[----:B----4-:R-:W-:Y:S02]  /*36590*/  FFMA R30, R219, UR4, R30 ;  /* 0x00000004db1e7c23 */ /* 0x010fe4000800001e */
        /* <DEDUP_REMOVED lines=9> */
[----:B-----5:R-:W-:Y:S01]  /*36630*/  FFMA R22, R220, UR4, R22 ;  /* 0x00000004dc167c23 */ /* 0x020fe20008000016 */
[----:B------:R-:W-:Y:S01]  /*36640*/  ISETP.LT.OR P5, PT, R28, 0x69, !P1 ;  /* 0x000000691c00780c */ /* 0x000fe20004fa1670 */
[----:B------:R-:W4:Y:S03]  /*36650*/  LDL.LU R220, [R1+0x558] ;  /* 0x0005580001dc7983 */ /* 0x000f260000300800 */
[----:B------:R-:W-:-:S05]  /*36660*/  F2FP.SATFINITE.E4M3.F32.PACK_AB_MERGE_C R22, RZ, R22, RZ ;  /* 0x00000016ff16723e */ /* 0x000fca00048070ff */
[----:B------:R0:W-:Y:S04]  /*36670*/  @!P3 STG.E.U8 desc[UR54][R228.64+0x60], R22 ;  /* 0x00006016e400b986 */ /* 0x0001e8000c101136 */
[----:B------:R-:W1:Y:S01]  /*36680*/  @!P5 LDC.64 R30, c[0x0][0x5c0] ;  /* 0x00017000ff1edb82 */ /* 0x000e620000000a00 */
[----:B0-----:R-:W-:-:S06]  /*36690*/  PRMT R22, RZ, 0x7610, R22 ;  /* 0x00007610ff167816 */ /* 0x001fcc0000000016 */
[----:B------:R-:W5:Y:S01]  /*366a0*/  @!P4 LDG.E.U8 R22, desc[UR54][R18.64+0x61] ;  /* 0x000061361216c981 */ /* 0x000f62000c1e1100 */
[----:B------:R-:W-:Y:S01]  /*366b0*/  @!P5 IMAD.MOV.U32 R23, RZ, RZ, R29 ;  /* 0x000000ffff17d224 */ /* 0x000fe200078e001d */
[----:B-----5:R-:W-:-:S04]  /*366c0*/  LOP3.LUT R22, R22, 0xff, RZ, 0xc0, !PT ;  /* 0x000000ff16167812 */ /* 0x020fc800078ec0ff */
[----:B------:R-:W-:-:S05]  /*366d0*/  F2FP.F16.E4M3.UNPACK_B R22, R22 ;  /* 0x00000016ff16723e */ /* 0x000fca00020006ff */
[----:B------:R-:W-:-:S05]  /*366e0*/  HADD2.F32 R22, -RZ, R22.H0_H0 ;  /* 0x20000016ff167230 */ /* 0x000fca0000004100 */
[----:B------:R-:W-:-:S04]  /*366f0*/  FMUL R22, R22, UR5 ;  /* 0x0000000516167c20 */ /* 0x000fc80008400000 */
[----:B--2---:R-:W-:Y:S01]  /*36700*/  FFMA R22, R221, UR4, R22 ;  /* 0x00000004dd167c23 */ /* 0x004fe20008000016 */
[----:B------:R-:W-:Y:S01]  /*36710*/  @!P5 IMAD R57, R5, 0x180, RZ ;  /* 0x000001800539d824 */ /* 0x000fe200078e02ff */
[----:B------:R-:W-:Y:S01]  /*36720*/  LOP3.LUT P3, RZ, R2, 0x800, RZ, 0xc0, !PT ;  /* 0x0000080002ff7812 */ /* 0x000fe2000786c0ff */
[----:B------:R-:W2:Y:S02]  /*36730*/  LDL.LU R221, [R1+0x55c] ;  /* 0x00055c0001dd7983 */ /* 0x000ea40000300800 */
[----:B------:R-:W-:-:S05]  /*36740*/  F2FP.SATFINITE.E4M3.F32.PACK_AB_MERGE_C R22, RZ, R22, RZ ;  /* 0x00000016ff16723e */ /* 0x000fca00048070ff */
[----:B------:R0:W-:Y:S02]  /*36750*/  @!P4 STG.E.U8 desc[UR54][R226.64+0x61], R22 ;  /* 0x00006116e200c986 */ /* 0x0001e4000c101136 */
[----:B0-----:R-:W-:-:S04]  /*36760*/  @!P5 IMAD.MOV.U32 R22, RZ, RZ, R24 ;  /* 0x000000ffff16d224 */ /* 0x001fc800078e0018 */
[----:B------:R-:W-:-:S03]  /*36770*/  @!P5 IMAD.WIDE.U32 R22, R4, 0x180, R22 ;  /* 0x000001800416d825 */ /* 0x000fc600078e0016 */
[----:B-1----:R-:W-:Y:S02]  /*36780*/  @!P5 IADD3 R22, P6, R22, R30, RZ ;  /* 0x0000001e1616d210 */ /* 0x002fe40007fde0ff */
[----:B------:R-:W-:-:S06]  /*36790*/  PRMT R30, RZ, 0x7610, R30 ;  /* 0x00007610ff1e7816 */ /* 0x000fcc000000001e */
[----:B------:R-:W5:Y:S01]  /*367a0*/  @!P5 LDG.E.U8 R30, desc[UR54][R16.64+0x68] ;  /* 0x00006836101ed981 */ /* 0x000f62000c1e1100 */
[----:B------:R-:W-:Y:S02]  /*367b0*/  @!P5 IADD3.X R23, R31, R23, R57, P6, !PT ;  /* 0x000000171f17d210 */ /* 0x000fe400037fe439 */
        /* <DEDUP_REMOVED lines=16> */
[----:B------:R-:W5:Y:S01]  /*368c0*/  @!P5 LDG.E.U8 R30, desc[UR54][R16.64+0x69] ;  /* 0x00006936101ed981 */ /* 0x000f62000c1e1100 */
[----:B------:R-:W-:-:S05]  /*368d0*/  @!P5 IMAD R57, R5, 0x180, RZ ;  /* 0x000001800539d824 */ /* 0x000fca00078e02ff */
[----:B------:R-:W-:Y:S02]  /*368e0*/  @!P5 IADD3.X R23, R31, R23, R57, P6, !PT ;  /* 0x000000171f17d210 */ /* 0x000fe400037fe439 */
[----:B-----5:R-:W-:-:S04]  /*368f0*/  LOP3.LUT R30, R30, 0xff, RZ, 0xc0, !PT ;  /* 0x000000ff1e1e7812 */ /* 0x020fc800078ec0ff */
[----:B------:R-:W-:-:S05]  /*36900*/  F2FP.F16.E4M3.UNPACK_B R30, R30 ;  /* 0x0000001eff1e723e */ /* 0x000fca00020006ff */
[----:B------:R-:W-:-:S05]  /*36910*/  HADD2.F32 R30, -RZ, R30.H0_H0 ;  /* 0x2000001eff1e7230 */ /* 0x000fca0000004100 */
[----:B------:R-:W-:-:S04]  /*36920*/  FMUL R30, R30, UR5 ;  /* 0x000000051e1e7c20 */ /* 0x000fc80008400000 */
[----:B----4-:R-:W-:Y:S02]  /*36930*/  FFMA R30, R220, UR4, R30 ;  /* 0x00000004dc1e7c23 */ /* 0x010fe4000800001e */
        /* <DEDUP_REMOVED lines=15> */
[----:B------:R-:W5:Y:S01]  /*36a30*/  @!P4 LDG.E.U8 R22, desc[UR54][R18.64+0x69] ;  /* 0x000069361216c981 */ /* 0x000f62000c1e1100 */
[----:B------:R-:W-:-:S04]  /*36a40*/  ISETP.GE.AND P3, PT, R3, 0x1, PT ;  /* 0x000000010300780c */ /* 0x000fc80003f66270 */
[----:B------:R-:W-:Y:S02]  /*36a50*/  ISETP.LT.OR P5, PT, R28, 0x71, !P3 ;  /* 0x000000711c00780c */ /* 0x000fe40005fa1670 */
        /* <DEDUP_REMOVED lines=21> */
[----:B------:R0:W-:Y:S01]  /*36bb0*/  @!P5 STG.E.U8 desc[UR54][R22.64+0x70], R30 ;  /* 0x0000701e1600d986 */ /* 0x0001e2000c101136 */
[----:B------:R-:W-:Y:S02]  /*36bc0*/  ISETP.LT.OR P5, PT, R28, 0x72, !P3 ;  /* 0x000000721c00780c */ /* 0x000fe40005fa1670 */
[----:B0-----:R-:W-:-:S11]  /*36bd0*/  PRMT R30, RZ, 0x7610, R30 ;  /* 0x00007610ff1e7816 */ /* 0x001fd6000000001e */
[----:B------:R-:W0:Y:S01]  /*36be0*/  @!P5 LDC.64 R22, c[0x0][0x5c0] ;  /* 0x00017000ff16db82 */ /* 0x000e220000000a00 */
[----:B------:R-:W5:Y:S01]  /*36bf0*/  @!P5 LDG.E.U8 R30, desc[UR54][R26.64+0x71] ;  /* 0x000071361a1ed981 */ /* 0x000f62000c1e1100 */
[----:B0-----:R-:W-:-:S05]  /*36c00*/  @!P5 IADD3 R22, P6, R24, R22, RZ ;  /* 0x000000161816d210 */ /* 0x001fca0007fde0ff */
[----:B------:R-:W-:Y:S01]  /*36c10*/  @!P5 IMAD.X R23, R29, 0x1, R23, P6 ;  /* 0x000000011d17d824 */ /* 0x000fe200030e0617 */
[----:B-----5:R-:W-:-:S04]  /*36c20*/  LOP3.LUT R30, R30, 0xff, RZ, 0xc0, !PT ;  /* 0x000000ff1e1e7812 */ /* 0x020fc800078ec0ff */
[----:B------:R-:W-:-:S05]  /*36c30*/  F2FP.F16.E4M3.UNPACK_B R30, R30 ;  /* 0x0000001eff1e723e */ /* 0x000fca00020006ff */
[----:B------:R-:W-:-:S05]  /*36c40*/  HADD2.F32 R30, -RZ, R30.H0_H0 ;  /* 0x2000001eff1e7230 */ /* 0x000fca0000004100 */
[----:B------:R-:W-:-:S04]  /*36c50*/  FMUL R30, R30, UR5 ;  /* 0x000000051e1e7c20 */ /* 0x000fc80008400000 */
[----:B--2---:R-:W-:Y:S02]  /*36c60*/  FFMA R30, R221, UR4, R30 ;  /* 0x00000004dd1e7c23 */ /* 0x004fe4000800001e */
        /* <DEDUP_REMOVED lines=11> */
[----:B------:R0:W-:Y:S02]  /*36d20*/  @!P2 STG.E.U8 desc[UR54][R172.64+0x70], R22 ;  /* 0x00007016ac00a986 */ /* 0x0001e4000c101136 */
[----:B0-----:R-:W-:-:S06]  /*36d30*/  PRMT R22, RZ, 0x7610, R22 ;  /* 0x00007610ff167816 */ /* 0x001fcc0000000016 */
[----:B------:R-:W3:Y:S01]  /*36d40*/  @!P4 LDG.E.U8 R22, desc[UR54][R6.64+0x71] ;  /* 0x000071360616c981 */ /* 0x000ee2000c1e1100 */
[----:B------:R-:W-:Y:S02]  /*36d50*/  ISETP.LT.OR P5, PT, R28, 0x79, !P3 ;  /* 0x000000791c00780c */ /* 0x000fe40005fa1670 */
[----:B------:R-:W-:Y:S02]  /*36d60*/  PRMT R30, RZ, 0x7610, R30 ;  /* 0x00007610ff1e7816 */ /* 0x000fe4000000001e */
[----:B---3--:R-:W-:-:S04]  /*36d70*/  LOP3.LUT R22, R22, 0xff, RZ, 0xc0, !PT ;  /* 0x000000ff16167812 */ /* 0x008fc800078ec0ff */
[----:B------:R-:W-:-:S05]  /*36d80*/  F2FP.F16.E4M3.UNPACK_B R22, R22 ;  /* 0x00000016ff16723e */ /* 0x000fca00020006ff */
[----:B------:R-:W-:-:S05]  /*36d90*/  HADD2.F32 R22, -RZ, R22.H0_H0 ;  /* 0x20000016ff167230 */ /* 0x000fca0000004100 */
[----:B------:R-:W-:-:S04]  /*36da0*/  FMUL R22, R22, UR5 ;  /* 0x0000000516167c20 */ /* 0x000fc80008400000 */
[----:B----4-:R-:W-:Y:S02]  /*36db0*/  FFMA R22, R220, UR4, R22 ;  /* 0x00000004dc167c23 */ /* 0x010fe40008000016 */
[----:B------:R-:W3:Y:S03]  /*36dc0*/  LDL.LU R220, [R1+0x578] ;  /* 0x0005780001dc7983 */ /* 0x000ee60000300800 */
[----:B------:R-:W-:Y:S01]  /*36dd0*/  F2FP.SATFINITE.E4M3.F32.PACK_AB_MERGE_C R22, RZ, R22, RZ ;  /* 0x00000016ff16723e */ /* 0x000fe200048070ff */
[----:B------:R-:W4:Y:S04]  /*36de0*/  LDL.LU R219, [R1+0x57c] ;  /* 0x00057c0001db7983 */ /* 0x000f280000300800 */
        /* <DEDUP_REMOVED lines=219> */
[----:B----4-:R-:W-:-:S05]  /*37ba0*/  FFMA R22, R219, UR4, R22 ;  /* 0x00000004db167c23 */ /* 0x010fca0008000016 */
[----:B------:R-:W-:-:S05]  /*37bb0*/  F2FP.SATFINITE.E4M3.F32.PACK_AB_MERGE_C R22, RZ, R22, RZ ;  /* 0x00000016ff16723e */ /* 0x000fca00048070ff */
[----:B------:R0:W-:Y:S04]  /*37bc0*/  @!P0 STG.E.U8 desc[UR54][R200.64+0x79], R22 ;  /* 0x00007916c8008986 */ /* 0x0001e8000c101136 */
[----:B------:R-:W4:Y:S01]  /*37bd0*/  @!P2 LDG.E.U8 R30, desc[UR54][R14.64+0x78] ;  /* 0x000078360e1ea981 */ /* 0x000f22000c1e1100 */
[----:B0-----:R-:W0:Y:S01]  /*37be0*/  @!P2 LDC.64 R22, c[0x0][0x5c0] ;  /* 0x00017000ff16ab82 */ /* 0x001e220000000a00 */
[----:B------:R-:W-:Y:S02]  /*37bf0*/  LOP3.LUT P4, RZ, R0, 0x4, RZ, 0xc0, !PT ;  /* 0x0000000400ff7812 */ /* 0x000fe4000788c0ff */
[----:B0-----:R-:W-:-:S05]  /*37c00*/  @!P2 IADD3 R22, P5, R196, R22, RZ ;  /* 0x00000016c416a210 */ /* 0x001fca0007fbe0ff */
[----:B------:R-:W-:Y:S01]  /*37c10*/  @!P2 IMAD.X R23, R197, 0x1, R23, P5 ;  /* 0x00000001c517a824 */ /* 0x000fe200028e0617 */
        /* <DEDUP_REMOVED lines=10> */
[----:B0-----:R-:W-:Y:S01]  /*37cc0*/  PRMT R30, RZ, 0x7610, R30 ;  /* 0x00007610ff1e7816 */ /* 0x001fe2000000001e */
[----:B------:R-:W0:Y:S01]  /*37cd0*/  @!P4 LDC.64 R22, c[0x0][0x5c0] ;  /* 0x00017000ff16cb82 */ /* 0x000e220000000a00 */
[----:B------:R-:W-:Y:S01]  /*37ce0*/  LOP3.LUT P2, RZ, R2, 0x1000, RZ, 0xc0, !PT ;  /* 0x0000100002ff7812 */ /* 0x000fe2000784c0ff */
[----:B------:R-:W5:Y:S04]  /*37cf0*/  LDL.LU.64 R132, [R1+0x20] ;  /* 0x0000200001847983 */ /* 0x000f680000300a00 */
[----:B------:R-:W3:Y:S04]  /*37d00*/  @!P4 LDG.E.U8 R30, desc[UR54][R14.64+0x79] ;  /* 0x000079360e1ec981 */ /* 0x000ee8000c1e1100 */
[----:B------:R-:W5:Y:S01]  /*37d10*/  LDL.LU R218, [R1+0x5d0] ;  /* 0x0005d00001da7983 */ /* 0x000f620000300800 */
[----:B0-----:R-:W-:-:S05]  /*37d20*/  @!P4 IADD3 R22, P5, R32, R22, RZ ;  /* 0x000000162016c210 */ /* 0x001fca0007fbe0ff */
[----:B------:R-:W-:Y:S01]  /*37d30*/  @!P4 IMAD.X R23, R60, 0x1, R23, P5 ;  /* 0x000000013c17c824 */ /* 0x000fe200028e0617 */
[----:B------:R-:W-:Y:S02]  /*37d40*/  ISETP.LT.OR P5, PT, R28, 0x71, !P1 ;  /* 0x000000711c00780c */ /* 0x000fe40004fa1670 */
[----:B---3--:R-:W-:-:S04]  /*37d50*/  LOP3.LUT R30, R30, 0xff, RZ, 0xc0, !PT ;  /* 0x000000ff1e1e7812 */ /* 0x008fc800078ec0ff */
        /* <DEDUP_REMOVED lines=19> */
[----:B--2---:R-:W-:Y:S01]  /*37e90*/  FFMA R30, R221, UR4, R30 ;  /* 0x00000004dd1e7c23 */ /* 0x004fe2000800001e */
[----:B------:R-:W-:Y:S01]  /*37ea0*/  LOP3.LUT P4, RZ, R2, 0x400, RZ, 0xc0, !PT ;  /* 0x0000040002ff7812 */ /* 0x000fe2000788c0ff */
[----:B------:R-:W2:Y:S03]  /*37eb0*/  LDL.LU.64 R220, [R1+0x10] ;  /* 0x0000100001dc7983 */ /* 0x000ea60000300a00 */
        /* <DEDUP_REMOVED lines=26> */
[----:B-----5:R-:W-:-:S05]  /*38060*/  FFMA R22, R131, UR4, R22 ;  /* 0x0000000483167c23 */ /* 0x020fca0008000016 */
[----:B------:R-:W-:-:S05]  /*38070*/  F2FP.SATFINITE.E4M3.F32.PACK_AB_MERGE_C R22, RZ, R22, RZ ;  /* 0x00000016ff16723e */ /* 0x000fca00048070ff */
[----:B------:R0:W-:Y:S02]  /*38080*/  @!P2 STG.E.U8 desc[UR54][R132.64+0x70], R22 ;  /* 0x000070168400a986 */ /* 0x0001e4000c101136 */
[----:B0-----:R-:W-:-:S06]  /*38090*/  PRMT R22, RZ, 0x7610, R22 ;  /* 0x00007610ff167816 */ /* 0x001fcc0000000016 */
[----:B------:R-:W4:Y:S01]  /*380a0*/  @!P4 LDG.E.U8 R22, desc[UR54][R18.64+0x71] ;  /* 0x000071361216c981 */ /* 0x000f22000c1e1100 */
[----:B------:R-:W-:-:S13]  /*380b0*/  ISETP.LT.OR P5, PT, R28, 0x79, !P1 ;  /* 0x000000791c00780c */ /* 0x000fda0004fa1670 */
[----:B------:R-:W0:Y:S01]  /*380c0*/  @!P5 LDC.64 R30, c[0x0][0x5c0] ;  /* 0x00017000ff1edb82 */ /* 0x000e220000000a00 */
[----:B------:R-:W-:Y:S01]  /*380d0*/  @!P5 IMAD.MOV.U32 R23, RZ, RZ, R29 ;  /* 0x000000ffff17d224 */ /* 0x000fe200078e001d */
[----:B----4-:R-:W-:-:S04]  /*380e0*/  LOP3.LUT R22, R22, 0xff, RZ, 0xc0, !PT ;  /* 0x000000ff16167812 */ /* 0x010fc800078ec0ff */
[----:B------:R-:W-:-:S05]  /*380f0*/  F2FP.F16.E4M3.UNPACK_B R22, R22 ;  /* 0x00000016ff16723e */ /* 0x000fca00020006ff */
[----:B------:R-:W-:-:S05]  /*38100*/  HADD2.F32 R22, -RZ, R22.H0_H0 ;  /* 0x20000016ff167230 */ /* 0x000fca0000004100 */
[----:B------:R-:W-:-:S04]  /*38110*/  FMUL R22, R22, UR5 ;  /* 0x0000000516167c20 */ /* 0x000fc80008400000 */
[----:B------:R-:W-:-:S05]  /*38120*/  FFMA R22, R218, UR4, R22 ;  /* 0x00000004da167c23 */ /* 0x000fca0008000016 */
[----:B------:R-:W-:-:S05]  /*38130*/  F2FP.SATFINITE.E4M3.F32.PACK_AB_MERGE_C R22, RZ, R22, RZ ;  /* 0x00000016ff16723e */ /* 0x000fca00048070ff */
[----:B--2---:R1:W-:Y:S02]  /*38140*/  @!P4 STG.E.U8 desc[UR54][R220.64+0x71], R22 ;  /* 0x00007116dc00c986 */ /* 0x0043e4000c101136 */
[----:B-1----:R-:W-:Y:S02]  /*38150*/  @!P5 IMAD.MOV.U32 R22, RZ, RZ, R24 ;  /* 0x000000ffff16d224 */ /* 0x002fe400078e0018 */
[----:B------:R-:W2:Y:S02]  /*38160*/  LDL.LU R220, [R1+0x5d8] ;  /* 0x0005d80001dc7983 */ /* 0x000ea40000300800 */
[----:B------:R-:W-:Y:S01]  /*38170*/  @!P5 IMAD.WIDE.U32 R22, R4, 0x180, R22 ;  /* 0x000001800416d825 */ /* 0x000fe200078e0016 */
[----:B------:R-:W-:Y:S01]  /*38180*/  LOP3.LUT P2, RZ, R2, 0x10, RZ, 0xc0, !PT ;  /* 0x0000001002ff7812 */ /* 0x000fe2000784c0ff */
[----:B------:R-:W4:Y:S01]  /*38190*/  LDL.LU R221, [R1+0x5dc] ;  /* 0x0005dc0001dd7983 */ /* 0x000f220000300800 */
        /* <DEDUP_REMOVED lines=39> */
[----:B------:R-:W-:Y:S01]  /*38410*/  ISETP.LT.OR P5, PT, R28, 0x81, !P3 ;  /* 0x000000811c00780c */ /* 0x000fe20005fa1670 */
        /* <DEDUP_REMOVED lines=59> */
[----:B--2---:R-:W-:Y:S02]  /*387d0*/  FFMA R22, R220, UR4, R22 ;  /* 0x00000004dc167c23 */ /* 0x004fe40008000016 */
[----:B------:R-:W2:Y:S03]  /*387e0*/  LDL.LU R220, [R1+0x5f8] ;  /* 0x0005f80001dc7983 */ /* 0x000ea60000300800 */
[----:B------:R-:W-:Y:S01]  /*387f0*/  F2FP.SATFINITE.E4M3.F32.PACK_AB_MERGE_C R22, RZ, R22, RZ ;  /* 0x00000016ff16723e */ /* 0x000fe200048070ff */
[----:B------:R-:W3:Y:S04]  /*38800*/  LDL.LU R219, [R1+0x5fc] ;  /* 0x0005fc0001db7983 */ /* 0x000ee80000300800 */
        /* <DEDUP_REMOVED lines=78> */
[----:B------:R-:W-:Y:S02]  /*38cf0*/  LOP3.LUT P6, RZ, R21, 0x1, RZ, 0xc0, !PT ;  /* 0x0000000115ff7812 */ /* 0x000fe400078cc0ff */
        /* <DEDUP_REMOVED lines=8> */
[----:B0-----:R-:W0:Y:S02]  /*38d80*/  @!P4 LDC.64 R22, c[0x0][0x5c0] ;  /* 0x00017000ff16cb82 */ /* 0x001e240000000a00 */
[----:B0-----:R-:W-:-:S05]  /*38d90*/  @!P4 IADD3 R22, P5, R214, R22, RZ ;  /* 0x00000016d616c210 */ /* 0x001fca0007fbe0ff */
[----:B------:R-:W-:Y:S01]  /*38da0*/  @!P4 IMAD.X R23, R215, 0x1, R23, P5 ;  /* 0x00000001d717c824 */ /* 0x000fe200028e0617 */
[----:B------:R-:W-:Y:S02]  /*38db0*/  LOP3.LUT P5, RZ, R21, 0x2, RZ, 0xc0, !PT ;  /* 0x0000000215ff7812 */ /* 0x000fe400078ac0ff */
[----:B------:R-:W-:-:S06]  /*38dc0*/  PRMT R21, RZ, 0x7610, R21 ;  /* 0x00007610ff157816 */ /* 0x000fcc0000000015 */
        /* <DEDUP_REMOVED lines=12> */
[----:B0-----:R-:W-:Y:S01]  /*38e90*/  PRMT R21, RZ, 0x7610, R21 ;  /* 0x00007610ff157816 */ /* 0x001fe20000000015 */
[----:B------:R-:W0:Y:S01]  /*38ea0*/  @!P2 LDC.64 R22, c[0x0][0x5c0] ;  /* 0x00017000ff16ab82 */ /* 0x000e220000000a00 */
[----:B-----5:R-:W-:-:S04]  /*38eb0*/  LOP3.LUT R30, R30, 0xff, RZ, 0xc0, !PT ;  /* 0x000000ff1e1e7812 */ /* 0x020fc800078ec0ff */
[----:B------:R-:W-:-:S05]  /*38ec0*/  F2FP.F16.E4M3.UNPACK_B R30, R30 ;  /* 0x0000001eff1e723e */ /* 0x000fca00020006ff */
[----:B------:R-:W-:-:S05]  /*38ed0*/  HADD2.F32 R30, -RZ, R30.H0_H0 ;  /* 0x2000001eff1e7230 */ /* 0x000fca0000004100 */
[----:B------:R-:W-:-:S04]  /*38ee0*/  FMUL R30, R30, UR5 ;  /* 0x000000051e1e7c20 */ /* 0x000fc80008400000 */
[----:B---3--:R-:W-:Y:S01]  /*38ef0*/  FFMA R30, R219, UR4, R30 ;  /* 0x00000004db1e7c23 */ /* 0x008fe2000800001e */
[----:B------:R-:W-:Y:S01]  /*38f00*/  LOP3.LUT P4, RZ, R0, 0x40000, RZ, 0xc0, !PT ;  /* 0x0004000000ff7812 */ /* 0x000fe2000788c0ff */
[----:B------:R-:W3:Y:S03]  /*38f10*/  LDL.LU R219, [R1+0x620] ;  /* 0x0006200001db7983 */ /* 0x000ee60000300800 */
[----:B------:R-:W-:Y:S02]  /*38f20*/  F2FP.SATFINITE.E4M3.F32.PACK_AB_MERGE_C R31, RZ, R30, RZ ;  /* 0x0000001eff1f723e */ /* 0x000fe400048070ff */
[----:B------:R-:W-:-:S03]  /*38f30*/  PRMT R30, RZ, 0x7610, R30 ;  /* 0x00007610ff1e7816 */ /* 0x000fc6000000001e */
[----:B------:R1:W-:Y:S04]  /*38f40*/  @!P5 STG.E.U8 desc[UR54][R156.64+0x88], R31 ;  /* 0x0000881f9c00d986 */ /* 0x0003e8000c101136 */
[----:B------:R-:W5:Y:S02]  /*38f50*/  @!P6 LDG.E.U8 R30, desc[UR54][R8.64+0x89] ;  /* 0x00008936081ee981 */ /* 0x000f64000c1e1100 */
[----:B-----5:R-:W-:-:S04]  /*38f60*/  LOP3.LUT R30, R30, 0xff, RZ, 0xc0, !PT ;  /* 0x000000ff1e1e7812 */ /* 0x020fc800078ec0ff */
[----:B------:R-:W-:-:S05]  /*38f70*/  F2FP.F16.E4M3.UNPACK_B R30, R30 ;  /* 0x0000001eff1e723e */ /* 0x000fca00020006ff */
[----:B------:R-:W-:-:S05]  /*38f80*/  HADD2.F32 R30, -RZ, R30.H0_H0 ;  /* 0x2000001eff1e7230 */ /* 0x000fca0000004100 */
[----:B------:R-:W-:-:S04]  /*38f90*/  FMUL R30, R30, UR5 ;  /* 0x000000051e1e7c20 */ /* 0x000fc80008400000 */
[----:B----4-:R-:W-:Y:S01]  /*38fa0*/  FFMA R30, R221, UR4, R30 ;  /* 0x00000004dd1e7c23 */ /* 0x010fe2000800001e */
[----:B0-----:R-:W-:Y:S01]  /*38fb0*/  @!P2 IADD3 R22, P5, R211, R22, RZ ;  /* 0x00000016d316a210 */ /* 0x001fe20007fbe0ff */
[----:B------:R-:W4:Y:S03]  /*38fc0*/  LDL.LU R221, [R1+0x624] ;  /* 0x0006240001dd7983 */ /* 0x000f260000300800 */
[----:B------:R-:W-:-:S05]  /*38fd0*/  F2FP.SATFINITE.E4M3.F32.PACK_AB_MERGE_C R57, RZ, R30, RZ ;  /* 0x0000001eff39723e */ /* 0x000fca00048070ff */
[----:B------:R-:W-:Y:S04]  /*38fe0*/  @!P6 STG.E.U8 desc[UR54][R154.64+0x89], R57 ;  /* 0x000089399a00e986 */ /* 0x000fe8000c101136 */
[----:B------:R-:W5:Y:S01]  /*38ff0*/  @!P2 LDG.E.U8 R21, desc[UR54][R10.64+0x88] ;  /* 0x000088360a15a981 */ /* 0x000f62000c1e1100 */
        /* <DEDUP_REMOVED lines=8> */
[----:B-1----:R-:W-:Y:S02]  /*39080*/  F2FP.SATFINITE.E4M3.F32.PACK_AB_MERGE_C R31, RZ, R21, RZ ;  /* 0x00000015ff1f723e */ /* 0x002fe400048070ff */
[----:B------:R-:W-:-:S03]  /*39090*/  PRMT R21, RZ, 0x7610, R21 ;  /* 0x00007610ff157816 */ /* 0x000fc60000000015 */
        /* <DEDUP_REMOVED lines=16> */
[----:B------:R-:W5:Y:S01]  /*391a0*/  @!P5 LDG.E.U8 R21, desc[UR54][R12.64+0x80] ;  /* 0x000080360c15d981 */ /* 0x000f62000c1e1100 */
[----:B0-----:R-:W0:Y:S01]  /*391b0*/  @!P2 LDC.64 R22, c[0x0][0x5c0] ;  /* 0x00017000ff16ab82 */ /* 0x001e220000000a00 */
[----:B-----5:R-:W-:-:S04]  /*391c0*/  LOP3.LUT R21, R21, 0xff, RZ, 0xc0, !PT ;  /* 0x000000ff15157812 */ /* 0x020fc800078ec0ff */
[----:B------:R-:W-:-:S05]  /*391d0*/  F2FP.F16.E4M3.UNPACK_B R21, R21 ;  /* 0x00000015ff15723e */ /* 0x000fca00020006ff */
[----:B------:R-:W-:-:S05]  /*391e0*/  HADD2.F32 R21, -RZ, R21.H0_H0 ;  /* 0x20000015ff157230 */ /* 0x000fca0000004100 */
[----:B------:R-:W-:-:S04]  /*391f0*/  FMUL R21, R21, UR5 ;  /* 0x0000000515157c20 */ /* 0x000fc80008400000 */
[----:B----4-:R-:W-:Y:S01]  /*39200*/  FFMA R21, R221, UR4, R21 ;  /* 0x00000004dd157c23 */ /* 0x010fe20008000015 */
[----:B------:R-:W-:Y:S01]  /*39210*/  LOP3.LUT P4, RZ, R0, 0x80, RZ, 0xc0, !PT ;  /* 0x0000008000ff7812 */ /* 0x000fe2000788c0ff */
[----:B------:R-:W4:Y:S03]  /*39220*/  LDL.LU R221, [R1+0x630] ;  /* 0x0006300001dd7983 */ /* 0x000f260000300800 */
[----:B------:R-:W-:Y:S02]  /*39230*/  F2FP.SATFINITE.E4M3.F32.PACK_AB_MERGE_C R57, RZ, R21, RZ ;  /* 0x00000015ff39723e */ /* 0x000fe400048070ff */
[----:B------:R-:W-:-:S03]  /*39240*/  PRMT R21, RZ, 0x7610, R21 ;  /* 0x00007610ff157816 */ /* 0x000fc60000000015 */
[----:B------:R-:W-:Y:S04]  /*39250*/  @!P5 STG.E.U8 desc[UR54][R152.64+0x80], R57 ;  /* 0x000080399800d986 */ /* 0x000fe8000c101136 */
[----:B------:R-:W5:Y:S02]  /*39260*/  @!P6 LDG.E.U8 R21, desc[UR54][R12.64+0x81] ;  /* 0x000081360c15e981 */ /* 0x000f64000c1e1100 */
[----:B-----5:R-:W-:-:S04]  /*39270*/  LOP3.LUT R21, R21, 0xff, RZ, 0xc0, !PT ;  /* 0x000000ff15157812 */ /* 0x020fc800078ec0ff */
[----:B------:R-:W-:-:S05]  /*39280*/  F2FP.F16.E4M3.UNPACK_B R21, R21 ;  /* 0x00000015ff15723e */ /* 0x000fca00020006ff */
[----:B------:R-:W-:-:S05]  /*39290*/  HADD2.F32 R21, -RZ, R21.H0_H0 ;  /* 0x20000015ff157230 */ /* 0x000fca0000004100 */
[----:B------:R-:W-:-:S04]  /*392a0*/  FMUL R21, R21, UR5 ;  /* 0x0000000515157c20 */ /* 0x000fc80008400000 */
[----:B--2---:R-:W-:Y:S01]  /*392b0*/  FFMA R21, R220, UR4, R21 ;  /* 0x00000004dc157c23 */ /* 0x004fe20008000015 */
[----:B0-----:R-:W-:Y:S01]  /*392c0*/  @!P2 IADD3 R22, P5, R208, R22, RZ ;  /* 0x00000016d016a210 */ /* 0x001fe20007fbe0ff */
[----:B------:R-:W2:Y:S03]  /*392d0*/  LDL.LU R220, [R1+0x634] ;  /* 0x0006340001dc7983 */ /* 0x000ea60000300800 */
[----:B------:R-:W-:Y:S02]  /*392e0*/  F2FP.SATFINITE.E4M3.F32.PACK_AB_MERGE_C R31, RZ, R21, RZ ;  /* 0x00000015ff1f723e */ /* 0x000fe400048070ff */
[----:B------:R-:W-:-:S03]  /*392f0*/  PRMT R21, RZ, 0x7610, R21 ;  /* 0x00007610ff157816 */ /* 0x000fc60000000015 */
[----:B------:R0:W-:Y:S04]  /*39300*/  @!P6 STG.E.U8 desc[UR54][R142.64+0x81], R31 ;  /* 0x0000811f8e00e986 */ /* 0x0001e8000c101136 */
[----:B------:R-:W5:Y:S01]  /*39310*/  @!P2 LDG.E.U8 R21, desc[UR54][R14.64+0x80] ;  /* 0x000080360e15a981 */ /* 0x000f62000c1e1100 */
        /* <DEDUP_REMOVED lines=8> */
[----:B0-----:R-:W-:Y:S02]  /*393a0*/  F2FP.SATFINITE.E4M3.F32.PACK_AB_MERGE_C R31, RZ, R21, RZ ;  /* 0x00000015ff1f723e */ /* 0x001fe400048070ff */
        /* <DEDUP_REMOVED lines=23> */
[----:B--2---:R-:W-:Y:S01]  /*39520*/  FFMA R21, R220, UR4, R21 ;  /* 0x00000004dc157c23 */ /* 0x004fe20008000015 */
[----:B------:R-:W-:Y:S01]  /*39530*/  LOP3.LUT P4, RZ, R0, 0x8, RZ, 0xc0, !PT ;  /* 0x0000000800ff7812 */ /* 0x000fe2000788c0ff */
[----:B------:R-:W2:Y:S03]  /*39540*/  LDL.LU R220, [R1+0x640] ;  /* 0x0006400001dc7983 */ /* 0x000ea60000300800 */
        /* <DEDUP_REMOVED lines=8> */
[----:B---3--:R-:W-:-:S05]  /*395d0*/  FFMA R21, R219, UR4, R21 ;  /* 0x00000004db157c23 */ /* 0x008fca0008000015 */
[----:B------:R-:W-:Y:S02]  /*395e0*/  F2FP.SATFINITE.E4M3.F32.PACK_AB_MERGE_C R31, RZ, R21, RZ ;  /* 0x00000015ff1f723e */ /* 0x000fe400048070ff */
[----:B------:R-:W-:-:S03]  /*395f0*/  PRMT R21, RZ, 0x7610, R21 ;  /* 0x00007610ff157816 */ /* 0x000fc60000000015 */
[----:B------:R1:W-:Y:S04]  /*39600*/  @!P6 STG.E.U8 desc[UR54][R120.64+0x89], R31 ;  /* 0x0000891f7800e986 */ /* 0x0003e8000c101136 */
[----:B------:R-:W3:Y:S01]  /*39610*/  @!P2 LDG.E.U8 R21, desc[UR54][R14.64+0x88] ;  /* 0x000088360e15a981 */ /* 0x000ee2000c1e1100 */
[----:B0-----:R-:W-:-:S05]  /*39620*/  @!P2 IADD3 R22, P5, R88, R22, RZ ;  /* 0x000000165816a210 */ /* 0x001fca0007fbe0ff */
[----:B------:R-:W-:Y:S01]  /*39630*/  @!P2 IMAD.X R23, R89, 0x1, R23, P5 ;  /* 0x000000015917a824 */ /* 0x000fe200028e0617 */
[----:B---3--:R-:W-:-:S04]  /*39640*/  LOP3.LUT R21, R21, 0xff, RZ, 0xc0, !PT ;  /* 0x000000ff15157812 */ /* 0x008fc800078ec0ff */
[----:B------:R-:W-:-:S05]  /*39650*/  F2FP.F16.E4M3.UNPACK_B R21, R21 ;  /* 0x00000015ff15723e */ /* 0x000fca00020006ff */
[----:B------:R-:W-:-:S05]  /*39660*/  HADD2.F32 R21, -RZ, R21.H0_H0 ;  /* 0x20000015ff157230 */ /* 0x000fca0000004100 */
[----:B------:R-:W-:-:S04]  /*39670*/  FMUL R21, R21, UR5 ;  /* 0x0000000515157c20 */ /* 0x000fc80008400000 */
[----:B----4-:R-:W-:Y:S02]  /*39680*/  FFMA R21, R221, UR4, R21 ;  /* 0x00000004dd157c23 */ /* 0x010fe40008000015 */
[----:B------:R-:W3:Y:S04]  /*39690*/  LDL.LU R221, [R1+0x644] ;  /* 0x0006440001dd7983 */ /* 0x000ee80000300800 */
[----:B------:R-:W4:Y:S04]  /*396a0*/  LDL.LU R219, [R1+0x648] ;  /* 0x0006480001db7983 */ /* 0x000f280000300800 */
[----:B------:R-:W5:Y:S01]  /*396b0*/  LDL.LU R131, [R1+0x64c] ;  /* 0x00064c0001837983 */ /* 0x000f620000300800 */
[----:B-1----:R-:W-:-:S02]  /*396c0*/  F2FP.SATFINITE.E4M3.F32.PACK_AB_MERGE_C R31, RZ, R21, RZ ;  /* 0x00000015ff1f723e */ /* 0x002fc400048070ff */
[----:B------:R-:W-:Y:S01]  /*396d0*/  PRMT R21, RZ, 0x7610, R21 ;  /* 0x00007610ff157816 */ /* 0x000fe20000000015 */
[----:B------:R-:W5:Y:S04]  /*396e0*/  LDL.LU.64 R132, [R1+0x38] ;  /* 0x0000380001847983 */ /* 0x000f680000300a00 */
[----:B------:R0:W-:Y:S04]  /*396f0*/  @!P2 STG.E.U8 desc[UR54][R22.64+0x88], R31 ;  /* 0x0000881f1600a986 */ /* 0x0001e8000c101136 */
[----:B------:R-:W5:Y:S04]  /*39700*/  LDL.LU R218, [R1+0x650] ;  /* 0x0006500001da7983 */ /* 0x000f680000300800 */
[----:B------:R-:W2:Y:S01]  /*39710*/  @!P4 LDG.E.U8 R21, desc[UR54][R14.64+0x89] ;  /* 0x000089360e15c981 */ /* 0x000ea2000c1e1100 */
[----:B0-----:R-:W0:Y:S02]  /*39720*/  @!P4 LDC.64 R22, c[0x0][0x5c0] ;  /* 0x00017000ff16cb82 */ /* 0x001e240000000a00 */
[----:B0-----:R-:W-:-:S05]  /*39730*/  @!P4 IADD3 R22, P5, R90, R22, RZ ;  /* 0x000000165a16c210 */ /* 0x001fca0007fbe0ff */
[----:B------:R-:W-:Y:S01]  /*39740*/  @!P4 IMAD.X R23, R92, 0x1, R23, P5 ;  /* 0x000000015c17c824 */ /* 0x000fe200028e0617 */
[----:B------:R-:W-:-:S13]  /*39750*/  ISETP.LT.OR P5, PT, R28, 0x81, !P1 ;  /* 0x000000811c00780c */ /* 0x000fda0004fa1670 */
[----:B------:R-:W-:Y:S02]  /*39760*/  @!P5 IMAD.MOV.U32 R30, RZ, RZ, R24 ;  /* 0x000000ffff1ed224 */ /* 0x000fe400078e0018 */
[----:B------:R-:W-:Y:S02]  /*39770*/  @!P5 IMAD.MOV.U32 R31, RZ, RZ, R29 ;  /* 0x000000ffff1fd224 */ /* 0x000fe400078e001d */
[----:B------:R-:W-:Y:S01]  /*39780*/  @!P5 IMAD.WIDE.U32 R30, R4, 0x180, R30 ;  /* 0x00000180041ed825 */ /* 0x000fe200078e001e */
[----:B--2---:R-:W-:-:S04]  /*39790*/  LOP3.LUT R21, R21, 0xff, RZ, 0xc0, !PT ;  /* 0x000000ff15157812 */ /* 0x004fc800078ec0ff */
[----:B------:R-:W-:-:S05]  /*397a0*/  F2FP.F16.E4M3.UNPACK_B R21, R21 ;  /* 0x00000015ff15723e */ /* 0x000fca00020006ff */
[----:B------:R-:W-:-:S05]  /*397b0*/  HADD2.F32 R21, -RZ, R21.H0_H0 ;  /* 0x20000015ff157230 */ /* 0x000fca0000004100 */
[----:B------:R-:W-:-:S04]  /*397c0*/  FMUL R21, R21, UR5 ;  /* 0x0000000515157c20 */ /* 0x000fc80008400000 */
[----:B------:R-:W-:-:S05]  /*397d0*/  FFMA R21, R220, UR4, R21 ;  /* 0x00000004dc157c23 */ /* 0x000fca0008000015 */
[----:B------:R-:W-:-:S05]  /*397e0*/  F2FP.SATFINITE.E4M3.F32.PACK_AB_MERGE_C R57, RZ, R21, RZ ;  /* 0x00000015ff39723e */ /* 0x000fca00048070ff */
[----:B------:R0:W-:Y:S02]  /*397f0*/  @!P4 STG.E.U8 desc[UR54][R22.64+0x89], R57 ;  /* 0x000089391600c986 */ /* 0x0001e4000c101136 */
[----:B0-----:R-:W0:Y:S01]  /*39800*/  @!P5 LDC.64 R22, c[0x0][0x5c0] ;  /* 0x00017000ff16db82 */ /* 0x001e220000000a00 */
[----:B------:R-:W-:Y:S01]  /*39810*/  @!P5 IMAD R21, R5, 0x180, RZ ;  /* 0x000001800515d824 */ /* 0x000fe200078e02ff */
[----:B0-----:R-:W-:-:S04]  /*39820*/  @!P5 IADD3 R22, P6, R30, R22, RZ ;  /* 0x000000161e16d210 */ /* 0x001fc80007fde0ff */
[--C-:B------:R-:W-:Y:S02]  /*39830*/  @!P5 IADD3.X R23, R23, R31, R21.reuse, P6, !PT ;  /* 0x0000001f1717d210 */ /* 0x100fe400037fe415 */
[----:B------:R-:W-:-:S06]  /*39840*/  PRMT R21, RZ, 0x7610, R21 ;  /* 0x00007610ff157816 */ /* 0x000fcc0000000015 */
[----:B------:R-:W2:Y:S02]  /*39850*/  @!P5 LDG.E.U8 R21, desc[UR54][R16.64+0x80] ;  /* 0x000080361015d981 */ /* 0x000ea4000c1e1100 */
[----:B--2---:R-:W-:-:S04]  /*39860*/  LOP3.LUT R21, R21, 0xff, RZ, 0xc0, !PT ;  /* 0x000000ff15157812 */ /* 0x004fc800078ec0ff */
[----:B------:R-:W-:-:S05]  /*39870*/  F2FP.F16.E4M3.UNPACK_B R21, R21 ;  /* 0x00000015ff15723e */ /* 0x000fca00020006ff */
[----:B------:R-:W-:-:S05]  /*39880*/  HADD2.F32 R21, -RZ, R21.H0_H0 ;  /* 0x20000015ff157230 */ /* 0x000fca0000004100 */
[----:B------:R-:W-:-:S04]  /*39890*/  FMUL R21, R21, UR5 ;  /* 0x0000000515157c20 */ /* 0x000fc80008400000 */
[----:B---3--:R-:W-:Y:S01]  /*398a0*/  FFMA R21, R221, UR4, R21 ;  /* 0x00000004dd157c23 */ /* 0x008fe20008000015 */
[C---:B------:R-:W-:Y:S02]  /*398b0*/  LOP3.LUT P2, RZ, R2.reuse, 0x200, RZ, 0xc0, !PT ;  /* 0x0000020002ff7812 */ /* 0x040fe4000784c0ff */
[----:B------:R-:W-:Y:S01]  /*398c0*/  LOP3.LUT P4, RZ, R2, 0x80, RZ, 0xc0, !PT ;  /* 0x0000008002ff7812 */ /* 0x000fe2000788c0ff */
[----:B------:R-:W2:Y:S01]  /*398d0*/  LDL.LU.64 R220, [R1+0x30] ;  /* 0x0000300001dc7983 */ /* 0x000ea20000300a00 */
        /* <DEDUP_REMOVED lines=9> */
[--C-:B------:R-:W-:Y:S02]  /*39970*/  @!P5 IADD3.X R23, R23, R31, R21.reuse, P6, !PT ;  /* 0x0000001f1717d210 */ /* 0x100fe400037fe415 */
[----:B------:R-:W-:-:S06]  /*39980*/  PRMT R21, RZ, 0x7610, R21 ;  /* 0x00007610ff157816 */ /* 0x000fcc0000000015 */
[----:B------:R-:W3:Y:S02]  /*39990*/  @!P5 LDG.E.U8 R21, desc[UR54][R16.64+0x81] ;  /* 0x000081361015d981 */ /* 0x000ee4000c1e1100 */
[----:B---3--:R-:W-:-:S04]  /*399a0*/  LOP3.LUT R21, R21, 0xff, RZ, 0xc0, !PT ;  /* 0x000000ff15157812 */ /* 0x008fc800078ec0ff */
[----:B------:R-:W-:-:S05]  /*399b0*/  F2FP.F16.E4M3.UNPACK_B R21, R21 ;  /* 0x00000015ff15723e */ /* 0x000fca00020006ff */
[----:B------:R-:W-:-:S05]  /*399c0*/  HADD2.F32 R21, -RZ, R21.H0_H0 ;  /* 0x20000015ff157230 */ /* 0x000fca0000004100 */
[----:B------:R-:W-:-:S04]  /*399d0*/  FMUL R21, R21, UR5 ;  /* 0x0000000515157c20 */ /* 0x000fc80008400000 */
[----:B----4-:R-:W-:Y:S02]  /*399e0*/  FFMA R21, R219, UR4, R21 ;  /* 0x00000004db157c23 */ /* 0x010fe40008000015 */
[----:B------:R-:W3:Y:S03]  /*399f0*/  LDL.LU R219, [R1+0x654] ;  /* 0x0006540001db7983 */ /* 0x000ee60000300800 */
[----:B------:R-:W-:Y:S02]  /*39a00*/  F2FP.SATFINITE.E4M3.F32.PACK_AB_MERGE_C R31, RZ, R21, RZ ;  /* 0x00000015ff1f723e */ /* 0x000fe400048070ff */
[----:B------:R-:W-:-:S03]  /*39a10*/  PRMT R21, RZ, 0x7610, R21 ;  /* 0x00007610ff157816 */ /* 0x000fc60000000015 */
[----:B------:R0:W-:Y:S04]  /*39a20*/  @!P5 STG.E.U8 desc[UR54][R22.64+0x81], R31 ;  /* 0x0000811f1600d986 */ /* 0x0001e8000c101136 */
[----:B------:R-:W4:Y:S02]  /*39a30*/  @!P2 LDG.E.U8 R21, desc[UR54][R18.64+0x80] ;  /* 0x000080361215a981 */ /* 0x000f24000c1e1100 */
[----:B----4-:R-:W-:-:S04]  /*39a40*/  LOP3.LUT R21, R21, 0xff, RZ, 0xc0, !PT ;  /* 0x000000ff15157812 */ /* 0x010fc800078ec0ff */
[----:B------:R-:W-:-:S05]  /*39a50*/  F2FP.F16.E4M3.UNPACK_B R21, R21 ;  /* 0x00000015ff15723e */ /* 0x000fca00020006ff */
[----:B------:R-:W-:-:S05]  /*39a60*/  HADD2.F32 R21, -RZ, R21.H0_H0 ;  /* 0x20000015ff157230 */ /* 0x000fca0000004100 */
[----:B------:R-:W-:-:S04]  /*39a70*/  FMUL R21, R21, UR5 ;  /* 0x0000000515157c20 */ /* 0x000fc80008400000 */
[----:B-----5:R-:W-:-:S05]  /*39a80*/  FFMA R21, R131, UR4, R21 ;  /* 0x0000000483157c23 */ /* 0x020fca0008000015 */
[----:B------:R-:W-:Y:S02]  /*39a90*/  F2FP.SATFINITE.E4M3.F32.PACK_AB_MERGE_C R30, RZ, R21, RZ ;  /* 0x00000015ff1e723e */ /* 0x000fe400048070ff */
[----:B------:R-:W-:-:S03]  /*39aa0*/  PRMT R21, RZ, 0x7610, R21 ;  /* 0x00007610ff157816 */ /* 0x000fc60000000015 */
[----:B------:R1:W-:Y:S04]  /*39ab0*/  @!P2 STG.E.U8 desc[UR54][R132.64+0x80], R30 ;  /* 0x0000801e8400a986 */ /* 0x0003e8000c101136 */
[----:B------:R-:W4:Y:S01]  /*39ac0*/  @!P4 LDG.E.U8 R21, desc[UR54][R18.64+0x81] ;  /* 0x000081361215c981 */ /* 0x000f22000c1e1100 */
[----:B------:R-:W-:-:S13]  /*39ad0*/  ISETP.LT.OR P5, PT, R28, 0x89, !P1 ;  /* 0x000000891c00780c */ /* 0x000fda0004fa1670 */
[----:B0-----:R-:W0:Y:S01]  /*39ae0*/  @!P5 LDC.64 R22, c[0x0][0x5c0] ;  /* 0x00017000ff16db82 */ /* 0x001e220000000a00 */
[----:B-1----:R-:W-:Y:S02]  /*39af0*/  @!P5 IMAD.MOV.U32 R30, RZ, RZ, R24 ;  /* 0x000000ffff1ed224 */ /* 0x002fe400078e0018 */
[----:B------:R-:W-:Y:S02]  /*39b00*/  @!P5 IMAD.MOV.U32 R31, RZ, RZ, R29 ;  /* 0x000000ffff1fd224 */ /* 0x000fe400078e001d */
[----:B------:R-:W-:-:S03]  /*39b10*/  @!P5 IMAD.WIDE.U32 R30, R4, 0x180, R30 ;  /* 0x00000180041ed825 */ /* 0x000fc600078e001e */
[----:B0-----:R-:W-:Y:S02]  /*39b20*/  @!P5 IADD3 R22, P6, R30, R22, RZ ;  /* 0x000000161e16d210 */ /* 0x001fe40007fde0ff */
[----:B----4-:R-:W-:-:S04]  /*39b30*/  LOP3.LUT R21, R21, 0xff, RZ, 0xc0, !PT ;  /* 0x000000ff15157812 */ /* 0x010fc800078ec0ff */
[----:B------:R-:W-:-:S05]  /*39b40*/  F2FP.F16.E4M3.UNPACK_B R21, R21 ;  /* 0x00000015ff15723e */ /* 0x000fca00020006ff */
[----:B------:R-:W-:-:S05]  /*39b50*/  HADD2.F32 R21, -RZ, R21.H0_H0 ;  /* 0x20000015ff157230 */ /* 0x000fca0000004100 */
[----:B------:R-:W-:-:S04]  /*39b60*/  FMUL R21, R21, UR5 ;  /* 0x0000000515157c20 */ /* 0x000fc80008400000 */
[----:B------:R-:W-:-:S05]  /*39b70*/  FFMA R21, R218, UR4, R21 ;  /* 0x00000004da157c23 */ /* 0x000fca0008000015 */
[----:B------:R-:W-:Y:S01]  /*39b80*/  F2FP.SATFINITE.E4M3.F32.PACK_AB_MERGE_C R32, RZ, R21, RZ ;  /* 0x00000015ff20723e */ /* 0x000fe200048070ff */
[----:B------:R-:W-:-:S05]  /*39b90*/  @!P5 IMAD R21, R5, 0x180, RZ ;  /* 0x000001800515d824 */ /* 0x000fca00078e02ff */
[--C-:B------:R-:W-:Y:S02]  /*39ba0*/  @!P5 IADD3.X R23, R23, R31, R21.reuse, P6, !PT ;  /* 0x0000001f1717d210 */ /* 0x100fe400037fe415 */
[----:B------:R-:W-:Y:S01]  /*39bb0*/  PRMT R21, RZ, 0x7610, R21 ;  /* 0x00007610ff157816 */ /* 0x000fe20000000015 */
[----:B--2---:R0:W-:Y:S05]  /*39bc0*/  @!P4 STG.E.U8 desc[UR54][R220.64+0x81], R32 ;  /* 0x00008120dc00c986 */ /* 0x0041ea000c101136 */
[----:B------:R-:W2:Y:S04]  /*39bd0*/  @!P5 LDG.E.U8 R21, desc[UR54][R16.64+0x88] ;  /* 0x000088361015d981 */ /* 0x000ea8000c1e1100 */
[----:B0-----:R-:W4:Y:S01]  /*39be0*/  LDL.LU R220, [R1+0x658] ;  /* 0x0006580001dc7983 */ /* 0x001f220000300800 */
[----:B------:R-:W-:-:S03]  /*39bf0*/  LOP3.LUT P2, RZ, R2, 0x40, RZ, 0xc0, !PT ;  /* 0x0000004002ff7812 */ /* 0x000fc6000784c0ff */
[----:B------:R-:W5:Y:S04]  /*39c00*/  LDL.LU R221, [R1+0x65c] ;  /* 0x00065c0001dd7983 */ /* 0x000f680000300800 */
[----:B------:R-:W5:Y:S01]  /*39c10*/  LDL.LU.64 R130, [R1+0x28] ;  /* 0x0000280001827983 */ /* 0x000f620000300a00 */
[----:B------:R-:W-:-:S03]  /*39c20*/  LOP3.LUT P4, RZ, R2, 0x20, RZ, 0xc0, !PT ;  /* 0x0000002002ff7812 */ /* 0x000fc6000788c0ff */
[----:B------:R-:W5:Y:S01]  /*39c30*/  LDL.LU R133, [R1+0x660] ;  /* 0x0006600001857983 */ /* 0x000f620000300800 */
[----:B--2---:R-:W-:-:S04]  /*39c40*/  LOP3.LUT R21, R21, 0xff, RZ, 0xc0, !PT ;  /* 0x000000ff15157812 */ /* 0x004fc800078ec0ff */
[----:B------:R-:W-:-:S05]  /*39c50*/  F2FP.F16.E4M3.UNPACK_B R21, R21 ;  /* 0x00000015ff15723e */ /* 0x000fca00020006ff */
[----:B------:R-:W-:-:S05]  /*39c60*/  HADD2.F32 R21, -RZ, R21.H0_H0 ;  /* 0x20000015ff157230 */ /* 0x000fca0000004100 */
[----:B------:R-:W-:-:S04]  /*39c70*/  FMUL R21, R21, UR5 ;  /* 0x0000000515157c20 */ /* 0x000fc80008400000 */
[----:B---3--:R-:W-:Y:S02]  /*39c80*/  FFMA R21, R219, UR4, R21 ;  /* 0x00000004db157c23 */ /* 0x008fe40008000015 */
[----:B------:R-:W2:Y:S03]  /*39c90*/  LDL.LU.64 R218, [R1+0x18] ;  /* 0x0000180001da7983 */ /* 0x000ea60000300a00 */
        /* <DEDUP_REMOVED lines=29> */
[----:B------:R-:W-:Y:S02]  /*39e70*/  F2FP.SATFINITE.E4M3.F32.PACK_AB_MERGE_C R30, RZ, R21, RZ ;  /* 0x00000015ff1e723e */ /* 0x000fe400048070ff */
[----:B------:R-:W-:-:S03]  /*39e80*/  PRMT R21, RZ, 0x7610, R21 ;  /* 0x00007610ff157816 */ /* 0x000fc60000000015 */
[----:B------:R-:W-:Y:S04]  /*39e90*/  @!P2 STG.E.U8 desc[UR54][R130.64+0x88], R30 ;  /* 0x0000881e8200a986 */ /* 0x000fe8000c101136 */
[----:B------:R-:W5:Y:S01]  /*39ea0*/  @!P4 LDG.E.U8 R21, desc[UR54][R18.64+0x89] ;  /* 0x000089361215c981 */ /* 0x000f62000c1e1100 */
[----:B0-----:R-:W0:Y:S01]  /*39eb0*/  @!P5 LDC.64 R22, c[0x0][0x5c0] ;  /* 0x00017000ff16db82 */ /* 0x001e220000000a00 */
[----:B-----5:R-:W-:-:S04]  /*39ec0*/  LOP3.LUT R21, R21, 0xff, RZ, 0xc0, !PT ;  /* 0x000000ff15157812 */ /* 0x020fc800078ec0ff */
[----:B------:R-:W-:-:S05]  /*39ed0*/  F2FP.F16.E4M3.UNPACK_B R21, R21 ;  /* 0x00000015ff15723e */ /* 0x000fca00020006ff */
[----:B------:R-:W-:-:S05]  /*39ee0*/  HADD2.F32 R21, -RZ, R21.H0_H0 ;  /* 0x20000015ff157230 */ /* 0x000fca0000004100 */
[----:B------:R-:W-:-:S04]  /*39ef0*/  FMUL R21, R21, UR5 ;  /* 0x0000000515157c20 */ /* 0x000fc80008400000 */
[----:B------:R-:W-:-:S05]  /*39f00*/  FFMA R21, R133, UR4, R21 ;  /* 0x0000000485157c23 */ /* 0x000fca0008000015 */
[----:B------:R-:W-:Y:S02]  /*39f10*/  F2FP.SATFINITE.E4M3.F32.PACK_AB_MERGE_C R31, RZ, R21, RZ ;  /* 0x00000015ff1f723e */ /* 0x000fe400048070ff */
[----:B------:R-:W-:-:S03]  /*39f20*/  PRMT R21, RZ, 0x7610, R21 ;  /* 0x00007610ff157816 */ /* 0x000fc60000000015 */
[----:B--2---:R1:W-:Y:S04]  /*39f30*/  @!P4 STG.E.U8 desc[UR54][R218.64+0x89], R31 ;  /* 0x0000891fda00c986 */ /* 0x0043e8000c101136 */
[----:B------:R-:W2:Y:S01]  /*39f40*/  @!P5 LDG.E.U8 R21, desc[UR54][R26.64+0x90] ;  /* 0x000090361a15d981 */ /* 0x000ea2000c1e1100 */
[----:B0-----:R-:W-:-:S05]  /*39f50*/  @!P5 IADD3 R22, P6, R24, R22, RZ ;  /* 0x000000161816d210 */ /* 0x001fca0007fde0ff */
[----:B------:R-:W-:Y:S01]  /*39f60*/  @!P5 IMAD.X R23, R29, 0x1, R23, P6 ;  /* 0x000000011d17d824 */ /* 0x000fe200030e0617 */
[----:B------:R-:W-:Y:S01]  /*39f70*/  LOP3.LUT P2, RZ, R20, 0x40000000, RZ, 0xc0, !PT ;  /* 0x4000000014ff7812 */ /* 0x000fe2000784c0ff */
[----:B-1----:R-:W5:Y:S01]  /*39f80*/  LDL.LU R219, [R1+0x66c] ;  /* 0x00066c0001db7983 */ /* 0x002f620000300800 */
        /* <DEDUP_REMOVED lines=9> */
[----:B------:R-:W-:Y:S02]  /*3a020*/  ISETP.LT.OR P5, PT, R28, 0x92, !P3 ;  /* 0x000000921c00780c */ /* 0x000fe40005fa1670 */
[----:B------:R-:W-:-:S11]  /*3a030*/  PRMT R21, RZ, 0x7610, R21 ;  /* 0x00007610ff157816 */ /* 0x000fd60000000015 */
        /* <DEDUP_REMOVED lines=21> */
[----:B------:R-:W-:Y:S04]  /*3a190*/  @!P2 STG.E.U8 desc[UR54][R126.64+0x90], R57 ;  /* 0x000090397e00a986 */ /* 0x000fe8000c101136 */
[----:B------:R-:W4:Y:S01]  /*3a1a0*/  @!P4 LDG.E.U8 R21, desc[UR54][R6.64+0x91] ;  /* 0x000091360615c981 */ /* 0x000f22000c1e1100 */
[----:B------:R-:W-:-:S13]  /*3a1b0*/  ISETP.LT.OR P5, PT, R28, 0x99, !P3 ;  /* 0x000000991c00780c */ /* 0x000fda0005fa1670 */
[----:B0-----:R-:W0:Y:S01]  /*3a1c0*/  @!P5 LDC.64 R22, c[0x0][0x5c0] ;  /* 0x00017000ff16db82 */ /* 0x001e220000000a00 */
[----:B----4-:R-:W-:-:S04]  /*3a1d0*/  LOP3.LUT R21, R21, 0xff, RZ, 0xc0, !PT ;  /* 0x000000ff15157812 */ /* 0x010fc800078ec0ff */
[----:B------:R-:W-:-:S05]  /*3a1e0*/  F2FP.F16.E4M3.UNPACK_B R21, R21 ;  /* 0x00000015ff15723e */ /* 0x000fca00020006ff */
[----:B------:R-:W-:-:S05]  /*3a1f0*/  HADD2.F32 R21, -RZ, R21.H0_H0 ;  /* 0x20000015ff157230 */ /* 0x000fca0000004100 */
[----:B------:R-:W-:-:S04]  /*3a200*/  FMUL R21, R21, UR5 ;  /* 0x0000000515157c20 */ /* 0x000fc80008400000 */
[----:B--2---:R-:W-:Y:S01]  /*3a210*/  FFMA R21, R220, UR4, R21 ;  /* 0x00000004dc157c23 */ /* 0x004fe20008000015 */
[----:B0-----:R-:W-:Y:S01]  /*3a220*/  @!P5 IADD3 R22, P6, R24, R22, RZ ;  /* 0x000000161816d210 */ /* 0x001fe20007fde0ff */
[----:B------:R-:W2:Y:S01]  /*3a230*/  LDL.LU R220, [R1+0x678] ;  /* 0x0006780001dc7983 */ /* 0x000ea20000300800 */
[----:B------:R-:W-:-:S03]  /*3a240*/  LOP3.LUT P1, RZ, R20, 0x4000000, RZ, 0xc0, !PT ;  /* 0x0400000014ff7812 */ /* 0x000fc6000782c0ff */
[----:B------:R-:W4:Y:S01]  /*3a250*/  LDL.LU R219, [R1+0x67c] ;  /* 0x00067c0001db7983 */ /* 0x000f220000300800 */
        /* <DEDUP_REMOVED lines=12> */
[----:B0-----:R-:W-:-:S05]  /*3a320*/  F2FP.SATFINITE.E4M3.F32.PACK_AB_MERGE_C R31, RZ, R21, RZ ;  /* 0x00000015ff1f723e */ /* 0x001fca00048070ff */
[----:B------:R0:W-:Y:S01]  /*3a330*/  @!P5 STG.E.U8 desc[UR54][R22.64+0x98], R31 ;  /* 0x0000981f1600d986 */ /* 0x0001e2000c101136 */
[----:B------:R-:W-:Y:S02]  /*3a340*/  ISETP.LT.OR P5, PT, R28, 0x9a, !P3 ;  /* 0x0000009a1c00780c */ /* 0x000fe40005fa1670 */
[----:B------:R-:W-:-:S11]  /*3a350*/  PRMT R21, RZ, 0x7610, R21 ;  /* 0x00007610ff157816 */ /* 0x000fd60000000015 */
        /* <DEDUP_REMOVED lines=19> */
[C---:B------:R-:W-:Y:S02]  /*3a490*/  LOP3.LUT P5, RZ, R20.reuse, 0x800000, RZ, 0xc0, !PT ;  /* 0x0080000014ff7812 */ /* 0x040fe400078ac0ff */
[----:B------:R-:W-:Y:S01]  /*3a4a0*/  LOP3.LUT P6, RZ, R20, 0x400000, RZ, 0xc0, !PT ;  /* 0x0040000014ff7812 */ /* 0x000fe200078cc0ff */
[----:B------:R-:W4:Y:S01]  /*3a4b0*/  LDL.LU R219, [R1+0x688] ;  /* 0x0006880001db7983 */ /* 0x000f220000300800 */
        /* <DEDUP_REMOVED lines=34> */
[----:B------:R-:W-:Y:S02]  /*3a6e0*/  F2FP.SATFINITE.E4M3.F32.PACK_AB_MERGE_C R57, RZ, R21, RZ ;  /* 0x00000015ff39723e */ /* 0x000fe400048070ff */
[----:B------:R-:W-:-:S03]  /*3a6f0*/  PRMT R21, RZ, 0x7610, R21 ;  /* 0x00007610ff157816 */ /* 0x000fc60000000015 */
[----:B------:R-:W-:Y:S04]  /*3a700*/  @!P6 STG.E.U8 desc[UR54][R112.64+0x91], R57 ;  /* 0x000091397000e986 */ /* 0x000fe8000c101136 */
        /* <DEDUP_REMOVED lines=45> */
[----:B0-----:R-:W-:Y:S01]  /*3a9e0*/  @!P2 IADD3 R22, P5, R102, R22, RZ ;  /* 0x000000166616a210 */ /* 0x001fe20007fbe0ff */
[----:B------:R-:W3:Y:S03]  /*3a9f0*/  LDL.LU R221, [R1+0x6a4] ;  /* 0x0006a40001dd7983 */ /* 0x000ee60000300800 */
        /* <DEDUP_REMOVED lines=54> */
[----:B------:R-:W-:Y:S02]  /*3ad60*/  @!P2 IMAD.X R99, R97, 0x1, R31, P5 ;  /* 0x000000016163a824 */ /* 0x000fe400028e061f */
[----:B------:R-:W1:Y:S01]  /*3ad70*/  @!P4 LDC.64 R30, c[0x0][0x5c0] ;  /* 0x00017000ff1ecb82 */ /* 0x000e620000000a00 */
[----:B-----5:R-:W-:-:S04]  /*3ad80*/  LOP3.LUT R21, R21, 0xff, RZ, 0xc0, !PT ;  /* 0x000000ff15157812 */ /* 0x020fc800078ec0ff */
[----:B------:R-:W-:-:S05]  /*3ad90*/  F2FP.F16.E4M3.UNPACK_B R21, R21 ;  /* 0x00000015ff15723e */ /* 0x000fca00020006ff */
[----:B------:R-:W-:-:S05]  /*3ada0*/  HADD2.F32 R21, -RZ, R21.H0_H0 ;  /* 0x20000015ff157230 */ /* 0x000fca0000004100 */
[----:B------:R-:W-:-:S04]  /*3adb0*/  FMUL R21, R21, UR5 ;  /* 0x0000000515157c20 */ /* 0x000fc80008400000 */
[----:B----4-:R-:W-:Y:S01]  /*3adc0*/  FFMA R21, R219, UR4, R21 ;  /* 0x00000004db157c23 */ /* 0x010fe20008000015 */
[----:B-1----:R-:W-:Y:S02]  /*3add0*/  @!P4 IADD3 R96, P5, R96, R30, RZ ;  /* 0x0000001e6060c210 */ /* 0x002fe40007fbe0ff */
[----:B------:R-:W-:Y:S01]  /*3ade0*/  LOP3.LUT P6, RZ, R20, 0x800, RZ, 0xc0, !PT ;  /* 0x0000080014ff7812 */ /* 0x000fe200078cc0ff */
[----:B------:R-:W4:Y:S01]  /*3adf0*/  LDL.LU R219, [R1+0x6b8] ;  /* 0x0006b80001db7983 */ /* 0x000f220000300800 */
[----:B0-----:R-:W-:Y:S02]  /*3ae00*/  F2FP.SATFINITE.E4M3.F32.PACK_AB_MERGE_C R23, RZ, R21, RZ ;  /* 0x00000015ff17723e */ /* 0x001fe400048070ff */
[----:B------:R-:W-:-:S03]  /*3ae10*/  PRMT R21, RZ, 0x7610, R21 ;  /* 0x00007610ff157816 */ /* 0x000fc60000000015 */
[----:B------:R0:W-:Y:S04]  /*3ae20*/  @!P2 STG.E.U8 desc[UR54][R98.64+0x90], R23 ;  /* 0x000090176200a986 */ /* 0x0001e8000c101136 */
[----:B------:R-:W5:Y:S01]  /*3ae30*/  @!P4 LDG.E.U8 R21, desc[UR54][R14.64+0x91] ;  /* 0x000091360e15c981 */ /* 0x000f62000c1e1100 */
        /* <DEDUP_REMOVED lines=13> */
[----:B------:R-:W1:Y:S01]  /*3af10*/  @!P2 LDC.64 R64, c[0x0][0x5c0] ;  /* 0x00017000ff40ab82 */ /* 0x000e620000000a00 */
        /* <DEDUP_REMOVED lines=15> */
[----:B----4-:R-:W-:-:S05]  /*3b010*/  FFMA R21, R219, UR4, R21 ;  /* 0x00000004db157c23 */ /* 0x010fca0008000015 */
[----:B0-----:R-:W-:Y:S02]  /*3b020*/  F2FP.SATFINITE.E4M3.F32.PACK_AB_MERGE_C R23, RZ, R21, RZ ;  /* 0x00000015ff17723e */ /* 0x001fe400048070ff */
[----:B------:R-:W-:-:S03]  /*3b030*/  PRMT R21, RZ, 0x7610, R21 ;  /* 0x00007610ff157816 */ /* 0x000fc60000000015 */
[----:B------:R0:W-:Y:S04]  /*3b040*/  @!P6 STG.E.U8 desc[UR54][R58.64+0x99], R23 ;  /* 0x000099173a00e986 */ /* 0x0001e8000c101136 */
[----:B------:R-:W4:Y:S01]  /*3b050*/  @!P2 LDG.E.U8 R21, desc[UR54][R14.64+0x98] ;  /* 0x000098360e15a981 */ /* 0x000f22000c1e1100 */
[----:B-1----:R-:W-:-:S05]  /*3b060*/  @!P2 IADD3 R94, P5, R94, R64, RZ ;  /* 0x000000405e5ea210 */ /* 0x002fca0007fbe0ff */
[----:B------:R-:W-:Y:S01]  /*3b070*/  @!P2 IMAD.X R95, R93, 0x1, R65, P5 ;  /* 0x000000015d5fa824 */ /* 0x000fe200028e0641 */
[----:B0-----:R-:W0:Y:S01]  /*3b080*/  @!P4 LDC.64 R22, c[0x0][0x5c0] ;  /* 0x00017000ff16cb82 */ /* 0x001e220000000a00 */
[----:B----4-:R-:W-:-:S04]  /*3b090*/  LOP3.LUT R21, R21, 0xff, RZ, 0xc0, !PT ;  /* 0x000000ff15157812 */ /* 0x010fc800078ec0ff */
[----:B------:R-:W-:-:S05]  /*3b0a0*/  F2FP.F16.E4M3.UNPACK_B R21, R21 ;  /* 0x00000015ff15723e */ /* 0x000fca00020006ff */
[----:B------:R-:W-:-:S05]  /*3b0b0*/  HADD2.F32 R21, -RZ, R21.H0_H0 ;  /* 0x20000015ff157230 */ /* 0x000fca0000004100 */
[----:B------:R-:W-:-:S04]  /*3b0c0*/  FMUL R21, R21, UR5 ;  /* 0x0000000515157c20 */ /* 0x000fc80008400000 */
[----:B---3--:R-:W-:Y:S01]  /*3b0d0*/  FFMA R21, R221, UR4, R21 ;  /* 0x00000004dd157c23 */ /* 0x008fe20008000015 */
[----:B0-----:R-:W-:Y:S02]  /*3b0e0*/  @!P4 IADD3 R22, P5, R91, R22, RZ ;  /* 0x000000165b16c210 */ /* 0x001fe40007fbe0ff */
[----:B------:R-:W-:Y:S01]  /*3b0f0*/  ISETP.GE.AND P6, PT, R3, 0x181, PT ;  /* 0x000001810300780c */ /* 0x000fe20003fc6270 */
[----:B------:R-:W3:Y:S04]  /*3b100*/  LDL.LU R221, [R1+0x6c4] ;  /* 0x0006c40001dd7983 */ /* 0x000ee80000300800 */
[----:B------:R-:W4:Y:S01]  /*3b110*/  LDL.LU R131, [R1+0x6c8] ;  /* 0x0006c80001837983 */ /* 0x000f220000300800 */
[----:B------:R-:W-:Y:S02]  /*3b120*/  F2FP.SATFINITE.E4M3.F32.PACK_AB_MERGE_C R31, RZ, R21, RZ ;  /* 0x00000015ff1f723e */ /* 0x000fe400048070ff */
[----:B------:R-:W-:-:S03]  /*3b130*/  PRMT R21, RZ, 0x7610, R21 ;  /* 0x00007610ff157816 */ /* 0x000fc60000000015 */
[----:B------:R-:W-:Y:S04]  /*3b140*/  @!P2 STG.E.U8 desc[UR54][R94.64+0x98], R31 ;  /* 0x0000981f5e00a986 */ /* 0x000fe8000c101136 */
[----:B------:R-:W5:Y:S01]  /*3b150*/  @!P4 LDG.E.U8 R21, desc[UR54][R14.64+0x99] ;  /* 0x000099360e15c981 */ /* 0x000f62000c1e1100 */
[----:B------:R-:W-:Y:S01]  /*3b160*/  @!P4 IMAD.X R23, R86, 0x1, R23, P5 ;  /* 0x000000015617c824 */ /* 0x000fe200028e0617 */
[----:B------:R-:W-:-:S13]  /*3b170*/  ISETP.LT.OR P5, PT, R28, 0x91, !P6 ;  /* 0x000000911c00780c */ /* 0x000fda00077a1670 */
[----:B------:R-:W0:Y:S01]  /*3b180*/  @!P5 LDC.64 R58, c[0x0][0x5c0] ;  /* 0x00017000ff3adb82 */ /* 0x000e220000000a00 */
[----:B-----5:R-:W-:-:S04]  /*3b190*/  LOP3.LUT R21, R21, 0xff, RZ, 0xc0, !PT ;  /* 0x000000ff15157812 */ /* 0x020fc800078ec0ff */
[----:B------:R-:W-:-:S05]  /*3b1a0*/  F2FP.F16.E4M3.UNPACK_B R21, R21 ;  /* 0x00000015ff15723e */ /* 0x000fca00020006ff */
[----:B------:R-:W-:-:S05]  /*3b1b0*/  HADD2.F32 R21, -RZ, R21.H0_H0 ;  /* 0x20000015ff157230 */ /* 0x000fca0000004100 */
[----:B------:R-:W-:-:S04]  /*3b1c0*/  FMUL R21, R21, UR5 ;  /* 0x0000000515157c20 */ /* 0x000fc80008400000 */
[----:B--2---:R-:W-:Y:S01]  /*3b1d0*/  FFMA R21, R220, UR4, R21 ;  /* 0x00000004dc157c23 */ /* 0x004fe20008000015 */
[----:B------:R-:W-:Y:S01]  /*3b1e0*/  LOP3.LUT P2, RZ, R2, 0x10000, RZ, 0xc0, !PT ;  /* 0x0001000002ff7812 */ /* 0x000fe2000784c0ff */
[----:B------:R-:W2:Y:S04]  /*3b1f0*/  LDL.LU R220, [R1+0x6cc] ;  /* 0x0006cc0001dc7983 */ /* 0x000ea80000300800 */
[----:B------:R-:W5:Y:S01]  /*3b200*/  LDL.LU.64 R132, [R1+0x8] ;  /* 0x0000080001847983 */ /* 0x000f620000300a00 */
[----:B------:R-:W-:-:S05]  /*3b210*/  F2FP.SATFINITE.E4M3.F32.PACK_AB_MERGE_C R57, RZ, R21, RZ ;  /* 0x00000015ff39723e */ /* 0x000fca00048070ff */
[----:B------:R1:W-:Y:S01]  /*3b220*/  @!P4 STG.E.U8 desc[UR54][R22.64+0x99], R57 ;  /* 0x000099391600c986 */ /* 0x0003e2000c101136 */
[----:B------:R-:W-:Y:S02]  /*3b230*/  @!P5 IMAD R21, R5, 0x180, RZ ;  /* 0x000001800515d824 */ /* 0x000fe400078e02ff */
[----:B-1----:R-:W-:Y:S02]  /*3b240*/  @!P5 IMAD.MOV.U32 R22, RZ, RZ, R24 ;  /* 0x000000ffff16d224 */ /* 0x002fe400078e0018 */
[----:B------:R-:W-:Y:S02]  /*3b250*/  @!P5 IMAD.MOV.U32 R23, RZ, RZ, R29 ;  /* 0x000000ffff17d224 */ /* 0x000fe400078e001d */
[----:B------:R-:W-:-:S03]  /*3b260*/  @!P5 IMAD.WIDE.U32 R30, R4, 0x180, R22 ;  /* 0x00000180041ed825 */ /* 0x000fc600078e0016 */
[----:B0-----:R-:W-:-:S04]  /*3b270*/  @!P5 IADD3 R30, P6, R30, R58, RZ ;  /* 0x0000003a1e1ed210 */ /* 0x001fc80007fde0ff */
[--C-:B------:R-:W-:Y:S02]  /*3b280*/  @!P5 IADD3.X R31, R59, R31, R21.reuse, P6, !PT ;  /* 0x0000001f3b1fd210 */ /* 0x100fe400037fe415 */
[----:B------:R-:W-:-:S06]  /*3b290*/  PRMT R21, RZ, 0x7610, R21 ;  /* 0x00007610ff157816 */ /* 0x000fcc0000000015 */
[----:B------:R-:W3:Y:S01]  /*3b2a0*/  @!P5 LDG.E.U8 R21, desc[UR54][R16.64+0x90] ;  /* 0x000090361015d981 */ /* 0x000ee2000c1e1100 */
[----:B------:R-:W-:Y:S02]  /*3b2b0*/  ISETP.GE.AND P6, PT, R3, 0x181, PT ;  /* 0x000001810300780c */ /* 0x000fe40003fc6270 */
[----:B---3--:R-:W-:-:S04]  /*3b2c0*/  LOP3.LUT R21, R21, 0xff, RZ, 0xc0, !PT ;  /* 0x000000ff15157812 */ /* 0x008fc800078ec0ff */
[----:B------:R-:W-:-:S05]  /*3b2d0*/  F2FP.F16.E4M3.UNPACK_B R21, R21 ;  /* 0x00000015ff15723e */ /* 0x000fca00020006ff */
[----:B------:R-:W-:-:S05]  /*3b2e0*/  HADD2.F32 R21, -RZ, R21.H0_H0 ;  /* 0x20000015ff157230 */ /* 0x000fca0000004100 */
[----:B------:R-:W-:-:S04]  /*3b2f0*/  FMUL R21, R21, UR5 ;  /* 0x0000000515157c20 */ /* 0x000fc80008400000 */
[----:B------:R-:W-:Y:S01]  /*3b300*/  FFMA R21, R221, UR4, R21 ;  /* 0x00000004dd157c23 */ /* 0x000fe20008000015 */
[----:B------:R-:W-:Y:S01]  /*3b310*/  LOP3.LUT P4, RZ, R2, 0x4000, RZ, 0xc0, !PT ;  /* 0x0000400002ff7812 */ /* 0x000fe2000788c0ff */
[----:B------:R-:W3:Y:S04]  /*3b320*/  LDL.LU R221, [R1+0x6d0] ;  /* 0x0006d00001dd7983 */ /* 0x000ee80000300800 */
[----:B------:R-:W3:Y:S01]  /*3b330*/  LDL.LU.64 R218, [R1] ;  /* 0x0000000001da7983 */ /* 0x000ee20000300a00 */
[----:B------:R-:W-:-:S05]  /*3b340*/  F2FP.SATFINITE.E4M3.F32.PACK_AB_MERGE_C R57, RZ, R21, RZ ;  /* 0x00000015ff39723e */ /* 0x000fca00048070ff */
[----:B------:R0:W-:Y:S01]  /*3b350*/  @!P5 STG.E.U8 desc[UR54][R30.64+0x90], R57 ;  /* 0x000090391e00d986 */ /* 0x0001e2000c101136 */
[----:B------:R-:W-:-:S13]  /*3b360*/  ISETP.LT.OR P5, PT, R28, 0x92, !P6 ;  /* 0x000000921c00780c */ /* 0x000fda00077a1670 */
[----:B------:R-:W1:Y:S01]  /*3b370*/  @!P5 LDC.64 R58, c[0x0][0x5c0] ;  /* 0x00017000ff3adb82 */ /* 0x000e620000000a00 */
[----:B------:R-:W-:Y:S02]  /*3b380*/  @!P5 IMAD.MOV.U32 R22, RZ, RZ, R24 ;  /* 0x000000ffff16d224 */ /* 0x000fe400078e0018 */
[----:B------:R-:W-:Y:S02]  /*3b390*/  @!P5 IMAD.MOV.U32 R23, RZ, RZ, R29 ;  /* 0x000000ffff17d224 */ /* 0x000fe400078e001d */
[----:B------:R-:W-:-:S04]  /*3b3a0*/  @!P5 IMAD.WIDE.U32 R22, R4, 0x180, R22 ;  /* 0x000001800416d825 */ /* 0x000fc800078e0016 */
[----:B------:R-:W-:Y:S01]  /*3b3b0*/  @!P5 IMAD R21, R5, 0x180, RZ ;  /* 0x000001800515d824 */ /* 0x000fe200078e02ff */
[----:B-1----:R-:W-:-:S04]  /*3b3c0*/  @!P5 IADD3 R22, P6, R22, R58, RZ ;  /* 0x0000003a1616d210 */ /* 0x002fc80007fde0ff */
[--C-:B------:R-:W-:Y:S02]  /*3b3d0*/  @!P5 IADD3.X R23, R59, R23, R21.reuse, P6, !PT ;  /* 0x000000173b17d210 */ /* 0x100fe400037fe415 */
[----:B------:R-:W-:-:S06]  /*3b3e0*/  PRMT R21, RZ, 0x7610, R21 ;  /* 0x00007610ff157816 */ /* 0x000fcc0000000015 */
[----:B------:R-:W4:Y:S02]  /*3b3f0*/  @!P5 LDG.E.U8 R21, desc[UR54][R16.64+0x91] ;  /* 0x000091361015d981 */ /* 0x000f24000c1e1100 */
[----:B----4-:R-:W-:-:S04]  /*3b400*/  LOP3.LUT R21, R21, 0xff, RZ, 0xc0, !PT ;  /* 0x000000ff15157812 */ /* 0x010fc800078ec0ff */
[----:B------:R-:W-:-:S05]  /*3b410*/  F2FP.F16.E4M3.UNPACK_B R21, R21 ;  /* 0x00000015ff15723e */ /* 0x000fca00020006ff */
[----:B------:R-:W-:-:S05]  /*3b420*/  HADD2.F32 R21, -RZ, R21.H0_H0 ;  /* 0x20000015ff157230 */ /* 0x000fca0000004100 */
[----:B------:R-:W-:-:S04]  /*3b430*/  FMUL R21, R21, UR5 ;  /* 0x0000000515157c20 */ /* 0x000fc80008400000 */
[----:B------:R-:W-:-:S05]  /*3b440*/  FFMA R21, R131, UR4, R21 ;  /* 0x0000000483157c23 */ /* 0x000fca0008000015 */
[----:B0-----:R-:W-:Y:S02]  /*3b450*/  F2FP.SATFINITE.E4M3.F32.PACK_AB_MERGE_C R31, RZ, R21, RZ ;  /* 0x00000015ff1f723e */ /* 0x001fe400048070ff */
[----:B------:R-:W-:-:S03]  /*3b460*/  PRMT R21, RZ, 0x7610, R21 ;  /* 0x00007610ff157816 */ /* 0x000fc60000000015 */
[----:B------:R0:W-:Y:S04]  /*3b470*/  @!P5 STG.E.U8 desc[UR54][R22.64+0x91], R31 ;  /* 0x0000911f1600d986 */ /* 0x0001e8000c101136 */
[----:B------:R-:W4:Y:S02]  /*3b480*/  @!P2 LDG.E.U8 R21, desc[UR54][R18.64+0x90] ;  /* 0x000090361215a981 */ /* 0x000f24000c1e1100 */
[----:B----4-:R-:W-:-:S04]  /*3b490*/  LOP3.LUT R21, R21, 0xff, RZ, 0xc0, !PT ;  /* 0x000000ff15157812 */ /* 0x010fc800078ec0ff */
[----:B------:R-:W-:-:S05]  /*3b4a0*/  F2FP.F16.E4M3.UNPACK_B R21, R21 ;  /* 0x00000015ff15723e */ /* 0x000fca00020006ff */
[----:B------:R-:W-:-:S05]  /*3b4b0*/  HADD2.F32 R21, -RZ, R21.H0_H0 ;  /* 0x20000015ff157230 */ /* 0x000fca0000004100 */
[----:B------:R-:W-:-:S04]  /*3b4c0*/  FMUL R21, R21, UR5 ;  /* 0x0000000515157c20 */ /* 0x000fc80008400000 */
[----:B--2---:R-:W-:Y:S01]  /*3b4d0*/  FFMA R21, R220, UR4, R21 ;  /* 0x00000004dc157c23 */ /* 0x004fe20008000015 */
[----:B------:R-:W-:Y:S01]  /*3b4e0*/  ISETP.GE.AND P6, PT, R3, 0x181, PT ;  /* 0x000001810300780c */ /* 0x000fe20003fc6270 */
[----:B------:R-:W2:Y:S03]  /*3b4f0*/  LDL.LU R220, [R1+0x6d4] ;  /* 0x0006d40001dc7983 */ /* 0x000ea60000300800 */
[----:B------:R-:W-:Y:S02]  /*3b500*/  F2FP.SATFINITE.E4M3.F32.PACK_AB_MERGE_C R30, RZ, R21, RZ ;  /* 0x00000015ff1e723e */ /* 0x000fe400048070ff */
[----:B------:R-:W-:-:S03]  /*3b510*/  PRMT R21, RZ, 0x7610, R21 ;  /* 0x00007610ff157816 */ /* 0x000fc60000000015 */
[----:B-----5:R-:W-:Y:S04]  /*3b520*/  @!P2 STG.E.U8 desc[UR54][R132.64+0x90], R30 ;  /* 0x0000901e8400a986 */ /* 0x020fe8000c101136 */
[----:B------:R-:W4:Y:S01]  /*3b530*/  @!P4 LDG.E.U8 R21, desc[UR54][R18.64+0x91] ;  /* 0x000091361215c981 */ /* 0x000f22000c1e1100 */
[----:B------:R-:W-:-:S13]  /*3b540*/  ISETP.LT.OR P5, PT, R28, 0x99, !P6 ;  /* 0x000000991c00780c */ /* 0x000fda00077a1670 */
[----:B------:R-:W1:Y:S01]  /*3b550*/  @!P5 LDC.64 R58, c[0x0][0x5c0] ;  /* 0x00017000ff3adb82 */ /* 0x000e620000000a00 */
[----:B0-----:R-:W-:Y:S02]  /*3b560*/  @!P5 IMAD.MOV.U32 R22, RZ, RZ, R24 ;  /* 0x000000ffff16d224 */ /* 0x001fe400078e0018 */
[----:B------:R-:W-:Y:S02]  /*3b570*/  @!P5 IMAD.MOV.U32 R23, RZ, RZ, R29 ;  /* 0x000000ffff17d224 */ /* 0x000fe400078e001d */
[----:B------:R-:W-:-:S03]  /*3b580*/  @!P5 IMAD.WIDE.U32 R22, R4, 0x180, R22 ;  /* 0x000001800416d825 */ /* 0x000fc600078e0016 */
[----:B-1----:R-:W-:Y:S02]  /*3b590*/  @!P5 IADD3 R22, P6, R22, R58, RZ ;  /* 0x0000003a1616d210 */ /* 0x002fe40007fde0ff */
[----:B----4-:R-:W-:-:S04]  /*3b5a0*/  LOP3.LUT R21, R21, 0xff, RZ, 0xc0, !PT ;  /* 0x000000ff15157812 */ /* 0x010fc800078ec0ff */
[----:B------:R-:W-:-:S05]  /*3b5b0*/  F2FP.F16.E4M3.UNPACK_B R21, R21 ;  /* 0x00000015ff15723e */ /* 0x000fca00020006ff */
[----:B------:R-:W-:-:S05]  /*3b5c0*/  HADD2.F32 R21, -RZ, R21.H0_H0 ;  /* 0x20000015ff157230 */ /* 0x000fca0000004100 */
[----:B------:R-:W-:-:S04]  /*3b5d0*/  FMUL R21, R21, UR5 ;  /* 0x0000000515157c20 */ /* 0x000fc80008400000 */
[----:B---3--:R-:W-:Y:S02]  /*3b5e0*/  FFMA R21, R221, UR4, R21 ;  /* 0x00000004dd157c23 */ /* 0x008fe40008000015 */
[----:B------:R-:W3:Y:S03]  /*3b5f0*/  LDL.LU R221, [R1+0x6d8] ;  /* 0x0006d80001dd7983 */ /* 0x000ee60000300800 */
[----:B------:R-:W-:Y:S01]  /*3b600*/  F2FP.SATFINITE.E4M3.F32.PACK_AB_MERGE_C R31, RZ, R21, RZ ;  /* 0x00000015ff1f723e */ /* 0x000fe200048070ff */
[----:B------:R-:W-:-:S05]  /*3b610*/  @!P5 IMAD R21, R5, 0x180, RZ ;  /* 0x000001800515d824 */ /* 0x000fca00078e02ff */
[--C-:B------:R-:W-:Y:S02]  /*3b620*/  @!P5 IADD3.X R23, R59, R23, R21.reuse, P6, !PT ;  /* 0x000000173b17d210 */ /* 0x100fe400037fe415 */
[----:B------:R-:W-:Y:S01]  /*3b630*/  PRMT R21, RZ, 0x7610, R21 ;  /* 0x00007610ff157816 */ /* 0x000fe20000000015 */
[----:B------:R0:W-:Y:S05]  /*3b640*/  @!P4 STG.E.U8 desc[UR54][R218.64+0x91], R31 ;  /* 0x0000911fda00c986 */ /* 0x0001ea000c101136 */
[----:B------:R-:W4:Y:S01]  /*3b650*/  @!P5 LDG.E.U8 R21, desc[UR54][R16.64+0x98] ;  /* 0x000098361015d981 */ /* 0x000f22000c1e1100 */
[----:B------:R-:W-:Y:S02]  /*3b660*/  ISETP.GE.AND P6, PT, R3, 0x181, PT ;  /* 0x000001810300780c */ /* 0x000fe40003fc6270 */
[----:B------:R-:W-:Y:S01]  /*3b670*/  LOP3.LUT P2, RZ, R2, 0x8000, RZ, 0xc0, !PT ;  /* 0x0000800002ff7812 */ /* 0x000fe2000784c0ff */
[----:B0-----:R-:W5:Y:S01]  /*3b680*/  LDL.LU R219, [R1+0x6dc] ;  /* 0x0006dc0001db7983 */ /* 0x001f620000300800 */
        /* <DEDUP_REMOVED lines=9> */
[----:B------:R-:W-:-:S13]  /*3b720*/  ISETP.LT.OR P5, PT, R28, 0x9a, !P6 ;  /* 0x0000009a1c00780c */ /* 0x000fda00077a1670 */
[----:B------:R-:W1:Y:S01]  /*3b730*/  @!P5 LDC.64 R58, c[0x0][0x5c0] ;  /* 0x00017000ff3adb82 */ /* 0x000e620000000a00 */
[----:B0-----:R-:W-:Y:S02]  /*3b740*/  @!P5 IMAD.MOV.U32 R22, RZ, RZ, R24 ;  /* 0x000000ffff16d224 */ /* 0x001fe400078e0018 */
        /* <DEDUP_REMOVED lines=11> */
[----:B---3--:R-:W-:Y:S02]  /*3b800*/  FFMA R21, R221, UR4, R21 ;  /* 0x00000004dd157c23 */ /* 0x008fe40008000015 */
        /* <DEDUP_REMOVED lines=22> */
[----:B0-----:R-:W-:Y:S02]  /*3b970*/  @!P5 IADD3 R22, P6, R24, R22, RZ ;  /* 0x000000161816d210 */ /* 0x001fe40007fde0ff */
[----:B------:R-:W-:Y:S01]  /*3b980*/  LOP3.LUT P2, RZ, R20, 0x80000, RZ, 0xc0, !PT ;  /* 0x0008000014ff7812 */ /* 0x000fe2000784c0ff */
[----:B------:R-:W2:Y:S01]  /*3b990*/  LDL.LU R220, [R1+0x6ec] ;  /* 0x0006ec0001dc7983 */ /* 0x000ea20000300800 */
        /* <DEDUP_REMOVED lines=12> */
[----:B-1----:R-:W-:-:S05]  /*3ba60*/  F2FP.SATFINITE.E4M3.F32.PACK_AB_MERGE_C R57, RZ, R21, RZ ;  /* 0x00000015ff39723e */ /* 0x002fca00048070ff */
        /* <DEDUP_REMOVED lines=13> */
[----:B-1----:R-:W-:Y:S02]  /*3bb40*/  F2FP.SATFINITE.E4M3.F32.PACK_AB_MERGE_C R23, RZ, R21, RZ ;  /* 0x00000015ff17723e */ /* 0x002fe400048070ff */
[----:B------:R-:W-:-:S03]  /*3bb50*/  PRMT R21, RZ, 0x7610, R21 ;  /* 0x00007610ff157816 */ /* 0x000fc60000000015 */
[----:B------:R0:W-:Y:S04]  /*3bb60*/  @!P5 STG.E.U8 desc[UR54][R30.64+0xa1], R23 ;  /* 0x0000a1171e00d986 */ /* 0x0001e8000c101136 */
[----:B------:R-:W5:Y:S02]  /*3bb70*/  @!P2 LDG.E.U8 R21, desc[UR54][R6.64+0xa0] ;  /* 0x0000a0360615a981 */ /* 0x000f64000c1e1100 */
[----:B-----5:R-:W-:-:S04]  /*3bb80*/  LOP3.LUT R21, R21, 0xff, RZ, 0xc0, !PT ;  /* 0x000000ff15157812 */ /* 0x020fc800078ec0ff */
[----:B------:R-:W-:-:S05]  /*3bb90*/  F2FP.F16.E4M3.UNPACK_B R21, R21 ;  /* 0x00000015ff15723e */ /* 0x000fca00020006ff */
[----:B------:R-:W-:-:S05]  /*3bba0*/  HADD2.F32 R21, -RZ, R21.H0_H0 ;  /* 0x20000015ff157230 */ /* 0x000fca0000004100 */
[----:B------:R-:W-:-:S04]  /*3bbb0*/  FMUL R21, R21, UR5 ;  /* 0x0000000515157c20 */ /* 0x000fc80008400000 */
[----:B--2---:R-:W-:-:S05]  /*3bbc0*/  FFMA R21, R220, UR4, R21 ;  /* 0x00000004dc157c23 */ /* 0x004fca0008000015 */
[----:B------:R-:W-:Y:S02]  /*3bbd0*/  F2FP.SATFINITE.E4M3.F32.PACK_AB_MERGE_C R57, RZ, R21, RZ ;  /* 0x00000015ff39723e */ /* 0x000fe400048070ff */
[----:B------:R-:W-:-:S03]  /*3bbe0*/  PRMT R21, RZ, 0x7610, R21 ;  /* 0x00007610ff157816 */ /* 0x000fc60000000015 */
[----:B------:R-:W-:Y:S04]  /*3bbf0*/  @!P2 STG.E.U8 desc[UR54][R54.64+0xa0], R57 ;  /* 0x0000a0393600a986 */ /* 0x000fe8000c101136 */
[----:B------:R-:W2:Y:S01]  /*3bc00*/  @!P4 LDG.E.U8 R21, desc[UR54][R6.64+0xa1] ;  /* 0x0000a1360615c981 */ /* 0x000ea2000c1e1100 */
[----:B------:R-:W-:-:S13]  /*3bc10*/  ISETP.LT.OR P5, PT, R28, 0xa9, !P3 ;  /* 0x000000a91c00780c */ /* 0x000fda0005fa1670 */
[----:B0-----:R-:W0:Y:S01]  /*3bc20*/  @!P5 LDC.64 R22, c[0x0][0x5c0] ;  /* 0x00017000ff16db82 */ /* 0x001e220000000a00 */
[----:B--2---:R-:W-:-:S04]  /*3bc30*/  LOP3.LUT R21, R21, 0xff, RZ, 0xc0, !PT ;  /* 0x000000ff15157812 */ /* 0x004fc800078ec0ff */
[----:B------:R-:W-:-:S05]  /*3bc40*/  F2FP.F16.E4M3.UNPACK_B R21, R21 ;  /* 0x00000015ff15723e */ /* 0x000fca00020006ff */
[----:B------:R-:W-:-:S05]  /*3bc50*/  HADD2.F32 R21, -RZ, R21.H0_H0 ;  /* 0x20000015ff157230 */ /* 0x000fca0000004100 */
[----:B------:R-:W-:-:S04]  /*3bc60*/  FMUL R21, R21, UR5 ;  /* 0x0000000515157c20 */ /* 0x000fc80008400000 */
[----:B---3--:R-:W-:Y:S01]  /*3bc70*/  FFMA R21, R221, UR4, R21 ;  /* 0x00000004dd157c23 */ /* 0x008fe20008000015 */
[----:B0-----:R-:W-:Y:S01]  /*3bc80*/  @!P5 IADD3 R22, P6, R24, R22, RZ ;  /* 0x000000161816d210 */ /* 0x001fe20007fde0ff */
[----:B------:R-:W2:Y:S01]  /*3bc90*/  LDL.LU R221, [R1+0x6f8] ;  /* 0x0006f80001dd7983 */ /* 0x000ea20000300800 */
[----:B------:R-:W-:-:S03]  /*3bca0*/  LOP3.LUT P2, RZ, R20, 0x40000, RZ, 0xc0, !PT ;  /* 0x0004000014ff7812 */ /* 0x000fc6000784c0ff */
[----:B------:R-:W3:Y:S01]  /*3bcb0*/  LDL.LU R220, [R1+0x6fc] ;  /* 0x0006fc0001dc7983 */ /* 0x000ee20000300800 */
        /* <DEDUP_REMOVED lines=12> */
[----:B0-----:R-:W-:-:S05]  /*3bd80*/  F2FP.SATFINITE.E4M3.F32.PACK_AB_MERGE_C R53, RZ, R21, RZ ;  /* 0x00000015ff35723e */ /* 0x001fca00048070ff */
[----:B------:R0:W-:Y:S01]  /*3bd90*/  @!P5 STG.E.U8 desc[UR54][R22.64+0xa8], R53 ;  /* 0x0000a8351600d986 */ /* 0x0001e2000c101136 */
[----:B------:R-:W-:Y:S02]  /*3bda0*/  ISETP.LT.OR P5, PT, R28, 0xaa, !P3 ;  /* 0x000000aa1c00780c */ /* 0x000fe40005fa1670 */
[----:B------:R-:W-:-:S11]  /*3bdb0*/  PRMT R21, RZ, 0x7610, R21 ;  /* 0x00007610ff157816 */ /* 0x000fd60000000015 */
[----:B------:R-:W5:Y:S01]  /*3bdc0*/  @!P5 LDG.E.U8 R21, desc[UR54][R26.64+0xa9] ;  /* 0x0000a9361a15d981 */ /* 0x000f62000c1e1100 */
[----:B------:R-:W1:Y:S02]  /*3bdd0*/  @!P5 LDC.64 R30, c[0x0][0x5c0] ;  /* 0x00017000ff1edb82 */ /* 0x000e640000000a00 */
[----:B-1----:R-:W-:-:S05]  /*3bde0*/  @!P5 IADD3 R30, P6, R24, R30, RZ ;  /* 0x0000001e181ed210 */ /* 0x002fca0007fde0ff */
        /* <DEDUP_REMOVED lines=27> */
[----:B----4-:R-:W-:Y:S01]  /*3bfa0*/  FFMA R21, R219, UR4, R21 ;  /* 0x00000004db157c23 */ /* 0x010fe20008000015 */
[----:B------:R-:W-:Y:S02]  /*3bfb0*/  PRMT R6, RZ, 0x7610, R6 ;  /* 0x00007610ff067816 */ /* 0x000fe40000000006 */
[----:B------:R-:W-:Y:S01]  /*3bfc0*/  LOP3.LUT P3, RZ, R0, 0x40000000, RZ, 0xc0, !PT ;  /* 0x4000000000ff7812 */ /* 0x000fe2000786c0ff */
[----:B------:R-:W4:Y:S01]  /*3bfd0*/  LDL.LU R219, [R1+0x70c] ;  /* 0x00070c0001db7983 */ /* 0x000f220000300800 */
[----:B0-----:R-:W-:Y:S02]  /*3bfe0*/  F2FP.SATFINITE.E4M3.F32.PACK_AB_MERGE_C R23, RZ, R21, RZ ;  /* 0x00000015ff17723e */ /* 0x001fe400048070ff */
[----:B------:R-:W-:-:S03]  /*3bff0*/  PRMT R21, RZ, 0x7610, R21 ;  /* 0x00007610ff157816 */ /* 0x000fc60000000015 */
[----:B------:R0:W-:Y:S04]  /*3c000*/  @!P4 STG.E.U8 desc[UR54][R48.64+0xa9], R23 ;  /* 0x0000a9173000c986 */ /* 0x0001e8000c101136 */
[----:B------:R-:W5:Y:S02]  /*3c010*/  @!P6 LDG.E.U8 R21, desc[UR54][R8.64+0xa0] ;  /* 0x0000a0360815e981 */ /* 0x000f64000c1e1100 */
        /* <DEDUP_REMOVED lines=22> */
[----:B0-----:R-:W-:-:S05]  /*3c180*/  @!P3 IADD3 R84, P5, R84, R22, RZ ;  /* 0x000000165454b210 */ /* 0x001fca0007fbe0ff */
[----:B------:R-:W-:Y:S02]  /*3c190*/  @!P3 IMAD.X R85, R83, 0x1, R23, P5 ;  /* 0x000000015355b824 */ /* 0x000fe400028e0617 */
[----:B------:R-:W0:Y:S01]  /*3c1a0*/  @!P4 LDC.64 R22, c[0x0][0x5c0] ;  /* 0x00017000ff16cb82 */ /* 0x000e220000000a00 */
[----:B-----5:R-:W-:-:S04]  /*3c1b0*/  LOP3.LUT R6, R6, 0xff, RZ, 0xc0, !PT ;  /* 0x000000ff06067812 */ /* 0x020fc800078ec0ff */
[----:B------:R-:W-:-:S05]  /*3c1c0*/  F2FP.F16.E4M3.UNPACK_B R6, R6 ;  /* 0x00000006ff06723e */ /* 0x000fca00020006ff */
[----:B------:R-:W-:-:S05]  /*3c1d0*/  HADD2.F32 R6, -RZ, R6.H0_H0 ;  /* 0x20000006ff067230 */ /* 0x000fca0000004100 */
[----:B------:R-:W-:-:S04]  /*3c1e0*/  FMUL R6, R6, UR5 ;  /* 0x0000000506067c20 */ /* 0x000fc80008400000 */
[----:B----4-:R-:W-:Y:S01]  /*3c1f0*/  FFMA R6, R219, UR4, R6 ;  /* 0x00000004db067c23 */ /* 0x010fe20008000006 */
[----:B0-----:R-:W-:Y:S01]  /*3c200*/  @!P4 IADD3 R82, P5, R82, R22, RZ ;  /* 0x000000165252c210 */ /* 0x001fe20007fbe0ff */
[----:B------:R-:W4:Y:S03]  /*3c210*/  LDL.LU R219, [R1+0x718] ;  /* 0x0007180001db7983 */ /* 0x000f260000300800 */
[----:B-1----:R-:W-:Y:S02]  /*3c220*/  F2FP.SATFINITE.E4M3.F32.PACK_AB_MERGE_C R7, RZ, R6, RZ ;  /* 0x00000006ff07723e */ /* 0x002fe400048070ff */
        /* <DEDUP_REMOVED lines=9> */
[----:B------:R-:W-:Y:S02]  /*3c2c0*/  LOP3.LUT P5, RZ, R20, 0x80, RZ, 0xc0, !PT ;  /* 0x0000008014ff7812 */ /* 0x000fe400078ac0ff */
[----:B------:R-:W-:Y:S01]  /*3c2d0*/  LOP3.LUT P3, RZ, R2, 0x100000, RZ, 0xc0, !PT ;  /* 0x0010000002ff7812 */ /* 0x000fe2000786c0ff */
[----:B------:R-:W2:Y:S01]  /*3c2e0*/  LDL.LU R221, [R1+0x71c] ;  /* 0x00071c0001dd7983 */ /* 0x000ea20000300800 */
[----:B0-----:R-:W-:Y:S02]  /*3c2f0*/  F2FP.SATFINITE.E4M3.F32.PACK_AB_MERGE_C R7, RZ, R6, RZ ;  /* 0x00000006ff07723e */ /* 0x001fe400048070ff */
[----:B------:R-:W-:-:S03]  /*3c300*/  PRMT R6, RZ, 0x7610, R6 ;  /* 0x00007610ff067816 */ /* 0x000fc60000000006 */
[----:B------:R0:W-:Y:S04]  /*3c310*/  @!P4 STG.E.U8 desc[UR54][R82.64+0xa1], R7 ;  /* 0x0000a1075200c986 */ /* 0x0001e8000c101136 */
[----:B------:R-:W5:Y:S02]  /*3c320*/  @!P6 LDG.E.U8 R6, desc[UR54][R8.64+0xa8] ;  /* 0x0000a8360806e981 */ /* 0x000f64000c1e1100 */
[----:B------:R-:W1:Y:S01]  /*3c330*/  @!P3 LDC.64 R22, c[0x0][0x5c0] ;  /* 0x00017000ff16bb82 */ /* 0x000e620000000a00 */
[----:B-----5:R-:W-:-:S04]  /*3c340*/  LOP3.LUT R6, R6, 0xff, RZ, 0xc0, !PT ;  /* 0x000000ff06067812 */ /* 0x020fc800078ec0ff */
[----:B------:R-:W-:-:S05]  /*3c350*/  F2FP.F16.E4M3.UNPACK_B R6, R6 ;  /* 0x00000006ff06723e */ /* 0x000fca00020006ff */
[----:B------:R-:W-:-:S05]  /*3c360*/  HADD2.F32 R6, -RZ, R6.H0_H0 ;  /* 0x20000006ff067230 */ /* 0x000fca0000004100 */
[----:B------:R-:W-:-:S04]  /*3c370*/  FMUL R6, R6, UR5 ;  /* 0x0000000506067c20 */ /* 0x000fc80008400000 */
[----:B---3--:R-:W-:Y:S01]  /*3c380*/  FFMA R6, R220, UR4, R6 ;  /* 0x00000004dc067c23 */ /* 0x008fe20008000006 */
[----:B------:R-:W-:Y:S02]  /*3c390*/  LOP3.LUT P2, RZ, R2, 0x400000, RZ, 0xc0, !PT ;  /* 0x0040000002ff7812 */ /* 0x000fe4000784c0ff */
[----:B-1----:R-:W-:Y:S01]  /*3c3a0*/  @!P3 IADD3 R80, P4, R80, R22, RZ ;  /* 0x000000165050b210 */ /* 0x002fe20007f9e0ff */
[----:B------:R-:W3:Y:S01]  /*3c3b0*/  LDL.LU R220, [R1+0x720] ;  /* 0x0007200001dc7983 */ /* 0x000ee20000300800 */
        /* <DEDUP_REMOVED lines=9> */
[----:B------:R-:W-:Y:S01]  /*3c450*/  @!P3 IMAD.X R81, R76, 0x1, R23, P4 ;  /* 0x000000014c51b824 */ /* 0x000fe200020e0617 */
[----:B------:R-:W-:Y:S02]  /*3c460*/  PRMT R8, RZ, 0x7610, R8 ;  /* 0x00007610ff087816 */ /* 0x000fe40000000008 */
[----:B------:R-:W-:Y:S01]  /*3c470*/  LOP3.LUT P6, RZ, R20, 0x40, RZ, 0xc0, !PT ;  /* 0x0000004014ff7812 */ /* 0x000fe200078cc0ff */
[----:B------:R-:W4:Y:S01]  /*3c480*/  LDL.LU R219, [R1+0x724] ;  /* 0x0007240001db7983 */ /* 0x000f220000300800 */
        /* <DEDUP_REMOVED lines=12> */
[----:B0-----:R-:W0:Y:S03]  /*3c550*/  @!P2 LDC.64 R6, c[0x0][0x5c0] ;  /* 0x00017000ff06ab82 */ /* 0x001e260000000a00 */
[----:B------:R1:W-:Y:S04]  /*3c560*/  @!P3 STG.E.U8 desc[UR54][R80.64+0xa8], R9 ;  /* 0x0000a8095000b986 */ /* 0x0003e8000c101136 */
        /* <DEDUP_REMOVED lines=19> */
[----:B0-----:R-:W-:Y:S02]  /*3c6a0*/  PRMT R6, RZ, 0x7610, R6 ;  /* 0x00007610ff067816 */ /* 0x001fe40000000006 */
        /* <DEDUP_REMOVED lines=14> */
[----:B------:R-:W0:Y:S03]  /*3c790*/  @!P1 LDC.64 R8, c[0x0][0x5c0] ;  /* 0x00017000ff089b82 */ /* 0x000e260000000a00 */
        /* <DEDUP_REMOVED lines=9> */
[----:B---3--:R-:W-:Y:S01]  /*3c830*/  FFMA R6, R220, UR4, R6 ;  /* 0x00000004dc067c23 */ /* 0x008fe20008000006 */
[----:B0-----:R-:W-:Y:S02]  /*3c840*/  @!P0 IADD3 R56, P2, R56, R8, RZ ;  /* 0x0000000838388210 */ /* 0x001fe40007f5e0ff */
[----:B------:R-:W-:Y:S01]  /*3c850*/  ISETP.GE.AND P5, PT, R3, 0x101, PT ;  /* 0x000001010300780c */ /* 0x000fe20003fa6270 */
[----:B------:R-:W3:Y:S01]  /*3c860*/  LDL.LU R220, [R1+0x738] ;  /* 0x0007380001dc7983 */ /* 0x000ee20000300800 */
[----:B-1----:R-:W-:Y:S02]  /*3c870*/  F2FP.SATFINITE.E4M3.F32.PACK_AB_MERGE_C R7, RZ, R6, RZ ;  /* 0x00000006ff07723e */ /* 0x002fe400048070ff */
        /* <DEDUP_REMOVED lines=8> */
[----:B----4-:R-:W-:-:S05]  /*3c900*/  FFMA R6, R219, UR4, R6 ;  /* 0x00000004db067c23 */ /* 0x010fca0008000006 */
[----:B------:R-:W-:Y:S02]  /*3c910*/  F2FP.SATFINITE.E4M3.F32.PACK_AB_MERGE_C R9, RZ, R6, RZ ;  /* 0x00000006ff09723e */ /* 0x000fe400048070ff */
[----:B------:R-:W-:-:S03]  /*3c920*/  PRMT R6, RZ, 0x7610, R6 ;  /* 0x00007610ff067816 */ /* 0x000fc60000000006 */
[----:B------:R0:W-:Y:S04]  /*3c930*/  @!P0 STG.E.U8 desc[UR54][R56.64+0xa1], R9 ;  /* 0x0000a10938008986 */ /* 0x0001e8000c101136 */
[----:B------:R-:W4:Y:S01]  /*3c940*/  @!P6 LDG.E.U8 R6, desc[UR54][R12.64+0xa8] ;  /* 0x0000a8360c06e981 */ /* 0x000f22000c1e1100 */
[----:B------:R-:W-:-:S13]  /*3c950*/  ISETP.LT.OR P1, PT, R28, 0xaa, !P5 ;  /* 0x000000aa1c00780c */ /* 0x000fda0006f21670 */
[----:B0-----:R-:W0:Y:S01]  /*3c960*/  @!P1 LDC.64 R8, c[0x0][0x5c0] ;  /* 0x00017000ff089b82 */ /* 0x001e220000000a00 */
[----:B----4-:R-:W-:-:S04]  /*3c970*/  LOP3.LUT R6, R6, 0xff, RZ, 0xc0, !PT ;  /* 0x000000ff06067812 */ /* 0x010fc800078ec0ff */
        /* <DEDUP_REMOVED lines=8> */
[----:B------:R-:W4:Y:S01]  /*3ca00*/  @!P1 LDG.E.U8 R6, desc[UR54][R12.64+0xa9] ;  /* 0x0000a9360c069981 */ /* 0x000f22000c1e1100 */
[----:B------:R-:W-:Y:S02]  /*3ca10*/  ISETP.GE.AND P6, PT, R3, 0x109, PT ;  /* 0x000001090300780c */ /* 0x000fe40003fc6270 */
[----:B----4-:R-:W-:-:S04]  /*3ca20*/  LOP3.LUT R6, R6, 0xff, RZ, 0xc0, !PT ;  /* 0x000000ff06067812 */ /* 0x010fc800078ec0ff */
[----:B------:R-:W-:-:S05]  /*3ca30*/  F2FP.F16.E4M3.UNPACK_B R6, R6 ;  /* 0x00000006ff06723e */ /* 0x000fca00020006ff */
[----:B------:R-:W-:Y:S01]  /*3ca40*/  HADD2.F32 R7, -RZ, R6.H0_H0 ;  /* 0x20000006ff077230 */ /* 0x000fe20000004100 */
[----:B0-----:R-:W-:-:S04]  /*3ca50*/  @!P1 IADD3 R6, P0, P2, R24, UR59, R8 ;  /* 0x0000003b18069c10 */ /* 0x001fc8000fa1e008 */
[----:B------:R-:W-:Y:S01]  /*3ca60*/  FMUL R8, R7, UR5 ;  /* 0x0000000507087c20 */ /* 0x000fe20008400000 */
[----:B------:R-:W-:Y:S02]  /*3ca70*/  @!P1 IADD3.X R7, R29, UR58, R9, P0, P2 ;  /* 0x0000003a1d079c10 */ /* 0x000fe400087e4409 */
[----:B------:R-:W-:Y:S01]  /*3ca80*/  ISETP.LT.OR P0, PT, R28, 0xa9, !P6 ;  /* 0x000000a91c00780c */ /* 0x000fe20007701670 */
[----:B---3--:R-:W-:Y:S01]  /*3ca90*/  FFMA R8, R220, UR4, R8 ;  /* 0x00000004dc087c23 */ /* 0x008fe20008000008 */
[----:B-1----:R-:W-:Y:S02]  /*3caa0*/  IMAD.U32 R11, RZ, RZ, UR52 ;  /* 0x00000034ff0b7e24 */ /* 0x002fe4000f8e00ff */
[----:B------:R-:W-:Y:S01]  /*3cab0*/  IMAD.U32 R10, RZ, RZ, UR7 ;  /* 0x00000007ff0a7e24 */ /* 0x000fe2000f8e00ff */
[----:B------:R-:W-:Y:S01]  /*3cac0*/  ISETP.LT.OR P3, PT, R28, 0xaa, !P6 ;  /* 0x000000aa1c00780c */ /* 0x000fe20007761670 */
[----:B------:R-:W3:Y:S01]  /*3cad0*/  LDL.LU R220, [R1+0x740] ;  /* 0x0007400001dc7983 */ /* 0x000ee20000300800 */
[----:B------:R-:W-:-:S02]  /*3cae0*/  F2FP.SATFINITE.E4M3.F32.PACK_AB_MERGE_C R9, RZ, R8, RZ ;  /* 0x00000008ff09723e */ /* 0x000fc400048070ff */
[----:B------:R-:W-:-:S03]  /*3caf0*/  PRMT R8, RZ, 0x7610, R8 ;  /* 0x00007610ff087816 */ /* 0x000fc60000000008 */
[----:B------:R0:W-:Y:S04]  /*3cb00*/  @!P1 STG.E.U8 desc[UR54][R6.64+0xa9], R9 ;  /* 0x0000a90906009986 */ /* 0x0001e8000c101136 */
[----:B------:R-:W4:Y:S01]  /*3cb10*/  @!P0 LDG.E.U8 R8, desc[UR54][R14.64+0xa8] ;  /* 0x0000a8360e088981 */ /* 0x000f22000c1e1100 */
[----:B------:R-:W0:Y:S01]  /*3cb20*/  @!P0 LDC.64 R12, c[0x0][0x5c0] ;  /* 0x00017000ff0c8b82 */ /* 0x000e220000000a00 */
[----:B------:R-:W-:-:S04]  /*3cb30*/  @!P0 IADD3 R11, P1, P2, R11, UR59, R24 ;  /* 0x0000003b0b0b8c10 */ /* 0x000fc8000fa3e018 */
[----:B------:R-:W-:Y:S02]  /*3cb40*/  @!P0 IADD3.X R10, R10, UR58, R29, P1, P2 ;  /* 0x0000003a0a0a8c10 */ /* 0x000fe40008fe441d */
[----:B0-----:R-:W-:-:S05]  /*3cb50*/  @!P0 IADD3 R6, P1, R11, R12, RZ ;  /* 0x0000000c0b068210 */ /* 0x001fca0007f3e0ff */
[----:B------:R-:W-:Y:S02]  /*3cb60*/  @!P0 IMAD.X R7, R10, 0x1, R13, P1 ;  /* 0x000000010a078824 */ /* 0x000fe400008e060d */
[----:B------:R-:W0:Y:S01]  /*3cb70*/  @!P3 LDC.64 R12, c[0x0][0x5c0] ;  /* 0x00017000ff0cbb82 */ /* 0x000e220000000a00 */
[----:B----4-:R-:W-:-:S04]  /*3cb80*/  LOP3.LUT R8, R8, 0xff, RZ, 0xc0, !PT ;  /* 0x000000ff08087812 */ /* 0x010fc800078ec0ff */
[----:B------:R-:W-:-:S05]  /*3cb90*/  F2FP.F16.E4M3.UNPACK_B R8, R8 ;  /* 0x00000008ff08723e */ /* 0x000fca00020006ff */
[----:B------:R-:W-:-:S05]  /*3cba0*/  HADD2.F32 R8, -RZ, R8.H0_H0 ;  /* 0x20000008ff087230 */ /* 0x000fca0000004100 */
[----:B------:R-:W-:-:S04]  /*3cbb0*/  FMUL R8, R8, UR5 ;  /* 0x0000000508087c20 */ /* 0x000fc80008400000 */
[----:B--2---:R-:W-:Y:S01]  /*3cbc0*/  FFMA R8, R221, UR4, R8 ;  /* 0x00000004dd087c23 */ /* 0x004fe20008000008 */
[----:B------:R-:W-:Y:S01]  /*3cbd0*/  IMAD.U32 R11, RZ, RZ, UR52 ;  /* 0x00000034ff0b7e24 */ /* 0x000fe2000f8e00ff */
[----:B------:R-:W-:Y:S01]  /*3cbe0*/  ISETP.GE.AND P5, PT, R3, 0x181, PT ;  /* 0x000001810300780c */ /* 0x000fe20003fa6270 */
[----:B------:R-:W-:Y:S01]  /*3cbf0*/  IMAD.U32 R10, RZ, RZ, UR7 ;  /* 0x00000007ff0a7e24 */ /* 0x000fe2000f8e00ff */
[----:B------:R-:W2:Y:S01]  /*3cc00*/  LDL.LU R221, [R1+0x744] ;  /* 0x0007440001dd7983 */ /* 0x000ea20000300800 */
[----:B------:R-:W-:Y:S02]  /*3cc10*/  F2FP.SATFINITE.E4M3.F32.PACK_AB_MERGE_C R9, RZ, R8, RZ ;  /* 0x00000008ff09723e */ /* 0x000fe400048070ff */
[----:B------:R-:W-:-:S03]  /*3cc20*/  PRMT R8, RZ, 0x7610, R8 ;  /* 0x00007610ff087816 */ /* 0x000fc60000000008 */
[----:B------:R0:W-:Y:S04]  /*3cc30*/  @!P0 STG.E.U8 desc[UR54][R6.64+0xa8], R9 ;  /* 0x0000a80906008986 */ /* 0x0001e8000c101136 */
[----:B------:R-:W4:Y:S01]  /*3cc40*/  @!P3 LDG.E.U8 R8, desc[UR54][R14.64+0xa9] ;  /* 0x0000a9360e08b981 */ /* 0x000f22000c1e1100 */
[----:B------:R-:W-:Y:S02]  /*3cc50*/  @!P3 IADD3 R11, P1, P2, R11, UR59, R24 ;  /* 0x0000003b0b0bbc10 */ /* 0x000fe4000fa3e018 */
[----:B------:R-:W-:Y:S02]  /*3cc60*/  ISETP.LT.OR P0, PT, R28, 0xa1, !P5 ;  /* 0x000000a11c00780c */ /* 0x000fe40006f01670 */
[----:B------:R-:W-:Y:S02]  /*3cc70*/  @!P3 IADD3.X R10, R10, UR58, R29, P1, P2 ;  /* 0x0000003a0a0abc10 */ /* 0x000fe40008fe441d */
[----:B0-----:R-:W-:-:S05]  /*3cc80*/  @!P3 IADD3 R6, P1, R11, R12, RZ ;  /* 0x0000000c0b06b210 */ /* 0x001fca0007f3e0ff */
[----:B------:R-:W-:-:S04]  /*3cc90*/  @!P3 IMAD.X R7, R10, 0x1, R13, P1 ;  /* 0x000000010a07b824 */ /* 0x000fc800008e060d */
[----:B------:R-:W0:Y:S01]  /*3cca0*/  @!P0 LDC.64 R12, c[0x0][0x5c0] ;  /* 0x00017000ff0c8b82 */ /* 0x000e220000000a00 */
[----:B----4-:R-:W-:-:S04]  /*3ccb0*/  LOP3.LUT R8, R8, 0xff, RZ, 0xc0, !PT ;  /* 0x000000ff08087812 */ /* 0x010fc800078ec0ff */
[----:B------:R-:W-:-:S05]  /*3ccc0*/  F2FP.F16.E4M3.UNPACK_B R8, R8 ;  /* 0x00000008ff08723e */ /* 0x000fca00020006ff */
[----:B------:R-:W-:-:S05]  /*3ccd0*/  HADD2.F32 R8, -RZ, R8.H0_H0 ;  /* 0x20000008ff087230 */ /* 0x000fca0000004100 */
[----:B------:R-:W-:-:S04]  /*3cce0*/  FMUL R8, R8, UR5 ;  /* 0x0000000508087c20 */ /* 0x000fc80008400000 */
[----:B---3--:R-:W-:Y:S01]  /*3ccf0*/  FFMA R8, R220, UR4, R8 ;  /* 0x00000004dc087c23 */ /* 0x008fe20008000008 */
[----:B------:R-:W-:Y:S01]  /*3cd00*/  ISETP.LT.OR P1, PT, R28, 0xa2, !P5 ;  /* 0x000000a21c00780c */ /* 0x000fe20006f21670 */
[----:B------:R-:W3:Y:S03]  /*3cd10*/  LDL.LU R220, [R1+0x748] ;  /* 0x0007480001dc7983 */ /* 0x000ee60000300800 */
[----:B------:R-:W-:Y:S02]  /*3cd20*/  F2FP.SATFINITE.E4M3.F32.PACK_AB_MERGE_C R11, RZ, R8, RZ ;  /* 0x00000008ff0b723e */ /* 0x000fe400048070ff */
[----:B------:R-:W-:-:S03]  /*3cd30*/  PRMT R8, RZ, 0x7610, R8 ;  /* 0x00007610ff087816 */ /* 0x000fc60000000008 */
[----:B------:R1:W-:Y:S04]  /*3cd40*/  @!P3 STG.E.U8 desc[UR54][R6.64+0xa9], R11 ;  /* 0x0000a90b0600b986 */ /* 0x0003e8000c101136 */
[----:B------:R-:W4:Y:S01]  /*3cd50*/  @!P0 LDG.E.U8 R8, desc[UR54][R16.64+0xa0] ;  /* 0x0000a03610088981 */ /* 0x000f22000c1e1100 */
[----:B-1----:R-:W-:Y:S02]  /*3cd60*/  @!P0 IMAD.MOV.U32 R6, RZ, RZ, R24 ;  /* 0x000000ffff068224 */ /* 0x002fe400078e0018 */
[----:B------:R-:W-:Y:S01]  /*3cd70*/  @!P0 IMAD.MOV.U32 R7, RZ, RZ, R29 ;  /* 0x000000ffff078224 */ /* 0x000fe200078e001d */
[----:B----4-:R-:W-:-:S04]  /*3cd80*/  LOP3.LUT R8, R8, 0xff, RZ, 0xc0, !PT ;  /* 0x000000ff08087812 */ /* 0x010fc800078ec0ff */
[----:B------:R-:W-:-:S05]  /*3cd90*/  F2FP.F16.E4M3.UNPACK_B R8, R8 ;  /* 0x00000008ff08723e */ /* 0x000fca00020006ff */
[----:B------:R-:W-:-:S05]  /*3cda0*/  HADD2.F32 R8, -RZ, R8.H0_H0 ;  /* 0x20000008ff087230 */ /* 0x000fca0000004100 */
[----:B------:R-:W-:Y:S01]  /*3cdb0*/  FMUL R10, R8, UR5 ;  /* 0x00000005080a7c20 */ /* 0x000fe20008400000 */
[----:B------:R-:W-:-:S04]  /*3cdc0*/  @!P0 IMAD.WIDE.U32 R8, R4, 0x180, R6 ;  /* 0x0000018004088825 */ /* 0x000fc800078e0006 */
[----:B------:R-:W-:Y:S02]  /*3cdd0*/  @!P0 IMAD R7, R5, 0x180, RZ ;  /* 0x0000018005078824 */ /* 0x000fe400078e02ff */
[----:B--2---:R-:W-:Y:S01]  /*3cde0*/  FFMA R10, R221, UR4, R10 ;  /* 0x00000004dd0a7c23 */ /* 0x004fe2000800000a */
[----:B0-----:R-:W-:Y:S02]  /*3cdf0*/  @!P0 IADD3 R6, P2, R8, R12, RZ ;  /* 0x0000000c08068210 */ /* 0x001fe40007f5e0ff */
[----:B------:R-:W-:Y:S02]  /*3ce00*/  PRMT R8, RZ, 0x7610, R8 ;  /* 0x00007610ff087816 */ /* 0x000fe40000000008 */
[----:B------:R-:W-:Y:S02]  /*3ce10*/  ISETP.GE.AND P6, PT, R3, 0x189, PT ;  /* 0x000001890300780c */ /* 0x000fe40003fc6270 */
[----:B------:R-:W-:Y:S02]  /*3ce20*/  F2FP.SATFINITE.E4M3.F32.PACK_AB_MERGE_C R11, RZ, R10, RZ ;  /* 0x0000000aff0b723e */ /* 0x000fe400048070ff */
[----:B------:R-:W-:Y:S01]  /*3ce30*/  @!P0 IADD3.X R7, R13, R9, R7, P2, !PT ;  /* 0x000000090d078210 */ /* 0x000fe200017fe407 */
[----:B------:R-:W2:Y:S01]  /*3ce40*/  LDL.LU R221, [R1+0x74c] ;  /* 0x00074c0001dd7983 */ /* 0x000ea20000300800 */
[----:B------:R-:W0:Y:S01]  /*3ce50*/  @!P1 LDC.64 R12, c[0x0][0x5c0] ;  /* 0x00017000ff0c9b82 */ /* 0x000e220000000a00 */
[----:B------:R-:W-:-:S02]  /*3ce60*/  @!P1 IMAD R3, R5, 0x180, RZ ;  /* 0x0000018005039824 */ /* 0x000fc400078e02ff */
[----:B------:R-:W4:Y:S04]  /*3ce70*/  LDL.LU R219, [R1+0x750] ;  /* 0x0007500001db7983 */ /* 0x000f280000300800 */
[----:B------:R1:W-:Y:S04]  /*3ce80*/  @!P0 STG.E.U8 desc[UR54][R6.64+0xa0], R11 ;  /* 0x0000a00b06008986 */ /* 0x0003e8000c101136 */
[----:B------:R-:W5:Y:S01]  /*3ce90*/  @!P1 LDG.E.U8 R8, desc[UR54][R16.64+0xa1] ;  /* 0x0000a13610089981 */ /* 0x000f62000c1e1100 */
[----:B------:R-:W-:Y:S01]  /*3cea0*/  ISETP.LT.OR P0, PT, R28, 0xa1, !P6 ;  /* 0x000000a11c00780c */ /* 0x000fe20007701670 */
[----:B-1----:R-:W-:-:S02]  /*3ceb0*/  @!P1 IMAD.MOV.U32 R6, RZ, RZ, R24 ;  /* 0x000000ffff069224 */ /* 0x002fc400078e0018 */
[----:B------:R-:W-:-:S10]  /*3cec0*/  @!P1 IMAD.MOV.U32 R7, RZ, RZ, R29 ;  /* 0x000000ffff079224 */ /* 0x000fd400078e001d */
[----:B------:R-:W1:Y:S01]  /*3ced0*/  @!P0 LDC.64 R14, c[0x0][0x5c0] ;  /* 0x00017000ff0e8b82 */ /* 0x000e620000000a00 */
[----:B-----5:R-:W-:-:S04]  /*3cee0*/  LOP3.LUT R8, R8, 0xff, RZ, 0xc0, !PT ;  /* 0x000000ff08087812 */ /* 0x020fc800078ec0ff */
[----:B------:R-:W-:-:S05]  /*3cef0*/  F2FP.F16.E4M3.UNPACK_B R8, R8 ;  /* 0x00000008ff08723e */ /* 0x000fca00020006ff */
[----:B------:R-:W-:-:S05]  /*3cf00*/  HADD2.F32 R8, -RZ, R8.H0_H0 ;  /* 0x20000008ff087230 */ /* 0x000fca0000004100 */
[----:B------:R-:W-:Y:S01]  /*3cf10*/  FMUL R10, R8, UR5 ;  /* 0x00000005080a7c20 */ /* 0x000fe20008400000 */
[----:B------:R-:W-:-:S04]  /*3cf20*/  @!P1 IMAD.WIDE.U32 R8, R4, 0x180, R6 ;  /* 0x0000018004089825 */ /* 0x000fc800078e0006 */
[----:B---3--:R-:W-:Y:S01]  /*3cf30*/  FFMA R10, R220, UR4, R10 ;  /* 0x00000004dc0a7c23 */ /* 0x008fe2000800000a */
[----:B0-----:R-:W-:-:S04]  /*3cf40*/  @!P1 IADD3 R6, P2, R8, R12, RZ ;  /* 0x0000000c08069210 */ /* 0x001fc80007f5e0ff */
[----:B------:R-:W-:Y:S02]  /*3cf50*/  F2FP.SATFINITE.E4M3.F32.PACK_AB_MERGE_C R11, RZ, R10, RZ ;  /* 0x0000000aff0b723e */ /* 0x000fe400048070ff */
[--C-:B------:R-:W-:Y:S02]  /*3cf60*/  @!P1 IADD3.X R7, R13, R9, R3.reuse, P2, !PT ;  /* 0x000000090d079210 */ /* 0x100fe400017fe403 */
[----:B------:R-:W-:-:S03]  /*3cf70*/  PRMT R3, RZ, 0x7610, R3 ;  /* 0x00007610ff037816 */ /* 0x000fc60000000003 */
[----:B------:R0:W-:Y:S04]  /*3cf80*/  @!P1 STG.E.U8 desc[UR54][R6.64+0xa1], R11 ;  /* 0x0000a10b06009986 */ /* 0x0001e8000c101136 */
[----:B------:R-:W3:Y:S01]  /*3cf90*/  @!P0 LDG.E.U8 R3, desc[UR54][R18.64+0xa0] ;  /* 0x0000a03612038981 */ /* 0x000ee2000c1e1100 */
[----:B------:R-:W-:Y:S01]  /*3cfa0*/  @!P0 IMAD R13, R5, 0x180, RZ ;  /* 0x00000180050d8824 */ /* 0x000fe200078e02ff */
[----:B------:R-:W-:Y:S01]  /*3cfb0*/  ISETP.LT.OR P1, PT, R28, 0xa2, !P6 ;  /* 0x000000a21c00780c */ /* 0x000fe20007721670 */
[----:B0-----:R-:W-:Y:S02]  /*3cfc0*/  @!P0 IMAD.MOV.U32 R6, RZ, RZ, R24 ;  /* 0x000000ffff068224 */ /* 0x001fe400078e0018 */
[----:B------:R-:W-:Y:S02]  /*3cfd0*/  @!P0 IMAD.MOV.U32 R7, RZ, RZ, R29 ;  /* 0x000000ffff078224 */ /* 0x000fe400078e001d */
[----:B------:R-:W-:-:S04]  /*3cfe0*/  @!P0 IMAD.WIDE.U32 R8, R4, 0x180, R6 ;  /* 0x0000018004088825 */ /* 0x000fc800078e0006 */
[----:B------:R-:W-:Y:S01]  /*3cff0*/  @!P0 IMAD.IADD R6, R9, 0x1, R13 ;  /* 0x0000000109068824 */ /* 0x000fe200078e020d */
[----:B-1----:R-:W-:-:S04]  /*3d000*/  @!P0 IADD3 R8, P2, P3, R8, UR52, R14 ;  /* 0x0000003408088c10 */ /* 0x002fc8000fb5e00e */
[----:B------:R-:W-:Y:S02]  /*3d010*/  @!P0 IADD3.X R9, R6, UR7, R15, P2, P3 ;  /* 0x0000000706098c10 */ /* 0x000fe400097e640f */
[----:B------:R-:W0:Y:S01]  /*3d020*/  @!P1 LDC.64 R14, c[0x0][0x5c0] ;  /* 0x00017000ff0e9b82 */ /* 0x000e220000000a00 */
[----:B---3--:R-:W-:-:S04]  /*3d030*/  LOP3.LUT R3, R3, 0xff, RZ, 0xc0, !PT ;  /* 0x000000ff03037812 */ /* 0x008fc800078ec0ff */
[----:B------:R-:W-:-:S05]  /*3d040*/  F2FP.F16.E4M3.UNPACK_B R3, R3 ;  /* 0x00000003ff03723e */ /* 0x000fca00020006ff */
[----:B------:R-:W-:-:S05]  /*3d050*/  HADD2.F32 R3, -RZ, R3.H0_H0 ;  /* 0x20000003ff037230 */ /* 0x000fca0000004100 */
[----:B------:R-:W-:-:S04]  /*3d060*/  FMUL R3, R3, UR5 ;  /* 0x0000000503037c20 */ /* 0x000fc80008400000 */
[----:B--2---:R-:W-:Y:S01]  /*3d070*/  FFMA R3, R221, UR4, R3 ;  /* 0x00000004dd037c23 */ /* 0x004fe20008000003 */
[----:B------:R-:W-:Y:S02]  /*3d080*/  @!P1 IMAD.MOV.U32 R6, RZ, RZ, R24 ;  /* 0x000000ffff069224 */ /* 0x000fe400078e0018 */
[----:B------:R-:W-:Y:S02]  /*3d090*/  @!P1 IMAD.MOV.U32 R7, RZ, RZ, R29 ;  /* 0x000000ffff079224 */ /* 0x000fe400078e001d */
[----:B------:R-:W-:Y:S01]  /*3d0a0*/  @!P1 IMAD R13, R5, 0x180, RZ ;  /* 0x00000180050d9824 */ /* 0x000fe200078e02ff */
[----:B------:R-:W-:Y:S02]  /*3d0b0*/  ISETP.LT.OR P2, PT, R28, 0xa9, !P5 ;  /* 0x000000a91c00780c */ /* 0x000fe40006f41670 */
[----:B------:R-:W-:Y:S02]  /*3d0c0*/  F2FP.SATFINITE.E4M3.F32.PACK_AB_MERGE_C R11, RZ, R3, RZ ;  /* 0x00000003ff0b723e */ /* 0x000fe400048070ff */
[----:B------:R-:W-:Y:S01]  /*3d0d0*/  PRMT R3, RZ, 0x7610, R3 ;  /* 0x00007610ff037816 */ /* 0x000fe20000000003 */
[----:B------:R-:W2:Y:S04]  /*3d0e0*/  LDL.LU R221, [R1+0x754] ;  /* 0x0007540001dd7983 */ /* 0x000ea80000300800 */
[----:B------:R1:W-:Y:S01]  /*3d0f0*/  @!P0 STG.E.U8 desc[UR54][R8.64+0xa0], R11 ;  /* 0x0000a00b08008986 */ /* 0x0003e2000c101136 */
[----:B------:R-:W-:-:S03]  /*3d100*/  @!P1 IMAD.WIDE.U32 R6, R4, 0x180, R6 ;  /* 0x0000018004069825 */ /* 0x000fc600078e0006 */
[----:B------:R-:W3:Y:S04]  /*3d110*/  LDL.LU R220, [R1+0x758] ;  /* 0x0007580001dc7983 */ /* 0x000ee80000300800 */
[----:B------:R-:W5:Y:S01]  /*3d120*/  @!P1 LDG.E.U8 R3, desc[UR54][R18.64+0xa1] ;  /* 0x0000a13612039981 */ /* 0x000f62000c1e1100 */
[----:B0-----:R-:W-:Y:S01]  /*3d130*/  @!P1 IADD3 R6, P0, P3, R6, UR52, R14 ;  /* 0x0000003406069c10 */ /* 0x001fe2000fb1e00e */
[----:B-1----:R-:W-:Y:S02]  /*3d140*/  @!P1 IMAD.IADD R8, R7, 0x1, R13 ;  /* 0x0000000107089824 */ /* 0x002fe400078e020d */
[----:B------:R-:W0:Y:S03]  /*3d150*/  @!P2 LDC.64 R12, c[0x0][0x5c0] ;  /* 0x00017000ff0cab82 */ /* 0x000e260000000a00 */
[----:B------:R-:W-:-:S02]  /*3d160*/  @!P1 IADD3.X R7, R8, UR7, R15, P0, P3 ;  /* 0x0000000708079c10 */ /* 0x000fc400087e640f */
        /* <DEDUP_REMOVED lines=9> */
[----:B------:R-:W-:Y:S01]  /*3d200*/  ISETP.LT.OR P0, PT, R28, 0xaa, !P5 ;  /* 0x000000aa1c00780c */ /* 0x000fe20006f01670 */
[----:B-1----:R-:W-:Y:S02]  /*3d210*/  @!P2 IMAD.MOV.U32 R6, RZ, RZ, R24 ;  /* 0x000000ffff06a224 */ /* 0x002fe400078e0018 */
[----:B------:R-:W-:Y:S02]  /*3d220*/  @!P2 IMAD.MOV.U32 R7, RZ, RZ, R29 ;  /* 0x000000ffff07a224 */ /* 0x000fe400078e001d */
[----:B------:R-:W-:-:S04]  /*3d230*/  @!P2 IMAD.WIDE.U32 R8, R4, 0x180, R6 ;  /* 0x000001800408a825 */ /* 0x000fc800078e0006 */
[----:B------:R-:W-:Y:S01]  /*3d240*/  @!P2 IMAD R7, R5, 0x180, RZ ;  /* 0x000001800507a824 */ /* 0x000fe200078e02ff */
[----:B0-----:R-:W-:-:S04]  /*3d250*/  @!P2 IADD3 R6, P1, R8, R12, RZ ;  /* 0x0000000c0806a210 */ /* 0x001fc80007f3e0ff */
[----:B------:R-:W-:Y:S02]  /*3d260*/  @!P2 IADD3.X R7, R13, R9, R7, P1, !PT ;  /* 0x000000090d07a210 */ /* 0x000fe40000ffe407 */
[----:B------:R-:W0:Y:S01]  /*3d270*/  @!P0 LDC.64 R12, c[0x0][0x5c0] ;  /* 0x00017000ff0c8b82 */ /* 0x000e220000000a00 */
[----:B----4-:R-:W-:-:S04]  /*3d280*/  LOP3.LUT R3, R3, 0xff, RZ, 0xc0, !PT ;  /* 0x000000ff03037812 */ /* 0x010fc800078ec0ff */
[----:B------:R-:W-:-:S05]  /*3d290*/  F2FP.F16.E4M3.UNPACK_B R3, R3 ;  /* 0x00000003ff03723e */ /* 0x000fca00020006ff */
[----:B------:R-:W-:-:S05]  /*3d2a0*/  HADD2.F32 R3, -RZ, R3.H0_H0 ;  /* 0x20000003ff037230 */ /* 0x000fca0000004100 */
[----:B------:R-:W-:-:S04]  /*3d2b0*/  FMUL R3, R3, UR5 ;  /* 0x0000000503037c20 */ /* 0x000fc80008400000 */
[----:B--2---:R-:W-:Y:S01]  /*3d2c0*/  FFMA R3, R221, UR4, R3 ;  /* 0x00000004dd037c23 */ /* 0x004fe20008000003 */
[----:B------:R-:W-:Y:S01]  /*3d2d0*/  ISETP.LT.OR P1, PT, R28, 0xa9, !P6 ;  /* 0x000000a91c00780c */ /* 0x000fe20007721670 */
[----:B------:R-:W2:Y:S03]  /*3d2e0*/  LDL.LU R221, [R1+0x75c] ;  /* 0x00075c0001dd7983 */ /* 0x000ea60000300800 */
[----:B------:R-:W-:Y:S02]  /*3d2f0*/  F2FP.SATFINITE.E4M3.F32.PACK_AB_MERGE_C R11, RZ, R3, RZ ;  /* 0x00000003ff0b723e */ /* 0x000fe400048070ff */
[----:B------:R-:W-:-:S03]  /*3d300*/  PRMT R3, RZ, 0x7610, R3 ;  /* 0x00007610ff037816 */ /* 0x000fc60000000003 */
[----:B------:R1:W-:Y:S04]  /*3d310*/  @!P2 STG.E.U8 desc[UR54][R6.64+0xa8], R11 ;  /* 0x0000a80b0600a986 */ /* 0x0003e8000c101136 */
[----:B------:R-:W4:Y:S01]  /*3d320*/  @!P0 LDG.E.U8 R3, desc[UR54][R16.64+0xa9] ;  /* 0x0000a93610038981 */ /* 0x000f22000c1e1100 */
[----:B------:R-:W5:Y:S01]  /*3d330*/  @!P1 LDC.64 R14, c[0x0][0x5c0] ;  /* 0x00017000ff0e9b82 */ /* 0x000f620000000a00 */
[----:B-1----:R-:W-:Y:S02]  /*3d340*/  @!P0 IMAD.MOV.U32 R6, RZ, RZ, R24 ;  /* 0x000000ffff068224 */ /* 0x002fe400078e0018 */
[----:B------:R-:W-:Y:S02]  /*3d350*/  @!P0 IMAD.MOV.U32 R7, RZ, RZ, R29 ;  /* 0x000000ffff078224 */ /* 0x000fe400078e001d */
[----:B------:R-:W-:-:S04]  /*3d360*/  @!P0 IMAD.WIDE.U32 R8, R4, 0x180, R6 ;  /* 0x0000018004088825 */ /* 0x000fc800078e0006 */
[----:B------:R-:W-:Y:S01]  /*3d370*/  @!P0 IMAD R7, R5, 0x180, RZ ;  /* 0x0000018005078824 */ /* 0x000fe200078e02ff */
[----:B0-----:R-:W-:-:S04]  /*3d380*/  @!P0 IADD3 R6, P2, R8, R12, RZ ;  /* 0x0000000c08068210 */ /* 0x001fc80007f5e0ff */
[----:B------:R-:W-:Y:S02]  /*3d390*/  @!P0 IADD3.X R7, R13, R9, R7, P2, !PT ;  /* 0x000000090d078210 */ /* 0x000fe400017fe407 */
[----:B----4-:R-:W-:-:S04]  /*3d3a0*/  LOP3.LUT R3, R3, 0xff, RZ, 0xc0, !PT ;  /* 0x000000ff03037812 */ /* 0x010fc800078ec0ff */
        /* <DEDUP_REMOVED lines=8> */
[----:B------:R-:W-:Y:S02]  /*3d430*/  @!P1 IMAD R13, R5, 0x180, RZ ;  /* 0x00000180050d9824 */ /* 0x000fe400078e02ff */
[----:B0-----:R-:W-:Y:S02]  /*3d440*/  @!P1 IMAD.MOV.U32 R6, RZ, RZ, R24 ;  /* 0x000000ffff069224 */ /* 0x001fe400078e0018 */
[----:B------:R-:W-:Y:S02]  /*3d450*/  @!P1 IMAD.MOV.U32 R7, RZ, RZ, R29 ;  /* 0x000000ffff079224 */ /* 0x000fe400078e001d */
[----:B------:R-:W-:-:S04]  /*3d460*/  @!P1 IMAD.WIDE.U32 R8, R4, 0x180, R6 ;  /* 0x0000018004089825 */ /* 0x000fc800078e0006 */
[----:B------:R-:W-:Y:S01]  /*3d470*/  @!P1 IMAD.IADD R10, R9, 0x1, R13 ;  /* 0x00000001090a9824 */ /* 0x000fe200078e020d */
[----:B-----5:R-:W-:-:S04]  /*3d480*/  @!P1 IADD3 R8, P0, P2, R8, UR52, R14 ;  /* 0x0000003408089c10 */ /* 0x020fc8000fa1e00e */
[----:B------:R-:W-:Y:S02]  /*3d490*/  @!P1 IADD3.X R9, R10, UR7, R15, P0, P2 ;  /* 0x000000070a099c10 */ /* 0x000fe400087e440f */
[----:B------:R-:W-:Y:S01]  /*3d4a0*/  ISETP.LT.OR P0, PT, R28, 0xaa, !P6 ;  /* 0x000000aa1c00780c */ /* 0x000fe20007701670 */
[----:B------:R-:W-:Y:S01]  /*3d4b0*/  BSSY B1, `(.L_x_37) ;  /* 0x000000b000017945 */ /* 0x000fe20003800000 */
[----:B---3--:R-:W-:-:S04]  /*3d4c0*/  LOP3.LUT R3, R3, 0xff, RZ, 0xc0, !PT ;  /* 0x000000ff03037812 */ /* 0x008fc800078ec0ff */
[----:B------:R-:W-:-:S05]  /*3d4d0*/  F2FP.F16.E4M3.UNPACK_B R3, R3 ;  /* 0x00000003ff03723e */ /* 0x000fca00020006ff */
[----:B------:R-:W-:-:S05]  /*3d4e0*/  HADD2.F32 R3, -RZ, R3.H0_H0 ;  /* 0x20000003ff037230 */ /* 0x000fca0000004100 */
[----:B------:R-:W-:-:S04]  /*3d4f0*/  FMUL R3, R3, UR5 ;  /* 0x0000000503037c20 */ /* 0x000fc80008400000 */
[----:B--2---:R-:W-:-:S05]  /*3d500*/  FFMA R3, R221, UR4, R3 ;  /* 0x00000004dd037c23 */ /* 0x004fca0008000003 */
[----:B------:R-:W-:-:S05]  /*3d510*/  F2FP.SATFINITE.E4M3.F32.PACK_AB_MERGE_C R7, RZ, R3, RZ ;  /* 0x00000003ff07723e */ /* 0x000fca00048070ff */
[----:B------:R0:W-:Y:S01]  /*3d520*/  @!P1 STG.E.U8 desc[UR54][R8.64+0xa8], R7 ;  /* 0x0000a80708009986 */ /* 0x0001e2000c101136 */
[----:B------:R-:W-:Y:S01]  /*3d530*/  PRMT R3, RZ, 0x7610, R3 ;  /* 0x00007610ff037816 */ /* 0x000fe20000000003 */
[----:B------:R-:W-:Y:S06]  /*3d540*/  @P0 BRA `(.L_x_38) ;  /* 0x0000000000040947 */ /* 0x000fec0003800000 */
[----:B------:R1:W5:Y:S02]  /*3d550*/  LDG.E.U8 R3, desc[UR54][R18.64+0xa9] ;  /* 0x0000a93612037981 */ /* 0x000364000c1e1100 */
.L_x_38:
[----:B------:R-:W-:Y:S05]  /*3d560*/  BSYNC B1 ;  /* 0x0000000000017941 */ /* 0x000fea0003800000 */
.L_x_37:
[----:B------:R-:W-:Y:S05]  /*3d570*/  @P0 BRA `(.L_x_39) ;  /* 0x0000011c00780947 */ /* 0x000fea0003800000 */
[----:B------:R-:W2:Y:S01]  /*3d580*/  LDL.LU R6, [R1+0x760] ;  /* 0x0007600001067983 */ /* 0x000ea20000300800 */
[----:B-----5:R-:W-:Y:S01]  /*3d590*/  LOP3.LUT R3, R3, 0xff, RZ, 0xc0, !PT ;  /* 0x000000ff03037812 */ /* 0x020fe200078ec0ff */
[----:B------:R-:W-:Y:S01]  /*3d5a0*/  IMAD.MOV.U32 R28, RZ, RZ, R24 ;  /* 0x000000ffff1c7224 */ /* 0x000fe200078e0018 */
[----:B------:R-:W-:Y:S01]  /*3d5b0*/  ULDC.64 UR8, c[0x0][0x5c0] ;  /* 0x0001700000087ab9 */ /* 0x000fe20000000a00 */
[----:B------:R-:W-:Y:S01]  /*3d5c0*/  IMAD R5, R5, 0x180, RZ ;  /* 0x0000018005057824 */ /* 0x000fe200078e02ff */
[----:B------:R-:W-:Y:S01]  /*3d5d0*/  F2FP.F16.E4M3.UNPACK_B R3, R3 ;  /* 0x00000003ff03723e */ /* 0x000fe200020006ff */
[----:B------:R-:W-:-:S04]  /*3d5e0*/  IMAD.WIDE.U32 R28, R4, 0x180, R28 ;  /* 0x00000180041c7825 */ /* 0x000fc800078e001c */
[----:B------:R-:W-:Y:S02]  /*3d5f0*/  HADD2.F32 R3, -RZ, R3.H0_H0 ;  /* 0x20000003ff037230 */ /* 0x000fe40000004100 */
[----:B0-----:R-:W-:Y:S02]  /*3d600*/  IMAD.U32 R7, RZ, RZ, UR8 ;  /* 0x00000008ff077e24 */ /* 0x001fe4000f8e00ff */
[----:B------:R-:W-:Y:S02]  /*3d610*/  IMAD.IADD R5, R29, 0x1, R5 ;  /* 0x000000011d057824 */ /* 0x000fe400078e0205 */
[----:B------:R-:W-:Y:S01]  /*3d620*/  FMUL R3, R3, UR5 ;  /* 0x0000000503037c20 */ /* 0x000fe20008400000 */
[----:B------:R-:W-:Y:S01]  /*3d630*/  IMAD.U32 R4, RZ, RZ, UR9 ;  /* 0x00000009ff047e24 */ /* 0x000fe2000f8e00ff */
[----:B------:R-:W-:-:S04]  /*3d640*/  IADD3 R28, P0, P1, R28, UR52, R7 ;  /* 0x000000341c1c7c10 */ /* 0x000fc8000f91e007 */
[----:B------:R-:W-:Y:S01]  /*3d650*/  IADD3.X R29, R5, UR7, R4, P0, P1 ;  /* 0x00000007051d7c10 */ /* 0x000fe200087e2404 */
[----:B--2---:R-:W-:-:S05]  /*3d660*/  FFMA R3, R6, UR4, R3 ;  /* 0x0000000406037c23 */ /* 0x004fca0008000003 */
[----:B------:R-:W-:-:S05]  /*3d670*/  F2FP.SATFINITE.E4M3.F32.PACK_AB_MERGE_C R3, RZ, R3, RZ ;  /* 0x00000003ff03723e */ /* 0x000fca00048070ff */
[----:B------:R2:W-:Y:S01]  /*3d680*/  STG.E.U8 desc[UR54][R28.64+0xa9], R3 ;  /* 0x0000a9031c007986 */ /* 0x0005e2000c101136 */
[----:B------:R-:W-:Y:S05]  /*3d690*/  BRA `(.L_x_39) ;  /* 0x0000011c00307947 */ /* 0x000fea0003800000 */
.L_x_36:
[----:B------:R-:W-:Y:S01]  /*3d6a0*/  ISETP.GE.AND P5, PT, R3, 0x1, PT ;  /* 0x000000010300780c */ /* 0x000fe20003fa6270 */
[----:B------:R-:W2:Y:S03]  /*3d6b0*/  LDL.LU R36, [R1+0x240] ;  /* 0x0002400001247983 */ /* 0x000ea60000300800 */
[C---:B------:R-:W-:Y:S01]  /*3d6c0*/  ISETP.LT.OR P0, PT, R28.reuse, 0x1, !P5 ;  /* 0x000000011c00780c */ /* 0x040fe20006f01670 */
[----:B------:R-:W-:Y:S01]  /*3d6d0*/  FMUL R30, R7, UR4 ;  /* 0x00000004071e7c20 */ /* 0x000fe20008400000 */
[----:B------:R-:W-:Y:S01]  /*3d6e0*/  ISETP.LT.OR P2, PT, R28, 0x2, !P5 ;  /* 0x000000021c00780c */ /* 0x000fe20006f41670 */
[----:B------:R-:W-:Y:S01]  /*3d6f0*/  FMUL R8, R8, UR4 ;  /* 0x0000000408087c20 */ /* 0x000fe20008400000 */
[----:B------:R-:W-:Y:S01]  /*3d700*/  FMUL R9, R9, UR4 ;  /* 0x0000000409097c20 */ /* 0x000fe20008400000 */
[----:B------:R-:W-:Y:S01]  /*3d710*/  FMUL R10, R10, UR4 ;  /* 0x000000040a0a7c20 */ /* 0x000fe20008400000 */
[----:B------:R-:W-:Y:S01]  /*3d720*/  FMUL R11, R11, UR4 ;  /* 0x000000040b0b7c20 */ /* 0x000fe20008400000 */
[----:B------:R-:W-:Y:S01]  /*3d730*/  LOP3.LUT R0, R0, 0xfffdffff, RZ, 0xc0, !PT ;  /* 0xfffdffff00007812 */ /* 0x000fe200078ec0ff */
[----:B------:R-:W-:Y:S01]  /*3d740*/  FMUL R12, R12, UR4 ;  /* 0x000000040c0c7c20 */ /* 0x000fe20008400000 */
[----:B------:R-:W-:Y:S01]  /*3d750*/  FMUL R13, R13, UR4 ;  /* 0x000000040d0d7c20 */ /* 0x000fe20008400000 */
[----:B------:R-:W-:Y:S01]  /*3d760*/  LOP3.LUT R2, R2, 0xffefffff, RZ, 0xc0, !PT ;  /* 0xffefffff02027812 */ /* 0x000fe200078ec0ff */
[----:B------:R-:W-:Y:S01]  /*3d770*/  FMUL R14, R14, UR4 ;  /* 0x000000040e0e7c20 */ /* 0x000fe20008400000 */
[----:B------:R-:W-:Y:S01]  /*3d780*/  FMUL R15, R15, UR4 ;  /* 0x000000040f0f7c20 */ /* 0x000fe20008400000 */
[----:B------:R-:W0:Y:S01]  /*3d790*/  @!P0 LDC.64 R26, c[0x0][0x5c0] ;  /* 0x00017000ff1a8b82 */ /* 0x000e220000000a00 */
[----:B------:R-:W-:Y:S01]  /*3d7a0*/  F2FP.SATFINITE.E4M3.F32.PACK_AB_MERGE_C R30, RZ, R30, RZ ;  /* 0x0000001eff1e723e */ /* 0x000fe200048070ff */
[----:B------:R-:W-:Y:S01]  /*3d7b0*/  FMUL R16, R16, UR4 ;  /* 0x0000000410107c20 */ /* 0x000fe20008400000 */
[----:B------:R-:W-:Y:S01]  /*3d7c0*/  FMUL R17, R17, UR4 ;  /* 0x0000000411117c20 */ /* 0x000fe20008400000 */
[----:B------:R-:W-:Y:S01]  /*3d7d0*/  FMUL R18, R18, UR4 ;  /* 0x0000000412127c20 */ /* 0x000fe20008400000 */
[----:B------:R-:W-:Y:S01]  /*3d7e0*/  FMUL R19, R19, UR4 ;  /* 0x0000000413137c20 */ /* 0x000fe20008400000 */
[----:B------:R-:W3:Y:S01]  /*3d7f0*/  LDL.LU R35, [R1+0x244] ;  /* 0x0002440001237983 */ /* 0x000ee20000300800 */
[----:B0-----:R-:W-:Y:S01]  /*3d800*/  @!P0 IADD3 R6, P1, R24, R26, RZ ;  /* 0x0000001a18068210 */ /* 0x001fe20007f3e0ff */
[----:B------:R-:W-:Y:S01]  /*3d810*/  FMUL R20, R20, UR4 ;  /* 0x0000000414147c20 */ /* 0x000fe20008400000 */
[----:B------:R-:W-:Y:S01]  /*3d820*/  F2FP.SATFINITE.E4M3.F32.PACK_AB_MERGE_C R8, RZ, R8, RZ ;  /* 0x00000008ff08723e */ /* 0x000fe200048070ff */
[----:B------:R-:W-:Y:S01]  /*3d830*/  FMUL R21, R21, UR4 ;  /* 0x0000000415157c20 */ /* 0x000fe20008400000 */
[----:B------:R-:W-:Y:S01]  /*3d840*/  F2FP.SATFINITE.E4M3.F32.PACK_AB_MERGE_C R9, RZ, R9, RZ ;  /* 0x00000009ff09723e */ /* 0x000fe200048070ff */
[----:B------:R-:W-:Y:S01]  /*3d850*/  @!P0 IMAD.X R7, R29, 0x1, R27, P1 ;  /* 0x000000011d078824 */ /* 0x000fe200008e061b */
[----:B------:R-:W-:Y:S01]  /*3d860*/  F2FP.SATFINITE.E4M3.F32.PACK_AB_MERGE_C R10, RZ, R10, RZ ;  /* 0x0000000aff0a723e */ /* 0x000fe200048070ff */
[----:B------:R-:W4:Y:S04]  /*3d870*/  LDL.LU R34, [R1+0x248] ;  /* 0x0002480001227983 */ /* 0x000f280000300800 */
[----:B------:R0:W-:Y:S01]  /*3d880*/  @!P0 STG.E.U8 desc[UR54][R6.64], R30 ;  /* 0x0000001e06008986 */ /* 0x0001e2000c101136 */
[----:B------:R-:W-:-:S02]  /*3d890*/  F2FP.SATFINITE.E4M3.F32.PACK_AB_MERGE_C R11, RZ, R11, RZ ;  /* 0x0000000bff0b723e */ /* 0x000fc400048070ff */
[----:B------:R-:W-:Y:S01]  /*3d8a0*/  @P5 LOP3.LUT R0, R0, 0x20000, RZ, 0xfc, !PT ;  /* 0x0002000000005812 */ /* 0x000fe200078efcff */
[----:B------:R-:W5:Y:S01]  /*3d8b0*/  LDL.LU R33, [R1+0x24c] ;  /* 0x00024c0001217983 */ /* 0x000f620000300800 */
[----:B0-----:R-:W0:Y:S01]  /*3d8c0*/  @!P2 LDC.64 R6, c[0x0][0x5c0] ;  /* 0x00017000ff06ab82 */ /* 0x001e220000000a00 */
[----:B------:R-:W-:Y:S02]  /*3d8d0*/  ISETP.GE.AND P0, PT, R3, 0x9, PT ;  /* 0x000000090300780c */ /* 0x000fe40003f06270 */
[----:B------:R-:W4:Y:S01]  /*3d8e0*/  LDL.LU R32, [R1+0x250] ;  /* 0x0002500001207983 */ /* 0x000f220000300800 */
[----:B------:R-:W-:Y:S01]  /*3d8f0*/  F2FP.SATFINITE.E4M3.F32.PACK_AB_MERGE_C R12, RZ, R12, RZ ;  /* 0x0000000cff0c723e */ /* 0x000fe200048070ff */
[----:B------:R-:W-:Y:S01]  /*3d900*/  FMUL R22, R22, UR4 ;  /* 0x0000000416167c20 */ /* 0x000fe20008400000 */
[----:B------:R-:W-:Y:S01]  /*3d910*/  ISETP.LT.OR P1, PT, R28, 0x1, !P0 ;  /* 0x000000011c00780c */ /* 0x000fe20004721670 */
[----:B------:R-:W-:Y:S01]  /*3d920*/  FMUL R23, R23, UR4 ;  /* 0x0000000417177c20 */ /* 0x000fe20008400000 */
[----:B------:R-:W-:Y:S01]  /*3d930*/  F2FP.SATFINITE.E4M3.F32.PACK_AB_MERGE_C R13, RZ, R13, RZ ;  /* 0x0000000dff0d723e */ /* 0x000fe200048070ff */
[----:B------:R-:W-:Y:S01]  /*3d940*/  FMUL R232, R232, UR4 ;  /* 0x00000004e8e87c20 */ /* 0x000fe20008400000 */
[----:B------:R-:W-:Y:S01]  /*3d950*/  F2FP.SATFINITE.E4M3.F32.PACK_AB_MERGE_C R14, RZ, R14, RZ ;  /* 0x0000000eff0e723e */ /* 0x000fe200048070ff */
[----:B------:R-:W-:Y:S01]  /*3d960*/  FMUL R233, R233, UR4 ;  /* 0x00000004e9e97c20 */ /* 0x000fe20008400000 */
[----:B------:R-:W-:Y:S01]  /*3d970*/  F2FP.SATFINITE.E4M3.F32.PACK_AB_MERGE_C R15, RZ, R15, RZ ;  /* 0x0000000fff0f723e */ /* 0x000fe200048070ff */
[----:B------:R-:W-:Y:S01]  /*3d980*/  FMUL R234, R234, UR4 ;  /* 0x00000004eaea7c20 */ /* 0x000fe20008400000 */
[----:B------:R-:W-:Y:S01]  /*3d990*/  F2FP.SATFINITE.E4M3.F32.PACK_AB_MERGE_C R16, RZ, R16, RZ ;  /* 0x00000010ff10723e */ /* 0x000fe200048070ff */
[----:B------:R-:W-:Y:S01]  /*3d9a0*/  FMUL R235, R235, UR4 ;  /* 0x00000004ebeb7c20 */ /* 0x000fe20008400000 */
[----:B------:R-:W-:Y:S01]  /*3d9b0*/  @P0 LOP3.LUT R2, R2, 0x100000, RZ, 0xfc, !PT ;  /* 0x0010000002020812 */ /* 0x000fe200078efcff */
[----:B------:R-:W-:Y:S01]  /*3d9c0*/  FMUL R236, R236, UR4 ;  /* 0x00000004ecec7c20 */ /* 0x000fe20008400000 */
[----:B------:R-:W-:Y:S01]  /*3d9d0*/  LOP3.LUT R0, R0, 0xffffdfff, RZ, 0xc0, !PT ;  /* 0xffffdfff00007812 */ /* 0x000fe200078ec0ff */
[----:B------:R-:W-:Y:S01]  /*3d9e0*/  FMUL R237, R237, UR4 ;  /* 0x00000004eded7c20 */ /* 0x000fe20008400000 */
[----:B------:R-:W-:Y:S01]  /*3d9f0*/  LOP3.LUT R2, R2, 0xfeffffff, RZ, 0xc0, !PT ;  /* 0xfeffffff02027812 */ /* 0x000fe200078ec0ff */
[----:B------:R-:W-:Y:S01]  /*3da00*/  BSSY B1, `(.L_x_40) ;  /* 0x00000eb000017945 */ /* 0x000fe20003800000 */
[----:B------:R-:W-:-:S02]  /*3da10*/  F2FP.SATFINITE.E4M3.F32.PACK_AB_MERGE_C R17, RZ, R17, RZ ;  /* 0x00000011ff11723e */ /* 0x000fc400048070ff */
[----:B------:R-:W-:Y:S02]  /*3da20*/  F2FP.SATFINITE.E4M3.F32.PACK_AB_MERGE_C R18, RZ, R18, RZ ;  /* 0x00000012ff12723e */ /* 0x000fe400048070ff */
[----:B0-----:R-:W-:Y:S02]  /*3da30*/  @!P2 IADD3 R6, P3, R24, R6, RZ ;  /* 0x000000061806a210 */ /* 0x001fe40007f7e0ff */
[----:B------:R-:W-:Y:S02]  /*3da40*/  F2FP.SATFINITE.E4M3.F32.PACK_AB_MERGE_C R19, RZ, R19, RZ ;  /* 0x00000013ff13723e */ /* 0x000fe400048070ff */
[----:B------:R-:W-:Y:S01]  /*3da50*/  F2FP.SATFINITE.E4M3.F32.PACK_AB_MERGE_C R20, RZ, R20, RZ ;  /* 0x00000014ff14723e */ /* 0x000fe200048070ff */
[----:B------:R-:W-:Y:S01]  /*3da60*/  @!P2 IMAD.X R7, R29, 0x1, R7, P3 ;  /* 0x000000011d07a824 */ /* 0x000fe200018e0607 */
[----:B------:R-:W-:Y:S02]  /*3da70*/  F2FP.SATFINITE.E4M3.F32.PACK_AB_MERGE_C R21, RZ, R21, RZ ;  /* 0x00000015ff15723e */ /* 0x000fe400048070ff */
[----:B------:R-:W-:-:S02]  /*3da80*/  F2FP.SATFINITE.E4M3.F32.PACK_AB_MERGE_C R22, RZ, R22, RZ ;  /* 0x00000016ff16723e */ /* 0x000fc400048070ff */
[----:B------:R0:W-:Y:S01]  /*3da90*/  @!P2 STG.E.U8 desc[UR54][R6.64+0x1], R8 ;  /* 0x000001080600a986 */ /* 0x0001e2000c101136 */
[----:B------:R-:W-:Y:S02]  /*3daa0*/  ISETP.LT.OR P2, PT, R28, 0x2, !P0 ;  /* 0x000000021c00780c */ /* 0x000fe40004741670 */
[----:B------:R-:W-:Y:S02]  /*3dab0*/  F2FP.SATFINITE.E4M3.F32.PACK_AB_MERGE_C R23, RZ, R23, RZ ;  /* 0x00000017ff17723e */ /* 0x000fe400048070ff */
[----:B------:R-:W-:Y:S02]  /*3dac0*/  F2FP.SATFINITE.E4M3.F32.PACK_AB_MERGE_C R232, RZ, R232, RZ ;  /* 0x000000e8ffe8723e */ /* 0x000fe400048070ff */
[----:B------:R-:W-:Y:S02]  /*3dad0*/  F2FP.SATFINITE.E4M3.F32.PACK_AB_MERGE_C R233, RZ, R233, RZ ;  /* 0x000000e9ffe9723e */ /* 0x000fe400048070ff */
[----:B------:R-:W-:Y:S02]  /*3dae0*/  F2FP.SATFINITE.E4M3.F32.PACK_AB_MERGE_C R234, RZ, R234, RZ ;  /* 0x000000eaffea723e */ /* 0x000fe400048070ff */
[----:B------:R-:W-:Y:S01]  /*3daf0*/  F2FP.SATFINITE.E4M3.F32.PACK_AB_MERGE_C R235, RZ, R235, RZ ;  /* 0x000000ebffeb723e */ /* 0x000fe200048070ff */
[----:B0-----:R-:W0:Y:S01]  /*3db00*/  @!P1 LDC.64 R6, c[0x0][0x5c0] ;  /* 0x00017000ff069b82 */ /* 0x001e220000000a00 */
[----:B------:R-:W-:-:S02]  /*3db10*/  F2FP.SATFINITE.E4M3.F32.PACK_AB_MERGE_C R236, RZ, R236, RZ ;  /* 0x000000ecffec723e */ /* 0x000fc400048070ff */
[----:B------:R-:W-:Y:S02]  /*3db20*/  F2FP.SATFINITE.E4M3.F32.PACK_AB_MERGE_C R237, RZ, R237, RZ ;  /* 0x000000edffed723e */ /* 0x000fe400048070ff */
[----:B0-----:R-:W-:-:S04]  /*3db30*/  @!P1 IADD3 R6, P3, P4, R24, UR52, R6 ;  /* 0x0000003418069c10 */ /* 0x001fc8000fc7e006 */
[----:B------:R-:W-:-:S05]  /*3db40*/  @!P1 IADD3.X R7, R29, UR7, R7, P3, P4 ;  /* 0x000000071d079c10 */ /* 0x000fca0009fe8407 */
[----:B------:R0:W-:Y:S01]  /*3db50*/  @!P1 STG.E.U8 desc[UR54][R6.64], R9 ;  /* 0x0000000906009986 */ /* 0x0001e2000c101136 */
[----:B------:R-:W-:Y:S01]  /*3db60*/  ISETP.LT.OR P1, PT, R28, 0x9, !P5 ;  /* 0x000000091c00780c */ /* 0x000fe20006f21670 */
[----:B0-----:R-:W0:-:S12]  /*3db70*/  @!P2 LDC.64 R6, c[0x0][0x5c0] ;  /* 0x00017000ff06ab82 */ /* 0x001e180000000a00 */
[----:B------:R-:W1:Y:S01]  /*3db80*/  @!P1 LDC.64 R8, c[0x0][0x5c0] ;  /* 0x00017000ff089b82 */ /* 0x000e620000000a00 */
[----:B0-----:R-:W-:-:S04]  /*3db90*/  @!P2 IADD3 R6, P3, P4, R24, UR52, R6 ;  /* 0x000000341806ac10 */ /* 0x001fc8000fc7e006 */
[----:B------:R-:W-:-:S05]  /*3dba0*/  @!P2 IADD3.X R7, R29, UR7, R7, P3, P4 ;  /* 0x000000071d07ac10 */ /* 0x000fca0009fe8407 */
[----:B------:R1:W-:Y:S01]  /*3dbb0*/  @!P2 STG.E.U8 desc[UR54][R6.64+0x1], R10 ;  /* 0x0000010a0600a986 */ /* 0x0003e2000c101136 */
[C---:B------:R-:W-:Y:S02]  /*3dbc0*/  ISETP.LT.OR P2, PT, R28.reuse, 0xa, !P5 ;  /* 0x0000000a1c00780c */ /* 0x040fe40006f41670 */
[----:B------:R-:W-:Y:S02]  /*3dbd0*/  ISETP.LT.OR P5, PT, R28, 0xa, !P0 ;  /* 0x0000000a1c00780c */ /* 0x000fe400047a1670 */
[----:B-1----:R-:W-:-:S05]  /*3dbe0*/  @!P1 IADD3 R6, P3, R24, R8, RZ ;  /* 0x0000000818069210 */ /* 0x002fca0007f7e0ff */
[----:B------:R-:W-:Y:S01]  /*3dbf0*/  @!P1 IMAD.X R7, R29, 0x1, R9, P3 ;  /* 0x000000011d079824 */ /* 0x000fe200018e0609 */
[----:B------:R-:W-:-:S04]  /*3dc00*/  ISETP.LT.OR P3, PT, R28, 0x9, !P0 ;  /* 0x000000091c00780c */ /* 0x000fc80004761670 */
[----:B------:R0:W-:Y:S09]  /*3dc10*/  @!P1 STG.E.U8 desc[UR54][R6.64+0x8], R11 ;  /* 0x0000080b06009986 */ /* 0x0001f2000c101136 */
[----:B------:R-:W1:Y:S08]  /*3dc20*/  @!P3 LDC.64 R8, c[0x0][0x5c0] ;  /* 0x00017000ff08bb82 */ /* 0x000e700000000a00 */
[----:B0-----:R-:W0:Y:S08]  /*3dc30*/  @!P2 LDC.64 R6, c[0x0][0x5c0] ;  /* 0x00017000ff06ab82 */ /* 0x001e300000000a00 */
[----:B------:R-:W2:Y:S01]  /*3dc40*/  @!P5 LDC.64 R10, c[0x0][0x5c0] ;  /* 0x00017000ff0adb82 */ /* 0x000ea20000000a00 */
[----:B0-----:R-:W-:-:S05]  /*3dc50*/  @!P2 IADD3 R6, P1, R24, R6, RZ ;  /* 0x000000061806a210 */ /* 0x001fca0007f3e0ff */
[----:B------:R-:W-:-:S05]  /*3dc60*/  @!P2 IMAD.X R7, R29, 0x1, R7, P1 ;  /* 0x000000011d07a824 */ /* 0x000fca00008e0607 */
[----:B------:R0:W-:Y:S01]  /*3dc70*/  @!P2 STG.E.U8 desc[UR54][R6.64+0x9], R12 ;  /* 0x0000090c0600a986 */ /* 0x0001e2000c101136 */
[----:B-1----:R-:W-:-:S04]  /*3dc80*/  @!P3 IADD3 R8, P1, P2, R24, UR52, R8 ;  /* 0x000000341808bc10 */ /* 0x002fc8000fa3e008 */
[----:B------:R-:W-:Y:S02]  /*3dc90*/  @!P3 IADD3.X R9, R29, UR7, R9, P1, P2 ;  /* 0x000000071d09bc10 */ /* 0x000fe40008fe4409 */
[----:B--2---:R-:W-:-:S03]  /*3dca0*/  @!P5 IADD3 R26, P1, P2, R24, UR52, R10 ;  /* 0x00000034181adc10 */ /* 0x004fc6000fa3e00a */
[----:B------:R-:W-:Y:S01]  /*3dcb0*/  @!P3 STG.E.U8 desc[UR54][R8.64+0x8], R13 ;  /* 0x0000080d0800b986 */ /* 0x000fe2000c101136 */
[----:B------:R-:W-:Y:S02]  /*3dcc0*/  @!P5 IADD3.X R27, R29, UR7, R11, P1, P2 ;  /* 0x000000071d1bdc10 */ /* 0x000fe40008fe440b */
[----:B------:R-:W-:-:S03]  /*3dcd0*/  ISETP.GE.AND P1, PT, R3, 0x81, PT ;  /* 0x000000810300780c */ /* 0x000fc60003f26270 */
[----:B------:R-:W-:Y:S01]  /*3dce0*/  @!P5 STG.E.U8 desc[UR54][R26.64+0x9], R14 ;  /* 0x0000090e1a00d986 */ /* 0x000fe2000c101136 */
[----:B------:R-:W-:-:S13]  /*3dcf0*/  ISETP.LT.OR P2, PT, R28, 0x1, !P1 ;  /* 0x000000011c00780c */ /* 0x000fda0004f41670 */
[----:B0-----:R-:W0:Y:S02]  /*3dd00*/  @!P2 LDC.64 R6, c[0x0][0x5c0] ;  /* 0x00017000ff06ab82 */ /* 0x001e240000000a00 */
[----:B0-----:R-:W-:-:S04]  /*3dd10*/  @!P2 IADD3 R10, P4, P6, R24, UR57, R6 ;  /* 0x00000039180aac10 */ /* 0x001fc8000fe9e006 */
[----:B------:R-:W-:Y:S02]  /*3dd20*/  @!P2 IADD3.X R11, R29, UR56, R7, P4, P6 ;  /* 0x000000381d0bac10 */ /* 0x000fe4000a7ec407 */
[----:B------:R-:W-:-:S03]  /*3dd30*/  ISETP.LT.OR P4, PT, R28, 0x2, !P1 ;  /* 0x000000021c00780c */ /* 0x000fc60004f81670 */
[----:B------:R0:W-:Y:S10]  /*3dd40*/  @!P2 STG.E.U8 desc[UR54][R10.64], R15 ;  /* 0x0000000f0a00a986 */ /* 0x0001f4000c101136 */
[----:B------:R-:W1:Y:S01]  /*3dd50*/  @!P4 LDC.64 R6, c[0x0][0x5c0] ;  /* 0x00017000ff06cb82 */ /* 0x000e620000000a00 */
[----:B0-----:R-:W-:Y:S01]  /*3dd60*/  IMAD.U32 R10, RZ, RZ, UR7 ;  /* 0x00000007ff0a7e24 */ /* 0x001fe2000f8e00ff */
[----:B-1----:R-:W-:-:S04]  /*3dd70*/  @!P4 IADD3 R8, P3, P6, R24, UR57, R6 ;  /* 0x000000391808cc10 */ /* 0x002fc8000fe7e006 */
[----:B------:R-:W-:Y:S02]  /*3dd80*/  @!P4 IADD3.X R9, R29, UR56, R7, P3, P6 ;  /* 0x000000381d09cc10 */ /* 0x000fe40009fec407 */
[----:B------:R-:W-:-:S03]  /*3dd90*/  ISETP.LT.OR P3, PT, R28, 0x9, !P1 ;  /* 0x000000091c00780c */ /* 0x000fc60004f61670 */
[----:B------:R0:W-:Y:S10]  /*3dda0*/  @!P4 STG.E.U8 desc[UR54][R8.64+0x1], R16 ;  /* 0x000001100800c986 */ /* 0x0001f4000c101136 */
[----:B------:R-:W1:Y:S01]  /*3ddb0*/  @!P3 LDC.64 R6, c[0x0][0x5c0] ;  /* 0x00017000ff06bb82 */ /* 0x000e620000000a00 */
[----:B------:R-:W-:Y:S01]  /*3ddc0*/  @P3 LOP3.LUT R2, R2, 0x1000000, RZ, 0xfc, !PT ;  /* 0x0100000002023812 */ /* 0x000fe200078efcff */
[----:B0-----:R-:W-:-:S03]  /*3ddd0*/  IMAD.U32 R16, RZ, RZ, UR52 ;  /* 0x00000034ff107e24 */ /* 0x001fc6000f8e00ff */
[----:B------:R-:W-:-:S04]  /*3dde0*/  LOP3.LUT R2, R2, 0xffdfffff, RZ, 0xc0, !PT ;  /* 0xffdfffff02027812 */ /* 0x000fc800078ec0ff */
[----:B------:R-:W-:-:S04]  /*3ddf0*/  @P1 LOP3.LUT R2, R2, 0x200000, RZ, 0xfc, !PT ;  /* 0x0020000002021812 */ /* 0x000fc800078efcff */
[----:B------:R-:W-:Y:S02]  /*3de00*/  LOP3.LUT R2, R2, 0xfdffffff, RZ, 0xc0, !PT ;  /* 0xfdffffff02027812 */ /* 0x000fe400078ec0ff */
[----:B-1----:R-:W-:-:S04]  /*3de10*/  @!P3 IADD3 R30, P0, P6, R24, UR57, R6 ;  /* 0x00000039181ebc10 */ /* 0x002fc8000fe1e006 */
[----:B------:R-:W-:Y:S02]  /*3de20*/  @!P3 IADD3.X R31, R29, UR56, R7, P0, P6 ;  /* 0x000000381d1fbc10 */ /* 0x000fe400087ec407 */
[----:B------:R-:W-:Y:S02]  /*3de30*/  ISETP.LT.OR P0, PT, R28, 0xa, !P1 ;  /* 0x0000000a1c00780c */ /* 0x000fe40004f01670 */
[----:B------:R-:W-:-:S04]  /*3de40*/  ISETP.GE.AND P1, PT, R3, 0x101, PT ;  /* 0x000001010300780c */ /* 0x000fc80003f26270 */
[----:B------:R-:W-:-:S07]  /*3de50*/  ISETP.LT.OR P3, PT, R28, 0x1, !P1 ;  /* 0x000000011c00780c */ /* 0x000fce0004f61670 */
[----:B------:R-:W0:Y:S01]  /*3de60*/  @!P0 LDC.64 R6, c[0x0][0x5c0] ;  /* 0x00017000ff068b82 */ /* 0x000e220000000a00 */
[----:B------:R-:W-:Y:S02]  /*3de70*/  @P0 LOP3.LUT R2, R2, 0x2000000, RZ, 0xfc, !PT ;  /* 0x0200000002020812 */ /* 0x000fe400078efcff */
[----:B------:R-:W-:-:S04]  /*3de80*/  @P1 LOP3.LUT R0, R0, 0x2000, RZ, 0xfc, !PT ;  /* 0x0000200000001812 */ /* 0x000fc800078efcff */
[----:B------:R-:W-:-:S04]  /*3de90*/  LOP3.LUT R0, R0, 0xffffffbf, RZ, 0xc0, !PT ;  /* 0xffffffbf00007812 */ /* 0x000fc800078ec0ff */
[----:B------:R-:W-:-:S04]  /*3dea0*/  @P3 LOP3.LUT R0, R0, 0x40, RZ, 0xfc, !PT ;  /* 0x0000004000003812 */ /* 0x000fc800078efcff */
[----:B------:R-:W-:Y:S02]  /*3deb0*/  LOP3.LUT R0, R0, 0xffffffdf, RZ, 0xc0, !PT ;  /* 0xffffffdf00007812 */ /* 0x000fe400078ec0ff */
[----:B0-----:R-:W-:-:S04]  /*3dec0*/  @!P0 IADD3 R26, P5, P6, R24, UR57, R6 ;  /* 0x00000039181a8c10 */ /* 0x001fc8000febe006 */
[----:B------:R-:W-:Y:S02]  /*3ded0*/  @!P0 IADD3.X R27, R29, UR56, R7, P5, P6 ;  /* 0x000000381d1b8c10 */ /* 0x000fe4000afec407 */
[----:B------:R-:W0:Y:S02]  /*3dee0*/  @!P3 LDC.64 R6, c[0x0][0x5c0] ;  /* 0x00017000ff06bb82 */ /* 0x000e240000000a00 */
[----:B0-----:R-:W-:Y:S01]  /*3def0*/  @!P3 IADD3 R14, P2, P5, R24, UR59, R6 ;  /* 0x0000003b180ebc10 */ /* 0x001fe2000fd5e006 */
[----:B------:R-:W-:-:S03]  /*3df00*/  IMAD.U32 R6, RZ, RZ, UR52 ;  /* 0x00000034ff067e24 */ /* 0x000fc6000f8e00ff */
[----:B------:R-:W-:Y:S02]  /*3df10*/  @!P3 IADD3.X R15, R29, UR58, R7, P2, P5 ;  /* 0x0000003a1d0fbc10 */ /* 0x000fe400097ea407 */
[----:B------:R-:W-:-:S04]  /*3df20*/  ISETP.GE.AND P2, PT, R3, 0x89, PT ;  /* 0x000000890300780c */ /* 0x000fc80003f46270 */
[----:B------:R-:W-:-:S13]  /*3df30*/  ISETP.LT.OR P5, PT, R28, 0x1, !P2 ;  /* 0x000000011c00780c */ /* 0x000fda00057a1670 */
[----:B------:R-:W0:Y:S01]  /*3df40*/  @!P5 LDC.64 R8, c[0x0][0x5c0] ;  /* 0x00017000ff08db82 */ /* 0x000e220000000a00 */
[----:B------:R-:W-:-:S04]  /*3df50*/  @!P5 IADD3 R6, P0, P6, R6, UR57, R24 ;  /* 0x000000390606dc10 */ /* 0x000fc8000fe1e018 */
[----:B------:R-:W-:Y:S02]  /*3df60*/  @!P5 IADD3.X R10, R10, UR56, R29, P0, P6 ;  /* 0x000000380a0adc10 */ /* 0x000fe400087ec41d */
[----:B------:R-:W-:-:S13]  /*3df70*/  ISETP.LT.OR P0, PT, R28, 0x2, !P1 ;  /* 0x000000021c00780c */ /* 0x000fda0004f01670 */
[----:B------:R-:W-:Y:S02]  /*3df80*/  @P0 LOP3.LUT R0, R0, 0x20, RZ, 0xfc, !PT ;  /* 0x0000002000000812 */ /* 0x000fe400078efcff */
[----:B0-----:R-:W-:Y:S02]  /*3df90*/  @!P5 IADD3 R8, P3, R6, R8, RZ ;  /* 0x000000080608d210 */ /* 0x001fe40007f7e0ff */
[----:B------:R-:W0:Y:S01]  /*3dfa0*/  @!P0 LDC.64 R6, c[0x0][0x5c0] ;  /* 0x00017000ff068b82 */ /* 0x000e220000000a00 */
[----:B------:R-:W-:Y:S02]  /*3dfb0*/  LOP3.LUT R0, R0, 0xffffffef, RZ, 0xc0, !PT ;  /* 0xffffffef00007812 */ /* 0x000fe400078ec0ff */
[----:B------:R-:W-:Y:S01]  /*3dfc0*/  @!P5 IMAD.X R9, R10, 0x1, R9, P3 ;  /* 0x000000010a09d824 */ /* 0x000fe200018e0609 */
[C---:B------:R-:W-:Y:S02]  /*3dfd0*/  ISETP.LT.OR P3, PT, R28.reuse, 0x9, !P1 ;  /* 0x000000091c00780c */ /* 0x040fe40004f61670 */
[----:B------:R-:W-:-:S02]  /*3dfe0*/  ISETP.LT.OR P1, PT, R28, 0xa, !P1 ;  /* 0x0000000a1c00780c */ /* 0x000fc40004f21670 */
[----:B------:R1:W-:Y:S09]  /*3dff0*/  @!P5 STG.E.U8 desc[UR54][R8.64], R17 ;  /* 0x000000110800d986 */ /* 0x0003f2000c101136 */
[----:B------:R-:W-:Y:S01]  /*3e000*/  @P3 LOP3.LUT R0, R0, 0x10, RZ, 0xfc, !PT ;  /* 0x0000001000003812 */ /* 0x000fe200078efcff */
[----:B-1----:R-:W-:-:S03]  /*3e010*/  IMAD.U32 R8, RZ, RZ, UR52 ;  /* 0x00000034ff087e24 */ /* 0x002fc6000f8e00ff */
[----:B------:R-:W-:Y:S01]  /*3e020*/  LOP3.LUT R0, R0, 0xfffffff7, RZ, 0xc0, !PT ;  /* 0xfffffff700007812 */ /* 0x000fe200078ec0ff */
[----:B------:R-:W-:Y:S01]  /*3e030*/  IMAD.U32 R9, RZ, RZ, UR7 ;  /* 0x00000007ff097e24 */ /* 0x000fe2000f8e00ff */
[----:B0-----:R-:W-:Y:S01]  /*3e040*/  @!P0 IADD3 R12, P4, P6, R24, UR59, R6 ;  /* 0x0000003b180c8c10 */ /* 0x001fe2000fe9e006 */
[----:B------:R-:W-:Y:S01]  /*3e050*/  IMAD.U32 R17, RZ, RZ, UR7 ;  /* 0x00000007ff117e24 */ /* 0x000fe2000f8e00ff */
[----:B------:R-:W-:Y:S02]  /*3e060*/  @P1 LOP3.LUT R0, R0, 0x8, RZ, 0xfc, !PT ;  /* 0x0000000800001812 */ /* 0x000fe400078efcff */
[----:B------:R-:W-:Y:S02]  /*3e070*/  @!P0 IADD3.X R13, R29, UR58, R7, P4, P6 ;  /* 0x0000003a1d0d8c10 */ /* 0x000fe4000a7ec407 */
[----:B------:R-:W-:Y:S02]  /*3e080*/  ISETP.LT.OR P4, PT, R28, 0x2, !P2 ;  /* 0x000000021c00780c */ /* 0x000fe40005781670 */
[----:B------:R-:W-:-:S11]  /*3e090*/  LOP3.LUT P0, RZ, R2, 0x2000000, RZ, 0xc0, !PT ;  /* 0x0200000002ff7812 */ /* 0x000fd6000780c0ff */
[----:B------:R-:W0:Y:S01]  /*3e0a0*/  @!P4 LDC.64 R6, c[0x0][0x5c0] ;  /* 0x00017000ff06cb82 */ /* 0x000e220000000a00 */
[----:B------:R-:W-:-:S04]  /*3e0b0*/  @!P4 IADD3 R8, P5, P6, R8, UR57, R24 ;  /* 0x000000390808cc10 */ /* 0x000fc8000febe018 */
[----:B------:R-:W-:Y:S02]  /*3e0c0*/  @!P4 IADD3.X R9, R9, UR56, R29, P5, P6 ;  /* 0x000000380909cc10 */ /* 0x000fe4000afec41d */
[----:B0-----:R-:W-:-:S05]  /*3e0d0*/  @!P4 IADD3 R8, P5, R8, R6, RZ ;  /* 0x000000060808c210 */ /* 0x001fca0007fbe0ff */
[----:B------:R-:W-:Y:S02]  /*3e0e0*/  @!P4 IMAD.X R9, R9, 0x1, R7, P5 ;  /* 0x000000010909c824 */ /* 0x000fe400028e0607 */
[----:B------:R-:W0:Y:S03]  /*3e0f0*/  @!P3 LDC.64 R6, c[0x0][0x5c0] ;  /* 0x00017000ff06bb82 */ /* 0x000e260000000a00 */
[----:B------:R1:W-:Y:S02]  /*3e100*/  @!P4 STG.E.U8 desc[UR54][R8.64+0x1], R18 ;  /* 0x000001120800c986 */ /* 0x0003e4000c101136 */
[----:B-1----:R-:W-:Y:S01]  /*3e110*/  IMAD.U32 R18, RZ, RZ, UR52 ;  /* 0x00000034ff127e24 */ /* 0x002fe2000f8e00ff */
[----:B0-----:R-:W-:-:S04]  /*3e120*/  @!P3 IADD3 R10, P5, P6, R24, UR59, R6 ;  /* 0x0000003b180abc10 */ /* 0x001fc8000febe006 */
[----:B------:R-:W-:Y:S02]  /*3e130*/  @!P3 IADD3.X R11, R29, UR58, R7, P5, P6 ;  /* 0x0000003a1d0bbc10 */ /* 0x000fe4000afec407 */
[----:B------:R-:W0:Y:S01]  /*3e140*/  @!P1 LDC.64 R6, c[0x0][0x5c0] ;  /* 0x00017000ff069b82 */ /* 0x000e220000000a00 */
[----:B------:R-:W-:Y:S02]  /*3e150*/  LOP3.LUT P3, RZ, R2, 0x1000000, RZ, 0xc0, !PT ;  /* 0x0100000002ff7812 */ /* 0x000fe4000786c0ff */
[----:B------:R-:W-:Y:S02]  /*3e160*/  ISETP.LT.OR P6, PT, R28, 0xa, !P2 ;  /* 0x0000000a1c00780c */ /* 0x000fe400057c1670 */
[----:B------:R-:W-:-:S04]  /*3e170*/  LOP3.LUT R2, R2, 0xffbfffff, RZ, 0xc0, !PT ;  /* 0xffbfffff02027812 */ /* 0x000fc800078ec0ff */
[----:B------:R-:W-:-:S04]  /*3e180*/  @P2 LOP3.LUT R2, R2, 0x400000, RZ, 0xfc, !PT ;  /* 0x0040000002022812 */ /* 0x000fc800078efcff */
[----:B------:R-:W-:Y:S01]  /*3e190*/  LOP3.LUT R2, R2, 0xff7fffff, RZ, 0xc0, !PT ;  /* 0xff7fffff02027812 */ /* 0x000fe200078ec0ff */
[----:B------:R1:W-:Y:S04]  /*3e1a0*/  @!P3 STG.E.U8 desc[UR54][R30.64+0x8], R19 ;  /* 0x000008131e00b986 */ /* 0x0003e8000c101136 */
[----:B------:R2:W-:Y:S01]  /*3e1b0*/  @!P0 STG.E.U8 desc[UR54][R26.64+0x9], R20 ;  /* 0x000009141a008986 */ /* 0x0005e2000c101136 */
[----:B0-----:R-:W-:Y:S01]  /*3e1c0*/  @!P1 IADD3 R8, P4, P5, R24, UR59, R6 ;  /* 0x0000003b18089c10 */ /* 0x001fe2000fd9e006 */
[----:B-1----:R-:W-:-:S03]  /*3e1d0*/  IMAD.U32 R30, RZ, RZ, UR7 ;  /* 0x00000007ff1e7e24 */ /* 0x002fc6000f8e00ff */
[----:B------:R-:W-:Y:S01]  /*3e1e0*/  @!P1 IADD3.X R9, R29, UR58, R7, P4, P5 ;  /* 0x0000003a1d099c10 */ /* 0x000fe2000a7ea407 */
[----:B------:R-:W-:Y:S01]  /*3e1f0*/  IMAD.U32 R19, RZ, RZ, UR52 ;  /* 0x00000034ff137e24 */ /* 0x000fe2000f8e00ff */
[----:B------:R-:W-:Y:S01]  /*3e200*/  ISETP.LT.OR P5, PT, R28, 0x9, !P2 ;  /* 0x000000091c00780c */ /* 0x000fe200057a1670 */
[----:B--2---:R-:W-:Y:S01]  /*3e210*/  IMAD.U32 R20, RZ, RZ, UR7 ;  /* 0x00000007ff147e24 */ /* 0x004fe2000f8e00ff */
[----:B------:R-:W-:Y:S01]  /*3e220*/  LOP3.LUT P2, RZ, R0, 0x40, RZ, 0xc0, !PT ;  /* 0x0000004000ff7812 */ /* 0x000fe2000784c0ff */
[----:B------:R-:W-:-:S10]  /*3e230*/  IMAD.U32 R26, RZ, RZ, UR7 ;  /* 0x00000007ff1a7e24 */ /* 0x000fd4000f8e00ff */
[----:B------:R-:W0:Y:S01]  /*3e240*/  @!P5 LDC.64 R6, c[0x0][0x5c0] ;  /* 0x00017000ff06db82 */ /* 0x000e220000000a00 */
[--C-:B------:R-:W-:Y:S02]  /*3e250*/  @!P5 IADD3 R16, P3, P4, R16, UR57, R24.reuse ;  /* 0x000000391010dc10 */ /* 0x100fe4000fc7e018 */
[----:B------:R-:W-:Y:S02]  /*3e260*/  @P2 LOP3.LUT R2, R2, 0x800000, RZ, 0xfc, !PT ;  /* 0x0080000002022812 */ /* 0x000fe400078efcff */
[----:B------:R-:W-:Y:S02]  /*3e270*/  @!P5 IADD3.X R17, R17, UR56, R29, P3, P4 ;  /* 0x000000381111dc10 */ /* 0x000fe40009fe841d */
[----:B------:R-:W-:-:S04]  /*3e280*/  @!P6 IADD3 R18, P3, P4, R18, UR57, R24 ;  /* 0x000000391212ec10 */ /* 0x000fc8000fc7e018 */
[----:B------:R-:W-:Y:S02]  /*3e290*/  @!P6 IADD3.X R30, R30, UR56, R29, P3, P4 ;  /* 0x000000381e1eec10 */ /* 0x000fe40009fe841d */
[----:B------:R-:W-:-:S04]  /*3e2a0*/  ISETP.GE.AND P3, PT, R3, 0x109, PT ;  /* 0x000001090300780c */ /* 0x000fc80003f66270 */
[----:B------:R-:W-:Y:S02]  /*3e2b0*/  ISETP.LT.OR P4, PT, R28, 0x1, !P3 ;  /* 0x000000011c00780c */ /* 0x000fe40005f81670 */
[----:B0-----:R-:W-:Y:S01]  /*3e2c0*/  @!P5 IADD3 R6, P0, R16, R6, RZ ;  /* 0x000000061006d210 */ /* 0x001fe20007f1e0ff */
[----:B------:R-:W-:-:S04]  /*3e2d0*/  IMAD.U32 R16, RZ, RZ, UR52 ;  /* 0x00000034ff107e24 */ /* 0x000fc8000f8e00ff */
[----:B------:R-:W-:-:S06]  /*3e2e0*/  @!P5 IMAD.X R7, R17, 0x1, R7, P0 ;  /* 0x000000011107d824 */ /* 0x000fcc00000e0607 */
[----:B------:R-:W-:Y:S01]  /*3e2f0*/  @!P4 IADD3 R19, P1, P2, R19, UR59, R24 ;  /* 0x0000003b1313cc10 */ /* 0x000fe2000fa3e018 */
[----:B------:R-:W-:Y:S01]  /*3e300*/  IMAD.U32 R17, RZ, RZ, UR7 ;  /* 0x00000007ff117e24 */ /* 0x000fe2000f8e00ff */
[----:B------:R0:W-:Y:S01]  /*3e310*/  @!P5 STG.E.U8 desc[UR54][R6.64+0x8], R21 ;  /* 0x000008150600d986 */ /* 0x0001e2000c101136 */
[----:B------:R-:W-:Y:S02]  /*3e320*/  ISETP.LT.OR P5, PT, R28, 0x2, !P3 ;  /* 0x000000021c00780c */ /* 0x000fe40005fa1670 */
[----:B------:R-:W-:Y:S01]  /*3e330*/  @!P4 IADD3.X R20, R20, UR58, R29, P1, P2 ;  /* 0x0000003a1414cc10 */ /* 0x000fe20008fe441d */
[----:B0-----:R-:W0:Y:S01]  /*3e340*/  @!P6 LDC.64 R6, c[0x0][0x5c0] ;  /* 0x00017000ff06eb82 */ /* 0x001e220000000a00 */
[----:B------:R-:W-:-:S09]  /*3e350*/  IMAD.U32 R21, RZ, RZ, UR7 ;  /* 0x00000007ff157e24 */ /* 0x000fd2000f8e00ff */
[----:B------:R-:W-:-:S04]  /*3e360*/  @!P5 IADD3 R16, P0, P1, R16, UR59, R24 ;  /* 0x0000003b1010dc10 */ /* 0x000fc8000f91e018 */
[----:B------:R-:W-:Y:S02]  /*3e370*/  @!P5 IADD3.X R17, R17, UR58, R29, P0, P1 ;  /* 0x0000003a1111dc10 */ /* 0x000fe400087e241d */
[----:B------:R-:W-:Y:S02]  /*3e380*/  ISETP.LT.OR P1, PT, R28, 0x9, !P3 ;  /* 0x000000091c00780c */ /* 0x000fe40005f21670 */
[----:B0-----:R-:W-:Y:S01]  /*3e390*/  @!P6 IADD3 R6, P0, R18, R6, RZ ;  /* 0x000000061206e210 */ /* 0x001fe20007f1e0ff */
[----:B------:R-:W-:-:S04]  /*3e3a0*/  IMAD.U32 R18, RZ, RZ, UR52 ;  /* 0x00000034ff127e24 */ /* 0x000fc8000f8e00ff */
[----:B------:R-:W-:-:S06]  /*3e3b0*/  @!P6 IMAD.X R7, R30, 0x1, R7, P0 ;  /* 0x000000011e07e824 */ /* 0x000fcc00000e0607 */
[----:B------:R-:W-:-:S04]  /*3e3c0*/  @!P1 IADD3 R18, P0, P2, R18, UR59, R24 ;  /* 0x0000003b12129c10 */ /* 0x000fc8000fa1e018 */
[----:B------:R-:W-:Y:S01]  /*3e3d0*/  @!P1 IADD3.X R21, R21, UR58, R29, P0, P2 ;  /* 0x0000003a15159c10 */ /* 0x000fe200087e441d */
[----:B------:R0:W-:Y:S01]  /*3e3e0*/  @!P6 STG.E.U8 desc[UR54][R6.64+0x9], R22 ;  /* 0x000009160600e986 */ /* 0x0001e2000c101136 */
[----:B------:R-:W-:Y:S01]  /*3e3f0*/  ISETP.LT.OR P0, PT, R28, 0xa, !P3 ;  /* 0x0000000a1c00780c */ /* 0x000fe20005f01670 */
[----:B0-----:R-:W-:Y:S01]  /*3e400*/  IMAD.U32 R22, RZ, RZ, UR52 ;  /* 0x00000034ff167e24 */ /* 0x001fe2000f8e00ff */
[----:B------:R-:W0:Y:S11]  /*3e410*/  @!P4 LDC.64 R6, c[0x0][0x5c0] ;  /* 0x00017000ff06cb82 */ /* 0x000e360000000a00 */
[----:B------:R-:W-:-:S04]  /*3e420*/  @!P0 IADD3 R22, P2, P6, R22, UR59, R24 ;  /* 0x0000003b16168c10 */ /* 0x000fc8000fe5e018 */
[----:B------:R-:W-:Y:S02]  /*3e430*/  @!P0 IADD3.X R26, R26, UR58, R29, P2, P6 ;  /* 0x0000003a1a1a8c10 */ /* 0x000fe400097ec41d */
[----:B------:R-:W-:Y:S02]  /*3e440*/  LOP3.LUT P2, RZ, R2, 0x800000, RZ, 0xc0, !PT ;  /* 0x0080000002ff7812 */ /* 0x000fe4000784c0ff */
[----:B------:R-:W-:-:S11]  /*3e450*/  LOP3.LUT P6, RZ, R0, 0x20, RZ, 0xc0, !PT ;  /* 0x0000002000ff7812 */ /* 0x000fd600078cc0ff */
[----:B------:R-:W-:Y:S01]  /*3e460*/  @!P2 STG.E.U8 desc[UR54][R14.64], R23 ;  /* 0x000000170e00a986 */ /* 0x000fe2000c101136 */
[----:B------:R-:W-:-:S03]  /*3e470*/  LOP3.LUT P2, RZ, R2, 0x400000, RZ, 0xc0, !PT ;  /* 0x0040000002ff7812 */ /* 0x000fc6000784c0ff */
[----:B------:R-:W-:Y:S01]  /*3e480*/  @!P6 STG.E.U8 desc[UR54][R12.64+0x1], R232 ;  /* 0x000001e80c00e986 */ /* 0x000fe2000c101136 */
[----:B0-----:R-:W-:-:S05]  /*3e490*/  @!P4 IADD3 R6, P6, R19, R6, RZ ;  /* 0x000000061306c210 */ /* 0x001fca0007fde0ff */
[----:B------:R-:W-:Y:S01]  /*3e4a0*/  @!P4 IMAD.X R7, R20, 0x1, R7, P6 ;  /* 0x000000011407c824 */ /* 0x000fe200030e0607 */
[----:B------:R-:W-:-:S04]  /*3e4b0*/  LOP3.LUT P6, RZ, R0, 0x8, RZ, 0xc0, !PT ;  /* 0x0000000800ff7812 */ /* 0x000fc800078cc0ff */
[----:B------:R0:W-:Y:S02]  /*3e4c0*/  @!P4 STG.E.U8 desc[UR54][R6.64], R233 ;  /* 0x000000e90600c986 */ /* 0x0001e4000c101136 */
[----:B0-----:R-:W0:Y:S02]  /*3e4d0*/  @!P5 LDC.64 R6, c[0x0][0x5c0] ;  /* 0x00017000ff06db82 */ /* 0x001e240000000a00 */
[----:B0-----:R-:W-:-:S05]  /*3e4e0*/  @!P5 IADD3 R6, P4, R16, R6, RZ ;  /* 0x000000061006d210 */ /* 0x001fca0007f9e0ff */
[----:B------:R-:W-:Y:S01]  /*3e4f0*/  @!P5 IMAD.X R7, R17, 0x1, R7, P4 ;  /* 0x000000011107d824 */ /* 0x000fe200020e0607 */
[C---:B------:R-:W-:Y:S02]  /*3e500*/  LOP3.LUT P4, RZ, R0.reuse, 0x10, RZ, 0xc0, !PT ;  /* 0x0000001000ff7812 */ /* 0x040fe4000788c0ff */
[----:B------:R-:W-:Y:S02]  /*3e510*/  LOP3.LUT R0, R0, 0xffbfffff, RZ, 0xc0, !PT ;  /* 0xffbfffff00007812 */ /* 0x000fe400078ec0ff */
[----:B------:R0:W-:Y:S09]  /*3e520*/  @!P5 STG.E.U8 desc[UR54][R6.64+0x1], R234 ;  /* 0x000001ea0600d986 */ /* 0x0001f2000c101136 */
[----:B------:R-:W-:Y:S01]  /*3e530*/  @!P4 STG.E.U8 desc[UR54][R10.64+0x8], R235 ;  /* 0x000008eb0a00c986 */ /* 0x000fe2000c101136 */
[----:B------:R-:W-:-:S03]  /*3e540*/  ISETP.GE.AND P4, PT, R3, 0x181, PT ;  /* 0x000001810300780c */ /* 0x000fc60003f86270 */
[----:B------:R1:W-:Y:S01]  /*3e550*/  @!P6 STG.E.U8 desc[UR54][R8.64+0x9], R236 ;  /* 0x000009ec0800e986 */ /* 0x0003e2000c101136 */
[----:B------:R-:W-:-:S13]  /*3e560*/  ISETP.LT.OR P5, PT, R28, 0x1, !P4 ;  /* 0x000000011c00780c */ /* 0x000fda00067a1670 */
[----:B0-----:R-:W0:Y:S01]  /*3e570*/  @!P5 LDC.64 R6, c[0x0][0x5c0] ;  /* 0x00017000ff06db82 */ /* 0x001e220000000a00 */
[----:B-1----:R-:W-:Y:S02]  /*3e580*/  @!P5 IMAD.MOV.U32 R8, RZ, RZ, R24 ;  /* 0x000000ffff08d224 */ /* 0x002fe400078e0018 */
[----:B------:R-:W-:Y:S02]  /*3e590*/  @!P5 IMAD.MOV.U32 R9, RZ, RZ, R29 ;  /* 0x000000ffff09d224 */ /* 0x000fe400078e001d */
[----:B------:R-:W-:Y:S02]  /*3e5a0*/  @!P5 IMAD R11, R5, 0x180, RZ ;  /* 0x00000180050bd824 */ /* 0x000fe400078e02ff */
[----:B------:R-:W-:-:S03]  /*3e5b0*/  @!P5 IMAD.WIDE.U32 R8, R4, 0x180, R8 ;  /* 0x000001800408d825 */ /* 0x000fc600078e0008 */
[----:B0-----:R-:W-:-:S04]  /*3e5c0*/  @!P5 IADD3 R10, P6, R8, R6, RZ ;  /* 0x00000006080ad210 */ /* 0x001fc80007fde0ff */
[----:B------:R-:W-:Y:S02]  /*3e5d0*/  @!P5 IADD3.X R11, R7, R9, R11, P6, !PT ;  /* 0x00000009070bd210 */ /* 0x000fe400037fe40b */
[----:B------:R-:W0:Y:S02]  /*3e5e0*/  @!P1 LDC.64 R6, c[0x0][0x5c0] ;  /* 0x00017000ff069b82 */ /* 0x000e240000000a00 */
[----:B0-----:R-:W-:-:S05]  /*3e5f0*/  @!P1 IADD3 R6, P6, R18, R6, RZ ;  /* 0x0000000612069210 */ /* 0x001fca0007fde0ff */
[----:B------:R-:W-:Y:S01]  /*3e600*/  @!P1 IMAD.X R7, R21, 0x1, R7, P6 ;  /* 0x0000000115079824 */ /* 0x000fe200030e0607 */
[----:B------:R-:W-:-:S04]  /*3e610*/  ISETP.LT.OR P6, PT, R28, 0x2, !P4 ;  /* 0x000000021c00780c */ /* 0x000fc800067c1670 */
[----:B------:R0:W-:Y:S09]  /*3e620*/  @!P1 STG.E.U8 desc[UR54][R6.64+0x8], R237 ;  /* 0x000008ed06009986 */ /* 0x0001f2000c101136 */
[----:B------:R-:W-:Y:S02]  /*3e630*/  @!P6 IMAD.MOV.U32 R8, RZ, RZ, R24 ;  /* 0x000000ffff08e224 */ /* 0x000fe400078e0018 */
[----:B------:R-:W-:Y:S01]  /*3e640*/  @!P6 IMAD.MOV.U32 R9, RZ, RZ, R29 ;  /* 0x000000ffff09e224 */ /* 0x000fe200078e001d */
[----:B0-----:R-:W0:Y:S01]  /*3e650*/  @!P6 LDC.64 R6, c[0x0][0x5c0] ;  /* 0x00017000ff06eb82 */ /* 0x001e220000000a00 */
[----:B------:R-:W-:-:S02]  /*3e660*/  @!P6 IMAD R12, R5, 0x180, RZ ;  /* 0x00000180050ce824 */ /* 0x000fc400078e02ff */
[----:B------:R-:W-:-:S03]  /*3e670*/  @!P6 IMAD.WIDE.U32 R8, R4, 0x180, R8 ;  /* 0x000001800408e825 */ /* 0x000fc600078e0008 */
[----:B0-----:R-:W-:-:S04]  /*3e680*/  @!P6 IADD3 R8, P1, R8, R6, RZ ;  /* 0x000000060808e210 */ /* 0x001fc80007f3e0ff */
[----:B------:R-:W-:Y:S01]  /*3e690*/  @!P6 IADD3.X R9, R7, R9, R12, P1, !PT ;  /* 0x000000090709e210 */ /* 0x000fe20000ffe40c */
[----:B------:R-:W-:Y:S01]  /*3e6a0*/  FMUL R12, R36, UR4 ;  /* 0x00000004240c7c20 */ /* 0x000fe20008400000 */
[----:B------:R-:W0:Y:S04]  /*3e6b0*/  @!P0 LDC.64 R6, c[0x0][0x5c0] ;  /* 0x00017000ff068b82 */ /* 0x000e280000000a00 */
[----:B------:R-:W-:Y:S02]  /*3e6c0*/  F2FP.SATFINITE.E4M3.F32.PACK_AB_MERGE_C R12, RZ, R12, RZ ;  /* 0x0000000cff0c723e */ /* 0x000fe400048070ff */
[----:B0-----:R-:W-:-:S05]  /*3e6d0*/  @!P0 IADD3 R6, P1, R22, R6, RZ ;  /* 0x0000000616068210 */ /* 0x001fca0007f3e0ff */
[----:B------:R-:W-:Y:S01]  /*3e6e0*/  @!P0 IMAD.X R7, R26, 0x1, R7, P1 ;  /* 0x000000011a078824 */ /* 0x000fe200008e0607 */
[----:B------:R-:W-:-:S04]  /*3e6f0*/  LOP3.LUT P1, RZ, R2, 0x200000, RZ, 0xc0, !PT ;  /* 0x0020000002ff7812 */ /* 0x000fc8000782c0ff */
[----:B------:R3:W-:Y:S01]  /*3e700*/  @!P0 STG.E.U8 desc[UR54][R6.64+0x9], R12 ;  /* 0x0000090c06008986 */ /* 0x0007e2000c101136 */
[----:B------:R-:W-:Y:S01]  /*3e710*/  LOP3.LUT P0, RZ, R2, 0x100000, RZ, 0xc0, !PT ;  /* 0x0010000002ff7812 */ /* 0x000fe2000780c0ff */
[----:B---3--:R-:W-:Y:S01]  /*3e720*/  FMUL R6, R35, UR4 ;  /* 0x0000000423067c20 */ /* 0x008fe20008400000 */
[----:B-----5:R-:W-:-:S04]  /*3e730*/  FMUL R7, R33, UR4 ;  /* 0x0000000421077c20 */ /* 0x020fc80008400000 */
[----:B------:R-:W-:-:S05]  /*3e740*/  F2FP.SATFINITE.E4M3.F32.PACK_AB_MERGE_C R6, RZ, R6, RZ ;  /* 0x00000006ff06723e */ /* 0x000fca00048070ff */
[----:B------:R4:W-:Y:S01]  /*3e750*/  @!P5 STG.E.U8 desc[UR54][R10.64], R6 ;  /* 0x000000060a00d986 */ /* 0x0009e2000c101136 */
[----:B------:R-:W-:Y:S01]  /*3e760*/  ISETP.GE.AND P5, PT, R3, 0x189, PT ;  /* 0x000001890300780c */ /* 0x000fe20003fa6270 */
[----:B----4-:R-:W-:-:S12]  /*3e770*/  FMUL R6, R34, UR4 ;  /* 0x0000000422067c20 */ /* 0x010fd80008400000 */
[----:B------:R-:W-:Y:S02]  /*3e780*/  @P5 LOP3.LUT R0, R0, 0x400000, RZ, 0xfc, !PT ;  /* 0x0040000000005812 */ /* 0x000fe400078efcff */
[----:B------:R-:W-:Y:S02]  /*3e790*/  ISETP.LT.OR P5, PT, R28, 0x1, !P5 ;  /* 0x000000011c00780c */ /* 0x000fe40006fa1670 */
[----:B------:R-:W-:-:S05]  /*3e7a0*/  F2FP.SATFINITE.E4M3.F32.PACK_AB_MERGE_C R6, RZ, R6, RZ ;  /* 0x00000006ff06723e */ /* 0x000fca00048070ff */
[----:B------:R0:W-:Y:S02]  /*3e7b0*/  @!P6 STG.E.U8 desc[UR54][R8.64+0x1], R6 ;  /* 0x000001060800e986 */ /* 0x0001e4000c101136 */
[----:B0-----:R-:W-:Y:S01]  /*3e7c0*/  FMUL R6, R32, UR4 ;  /* 0x0000000420067c20 */ /* 0x001fe20008400000 */
[----:B------:R-:W-:-:S04]  /*3e7d0*/  F2FP.SATFINITE.E4M3.F32.PACK_AB_MERGE_C R9, RZ, R7, RZ ;  /* 0x00000007ff09723e */ /* 0x000fc800048070ff */
[----:B------:R-:W-:Y:S01]  /*3e7e0*/  F2FP.SATFINITE.E4M3.F32.PACK_AB_MERGE_C R8, RZ, R6, RZ ;  /* 0x00000006ff08723e */ /* 0x000fe200048070ff */
[----:B------:R-:W-:Y:S06]  /*3e7f0*/  @P5 BRA `(.L_x_41) ;  /* 0x00000000002c5947 */ /* 0x000fec0003800000 */
[----:B------:R-:W-:Y:S01]  /*3e800*/  IMAD.MOV.U32 R6, RZ, RZ, R24 ;  /* 0x000000ffff067224 */ /* 0x000fe200078e0018 */
[----:B------:R-:W-:Y:S01]  /*3e810*/  ULDC.64 UR8, c[0x0][0x5c0] ;  /* 0x0001700000087ab9 */ /* 0x000fe20000000a00 */
[----:B------:R-:W-:Y:S02]  /*3e820*/  IMAD.MOV.U32 R7, RZ, RZ, R29 ;  /* 0x000000ffff077224 */ /* 0x000fe400078e001d */
[----:B------:R-:W-:Y:S02]  /*3e830*/  IMAD.U32 R3, RZ, RZ, UR8 ;  /* 0x00000008ff037e24 */ /* 0x000fe4000f8e00ff */
[----:B------:R-:W-:-:S04]  /*3e840*/  IMAD.WIDE.U32 R6, R4, 0x180, R6 ;  /* 0x0000018004067825 */ /* 0x000fc800078e0006 */
[----:B------:R-:W-:Y:S01]  /*3e850*/  IMAD R10, R5, 0x180, RZ ;  /* 0x00000180050a7824 */ /* 0x000fe200078e02ff */
[----:B------:R-:W-:Y:S01]  /*3e860*/  IADD3 R6, P5, P6, R6, UR52, R3 ;  /* 0x0000003406067c10 */ /* 0x000fe2000febe003 */
[----:B------:R-:W-:Y:S02]  /*3e870*/  IMAD.U32 R3, RZ, RZ, UR9 ;  /* 0x00000009ff037e24 */ /* 0x000fe4000f8e00ff */
[----:B------:R-:W-:-:S05]  /*3e880*/  IMAD.IADD R7, R7, 0x1, R10 ;  /* 0x0000000107077824 */ /* 0x000fca00078e020a */
[----:B------:R-:W-:-:S05]  /*3e890*/  IADD3.X R7, R7, UR7, R3, P5, P6 ;  /* 0x0000000707077c10 */ /* 0x000fca000afec403 */
[----:B------:R0:W-:Y:S02]  /*3e8a0*/  STG.E.U8 desc[UR54][R6.64], R9 ;  /* 0x0000000906007986 */ /* 0x0001e4000c101136 */
.L_x_41:
[----:B------:R-:W-:Y:S05]  /*3e8b0*/  BSYNC B1 ;  /* 0x0000000000017941 */ /* 0x000fea0003800000 */
.L_x_40:
[----:B------:R-:W-:Y:S01]  /*3e8c0*/  LOP3.LUT P5, RZ, R0, 0x400000, RZ, 0xc0, !PT ;  /* 0x0040000000ff7812 */ /* 0x000fe200078ac0ff */
[----:B------:R-:W-:Y:S03]  /*3e8d0*/  BSSY B1, `(.L_x_42) ;  /* 0x000000e000017945 */ /* 0x000fe60003800000 */
[----:B------:R-:W-:-:S13]  /*3e8e0*/  ISETP.LT.OR P5, PT, R28, 0x2, !P5 ;  /* 0x000000021c00780c */ /* 0x000fda0006fa1670 */
[----:B------:R-:W-:Y:S05]  /*3e8f0*/  @P5 BRA `(.L_x_43) ;  /* 0x00000000002c5947 */ /* 0x000fea0003800000 */
[----:B0-----:R-:W-:Y:S01]  /*3e900*/  IMAD.MOV.U32 R6, RZ, RZ, R24 ;  /* 0x000000ffff067224 */ /* 0x001fe200078e0018 */
        /* <DEDUP_REMOVED lines=10> */
.L_x_43:
[----:B------:R-:W-:Y:S05]  /*3e9b0*/  BSYNC B1 ;  /* 0x0000000000017941 */ /* 0x000fea0003800000 */
.L_x_42:
[----:B------:R-:W2:Y:S04]  /*3e9c0*/  LDL.LU R15, [R1+0x254] ;  /* 0x00025400010f7983 */ /* 0x000ea80000300800 */
[----:B------:R-:W3:Y:S04]  /*3e9d0*/  LDL.LU R14, [R1+0x258] ;  /* 0x00025800010e7983 */ /* 0x000ee80000300800 */
[----:B------:R-:W4:Y:S04]  /*3e9e0*/  LDL.LU R13, [R1+0x25c] ;  /* 0x00025c00010d7983 */ /* 0x000f280000300800 */
[----:B------:R-:W5:Y:S01]  /*3e9f0*/  LDL.LU R12, [R1+0x260] ;  /* 0x00026000010c7983 */ /* 0x000f620000300800 */
[----:B------:R-:W-:Y:S01]  /*3ea00*/  ISETP.LT.OR P6, PT, R28, 0x9, !P4 ;  /* 0x000000091c00780c */ /* 0x000fe200067c1670 */
[----:B------:R-:W-:Y:S01]  /*3ea10*/  BSSY B1, `(.L_x_44) ;  /* 0x000002b000017945 */ /* 0x000fe20003800000 */
[----:B------:R-:W-:-:S04]  /*3ea20*/  LOP3.LUT R2, R2, 0xffefffff, RZ, 0xc0, !PT ;  /* 0xffefffff02027812 */ /* 0x000fc800078ec0ff */
[----:B------:R-:W-:-:S07]  /*3ea30*/  @P0 LOP3.LUT R2, R2, 0x100000, RZ, 0xfc, !PT ;  /* 0x0010000002020812 */ /* 0x000fce00078efcff */
[----:B01----:R-:W0:Y:S01]  /*3ea40*/  @!P6 LDC.64 R6, c[0x0][0x5c0] ;  /* 0x00017000ff06eb82 */ /* 0x003e220000000a00 */
[----:B------:R-:W-:Y:S02]  /*3ea50*/  @!P6 IMAD.MOV.U32 R8, RZ, RZ, R24 ;  /* 0x000000ffff08e224 */ /* 0x000fe400078e0018 */
[----:B------:R-:W-:Y:S02]  /*3ea60*/  @!P6 IMAD.MOV.U32 R9, RZ, RZ, R29 ;  /* 0x000000ffff09e224 */ /* 0x000fe400078e001d */
[----:B------:R-:W-:Y:S02]  /*3ea70*/  @!P6 IMAD R3, R5, 0x180, RZ ;  /* 0x000001800503e824 */ /* 0x000fe400078e02ff */
[----:B------:R-:W-:-:S03]  /*3ea80*/  @!P6 IMAD.WIDE.U32 R8, R4, 0x180, R8 ;  /* 0x000001800408e825 */ /* 0x000fc600078e0008 */
[----:B0-----:R-:W-:-:S04]  /*3ea90*/  @!P6 IADD3 R10, P5, R8, R6, RZ ;  /* 0x00000006080ae210 */ /* 0x001fc80007fbe0ff */
[----:B------:R-:W-:Y:S02]  /*3eaa0*/  @!P6 IADD3.X R11, R7, R9, R3, P5, !PT ;  /* 0x00000009070be210 */ /* 0x000fe40002ffe403 */
[----:B------:R-:W-:-:S13]  /*3eab0*/  ISETP.LT.OR P5, PT, R28, 0xa, !P4 ;  /* 0x0000000a1c00780c */ /* 0x000fda00067a1670 */
[----:B------:R-:W0:Y:S01]  /*3eac0*/  @!P5 LDC.64 R8, c[0x0][0x5c0] ;  /* 0x00017000ff08db82 */ /* 0x000e220000000a00 */
[----:B------:R-:W-:Y:S02]  /*3ead0*/  @!P5 IMAD.MOV.U32 R6, RZ, RZ, R24 ;  /* 0x000000ffff06d224 */ /* 0x000fe400078e0018 */
[----:B------:R-:W-:Y:S02]  /*3eae0*/  @!P5 IMAD.MOV.U32 R7, RZ, RZ, R29 ;  /* 0x000000ffff07d224 */ /* 0x000fe400078e001d */
[----:B------:R-:W-:Y:S02]  /*3eaf0*/  @!P5 IMAD R3, R5, 0x180, RZ ;  /* 0x000001800503d824 */ /* 0x000fe400078e02ff */
[----:B------:R-:W-:-:S03]  /*3eb00*/  @!P5 IMAD.WIDE.U32 R6, R4, 0x180, R6 ;  /* 0x000001800406d825 */ /* 0x000fc600078e0006 */
[----:B0-----:R-:W-:-:S04]  /*3eb10*/  @!P5 IADD3 R6, P0, R6, R8, RZ ;  /* 0x000000080606d210 */ /* 0x001fc80007f1e0ff */
[----:B------:R-:W-:Y:S02]  /*3eb20*/  @!P5 IADD3.X R7, R9, R7, R3, P0, !PT ;  /* 0x000000070907d210 */ /* 0x000fe400007fe403 */
[----:B------:R-:W-:Y:S01]  /*3eb30*/  LOP3.LUT P0, RZ, R2, 0x100000, RZ, 0xc0, !PT ;  /* 0x0010000002ff7812 */ /* 0x000fe2000780c0ff */
[----:B--2---:R-:W-:-:S05]  /*3eb40*/  FMUL R3, R15, UR4 ;  /* 0x000000040f037c20 */ /* 0x004fca0008400000 */
[----:B------:R-:W-:-:S05]  /*3eb50*/  F2FP.SATFINITE.E4M3.F32.PACK_AB_MERGE_C R3, RZ, R3, RZ ;  /* 0x00000003ff03723e */ /* 0x000fca00048070ff */
[----:B------:R3:W-:Y:S01]  /*3eb60*/  @!P6 STG.E.U8 desc[UR54][R10.64+0x8], R3 ;  /* 0x000008030a00e986 */ /* 0x0007e2000c101136 */
[----:B------:R-:W-:Y:S01]  /*3eb70*/  LOP3.LUT P6, RZ, R0, 0x400000, RZ, 0xc0, !PT ;  /* 0x0040000000ff7812 */ /* 0x000fe200078cc0ff */
[----:B---3--:R-:W-:-:S05]  /*3eb80*/  FMUL R3, R14, UR4 ;  /* 0x000000040e037c20 */ /* 0x008fca0008400000 */
[----:B------:R-:W-:-:S05]  /*3eb90*/  F2FP.SATFINITE.E4M3.F32.PACK_AB_MERGE_C R3, RZ, R3, RZ ;  /* 0x00000003ff03723e */ /* 0x000fca00048070ff */
[----:B------:R4:W-:Y:S01]  /*3eba0*/  @!P5 STG.E.U8 desc[UR54][R6.64+0x9], R3 ;  /* 0x000009030600d986 */ /* 0x0009e2000c101136 */
[----:B------:R-:W-:Y:S01]  /*3ebb0*/  ISETP.LT.OR P5, PT, R28, 0x9, !P6 ;  /* 0x000000091c00780c */ /* 0x000fe200077a1670 */
[----:B----4-:R-:W-:Y:S01]  /*3ebc0*/  FMUL R6, R13, UR4 ;  /* 0x000000040d067c20 */ /* 0x010fe20008400000 */
[----:B-----5:R-:W-:-:S04]  /*3ebd0*/  FMUL R3, R12, UR4 ;  /* 0x000000040c037c20 */ /* 0x020fc80008400000 */
[----:B------:R-:W-:Y:S02]  /*3ebe0*/  F2FP.SATFINITE.E4M3.F32.PACK_AB_MERGE_C R9, RZ, R6, RZ ;  /* 0x00000006ff09723e */ /* 0x000fe400048070ff */
[----:B------:R-:W-:-:S05]  /*3ebf0*/  F2FP.SATFINITE.E4M3.F32.PACK_AB_MERGE_C R8, RZ, R3, RZ ;  /* 0x00000003ff08723e */ /* 0x000fca00048070ff */
[----:B------:R-:W-:Y:S05]  /*3ec00*/  @P5 BRA `(.L_x_45) ;  /* 0x00000000002c5947 */ /* 0x000fea0003800000 */
        /* <DEDUP_REMOVED lines=11> */
.L_x_45:
[----:B------:R-:W-:Y:S05]  /*3ecc0*/  BSYNC B1 ;  /* 0x0000000000017941 */ /* 0x000fea0003800000 */
.L_x_44:
        /* <DEDUP_REMOVED lines=15> */
.L_x_47:
[----:B------:R-:W-:Y:S05]  /*3edc0*/  BSYNC B1 ;  /* 0x0000000000017941 */ /* 0x000fea0003800000 */
.L_x_46:
[----:B------:R-:W-:Y:S01]  /*3edd0*/  LOP3.LUT R2, R2, 0xffbfffff, RZ, 0xc0, !PT ;  /* 0xffbfffff02027812 */ /* 0x000fe200078ec0ff */
[----:B------:R-:W2:Y:S03]  /*3ede0*/  LDL.LU R3, [R1+0x264] ;  /* 0x0002640001037983 */ /* 0x000ea60000300800 */
[----:B------:R-:W-:Y:S01]  /*3edf0*/  @P4 LOP3.LUT R2, R2, 0x400000, RZ, 0xfc, !PT ;  /* 0x0040000002024812 */ /* 0x000fe200078efcff */
[----:B------:R-:W3:Y:S01]  /*3ee00*/  LDL.LU R40, [R1+0x268] ;  /* 0x0002680001287983 */ /* 0x000ee20000300800 */
[----:B------:R-:W-:Y:S02]  /*3ee10*/  ISETP.LT.OR P4, PT, R28, 0x11, !P0 ;  /* 0x000000111c00780c */ /* 0x000fe40004781670 */
[----:B------:R-:W-:Y:S01]  /*3ee20*/  LOP3.LUT R0, R0, 0xffffffbf, RZ, 0xc0, !PT ;  /* 0xffffffbf00007812 */ /* 0x000fe200078ec0ff */
[----:B------:R-:W4:Y:S01]  /*3ee30*/  LDL.LU R48, [R1+0x26c] ;  /* 0x00026c0001307983 */ /* 0x000f220000300800 */
[----:B------:R-:W-:Y:S01]  /*3ee40*/  LOP3.LUT R2, R2, 0xffefffff, RZ, 0xc0, !PT ;  /* 0xffefffff02027812 */ /* 0x000fe200078ec0ff */
[----:B------:R-:W-:-:S02]  /*3ee50*/  IMAD.U32 R36, RZ, RZ, UR52 ;  /* 0x00000034ff247e24 */ /* 0x000fc4000f8e00ff */
[----:B------:R-:W5:Y:S01]  /*3ee60*/  LDL.LU R49, [R1+0x270] ;  /* 0x0002700001317983 */ /* 0x000f620000300800 */
[----:B------:R-:W-:Y:S01]  /*3ee70*/  @P0 LOP3.LUT R2, R2, 0x100000, RZ, 0xfc, !PT ;  /* 0x0010000002020812 */ /* 0x000fe200078efcff */
[----:B------:R-:W-:Y:S02]  /*3ee80*/  IMAD.U32 R37, RZ, RZ, UR7 ;  /* 0x00000007ff257e24 */ /* 0x000fe4000f8e00ff */
[----:B------:R-:W-:Y:S01]  /*3ee90*/  IMAD.U32 R38, RZ, RZ, UR52 ;  /* 0x00000034ff267e24 */ /* 0x000fe2000f8e00ff */
[----:B------:R-:W-:Y:S01]  /*3eea0*/  LOP3.LUT R2, R2, 0xffdfffff, RZ, 0xc0, !PT ;  /* 0xffdfffff02027812 */ /* 0x000fe200078ec0ff */
[----:B01----:R-:W0:Y:S01]  /*3eeb0*/  @!P4 LDC.64 R6, c[0x0][0x5c0] ;  /* 0x00017000ff06cb82 */ /* 0x003e220000000a00 */
[----:B------:R-:W-:Y:S01]  /*3eec0*/  @P4 LOP3.LUT R0, R0, 0x40, RZ, 0xfc, !PT ;  /* 0x0000004000004812 */ /* 0x000fe200078efcff */
[----:B------:R-:W-:Y:S01]  /*3eed0*/  IMAD.U32 R39, RZ, RZ, UR7 ;  /* 0x00000007ff277e24 */ /* 0x000fe2000f8e00ff */
[----:B------:R-:W-:Y:S01]  /*3eee0*/  @P1 LOP3.LUT R2, R2, 0x200000, RZ, 0xfc, !PT ;  /* 0x0020000002021812 */ /* 0x000fe200078efcff */
[----:B------:R-:W-:Y:S01]  /*3eef0*/  IMAD.U32 R41, RZ, RZ, UR52 ;  /* 0x00000034ff297e24 */ /* 0x000fe2000f8e00ff */
[----:B------:R-:W-:Y:S01]  /*3ef00*/  LOP3.LUT R0, R0, 0xffffff7f, RZ, 0xc0, !PT ;  /* 0xffffff7f00007812 */ /* 0x000fe200078ec0ff */
[----:B------:R-:W-:Y:S01]  /*3ef10*/  IMAD.U32 R43, RZ, RZ, UR7 ;  /* 0x00000007ff2b7e24 */ /* 0x000fe2000f8e00ff */
[----:B------:R-:W5:Y:S01]  /*3ef20*/  LDL.LU R50, [R1+0x274] ;  /* 0x0002740001327983 */ /* 0x000f620000300800 */
[----:B------:R-:W-:Y:S01]  /*3ef30*/  IMAD.U32 R45, RZ, RZ, UR52 ;  /* 0x00000034ff2d7e24 */ /* 0x000fe2000f8e00ff */
[----:B------:R-:W-:Y:S01]  /*3ef40*/  LOP3.LUT R2, R2, 0xff7fffff, RZ, 0xc0, !PT ;  /* 0xff7fffff02027812 */ /* 0x000fe200078ec0ff */
[----:B------:R-:W-:Y:S01]  /*3ef50*/  IMAD.U32 R47, RZ, RZ, UR7 ;  /* 0x00000007ff2f7e24 */ /* 0x000fe2000f8e00ff */
[----:B0-----:R-:W-:-:S04]  /*3ef60*/  @!P4 IADD3 R14, P5, P6, R24, UR52, R6 ;  /* 0x00000034180ecc10 */ /* 0x001fc8000febe006 */
[----:B------:R-:W-:Y:S02]  /*3ef70*/  @!P4 IADD3.X R15, R29, UR7, R7, P5, P6 ;  /* 0x000000071d0fcc10 */ /* 0x000fe4000afec407 */
[----:B------:R-:W-:-:S13]  /*3ef80*/  ISETP.LT.OR P4, PT, R28, 0x12, !P0 ;  /* 0x000000121c00780c */ /* 0x000fda0004781670 */
[----:B------:R-:W0:Y:S01]  /*3ef90*/  @!P4 LDC.64 R6, c[0x0][0x5c0] ;  /* 0x00017000ff06cb82 */ /* 0x000e220000000a00 */
[----:B------:R-:W-:-:S04]  /*3efa0*/  @P4 LOP3.LUT R0, R0, 0x80, RZ, 0xfc, !PT ;  /* 0x0000008000004812 */ /* 0x000fc800078efcff */
[----:B------:R-:W-:Y:S02]  /*3efb0*/  LOP3.LUT R0, R0, 0xfff7ffff, RZ, 0xc0, !PT ;  /* 0xfff7ffff00007812 */ /* 0x000fe400078ec0ff */
[----:B0-----:R-:W-:-:S04]  /*3efc0*/  @!P4 IADD3 R10, P5, P6, R24, UR52, R6 ;  /* 0x00000034180acc10 */ /* 0x001fc8000febe006 */
[----:B------:R-:W-:Y:S02]  /*3efd0*/  @!P4 IADD3.X R11, R29, UR7, R7, P5, P6 ;  /* 0x000000071d0bcc10 */ /* 0x000fe4000afec407 */
[----:B------:R-:W-:-:S13]  /*3efe0*/  ISETP.LT.OR P4, PT, R28, 0x19, !P0 ;  /* 0x000000191c00780c */ /* 0x000fda0004781670 */
[----:B------:R-:W0:Y:S01]  /*3eff0*/  @!P4 LDC.64 R6, c[0x0][0x5c0] ;  /* 0x00017000ff06cb82 */ /* 0x000e220000000a00 */
[----:B------:R-:W-:Y:S02]  /*3f000*/  @P4 LOP3.LUT R0, R0, 0x80000, RZ, 0xfc, !PT ;  /* 0x0008000000004812 */ /* 0x000fe400078efcff */
[----:B0-----:R-:W-:-:S04]  /*3f010*/  @!P4 IADD3 R22, P5, P6, R24, UR52, R6 ;  /* 0x000000341816cc10 */ /* 0x001fc8000febe006 */
[----:B------:R-:W-:Y:S02]  /*3f020*/  @!P4 IADD3.X R23, R29, UR7, R7, P5, P6 ;  /* 0x000000071d17cc10 */ /* 0x000fe4000afec407 */
[----:B------:R-:W-:Y:S02]  /*3f030*/  ISETP.LT.OR P4, PT, R28, 0x1a, !P0 ;  /* 0x0000001a1c00780c */ /* 0x000fe40004781670 */
[C---:B------:R-:W-:Y:S02]  /*3f040*/  LOP3.LUT P0, RZ, R0.reuse, 0x2000, RZ, 0xc0, !PT ;  /* 0x0000200000ff7812 */ /* 0x040fe4000780c0ff */
[----:B------:R-:W-:-:S09]  /*3f050*/  LOP3.LUT R0, R0, 0xfffbffff, RZ, 0xc0, !PT ;  /* 0xfffbffff00007812 */ /* 0x000fd200078ec0ff */
[----:B------:R-:W0:Y:S01]  /*3f060*/  @!P4 LDC.64 R6, c[0x0][0x5c0] ;  /* 0x00017000ff06cb82 */ /* 0x000e220000000a00 */
[----:B------:R-:W-:-:S04]  /*3f070*/  @P4 LOP3.LUT R0, R0, 0x40000, RZ, 0xfc, !PT ;  /* 0x0004000000004812 */ /* 0x000fc800078efcff */
[----:B------:R-:W-:Y:S02]  /*3f080*/  LOP3.LUT R0, R0, 0xfffeffff, RZ, 0xc0, !PT ;  /* 0xfffeffff00007812 */ /* 0x000fe400078ec0ff */
        /* <DEDUP_REMOVED lines=18> */
[----:B0-----:R-:W-:Y:S01]  /*3f1b0*/  @!P4 IADD3 R20, P5, P6, R24, UR57, R6 ;  /* 0x000000391814cc10 */ /* 0x001fe2000febe006 */
[----:B--2---:R-:W-:-:S03]  /*3f1c0*/  FMUL R3, R3, UR4 ;  /* 0x0000000403037c20 */ /* 0x004fc60008400000 */
[----:B------:R-:W-:Y:S02]  /*3f1d0*/  @!P4 IADD3.X R21, R29, UR56, R7, P5, P6 ;  /* 0x000000381d15cc10 */ /* 0x000fe4000afec407 */
[C---:B------:R-:W-:Y:S02]  /*3f1e0*/  ISETP.LT.OR P4, PT, R28.reuse, 0x1a, !P1 ;  /* 0x0000001a1c00780c */ /* 0x040fe40004f81670 */
[----:B------:R-:W-:-:S11]  /*3f1f0*/  ISETP.LT.OR P1, PT, R28, 0x11, !P0 ;  /* 0x000000111c00780c */ /* 0x000fd60004721670 */
[----:B------:R-:W0:Y:S01]  /*3f200*/  @!P4 LDC.64 R6, c[0x0][0x5c0] ;  /* 0x00017000ff06cb82 */ /* 0x000e220000000a00 */
[----:B------:R-:W-:-:S04]  /*3f210*/  @P4 LOP3.LUT R0, R0, 0x1000, RZ, 0xfc, !PT ;  /* 0x0000100000004812 */ /* 0x000fc800078efcff */
[----:B------:R-:W-:-:S04]  /*3f220*/  LOP3.LUT R0, R0, 0xfffff7ff, RZ, 0xc0, !PT ;  /* 0xfffff7ff00007812 */ /* 0x000fc800078ec0ff */
[----:B------:R-:W-:-:S04]  /*3f230*/  @P1 LOP3.LUT R0, R0, 0x800, RZ, 0xfc, !PT ;  /* 0x0000080000001812 */ /* 0x000fc800078efcff */
[----:B------:R-:W-:Y:S02]  /*3f240*/  LOP3.LUT R0, R0, 0xfffffbff, RZ, 0xc0, !PT ;  /* 0xfffffbff00007812 */ /* 0x000fe400078ec0ff */
[----:B0-----:R-:W-:-:S04]  /*3f250*/  @!P4 IADD3 R16, P5, P6, R24, UR57, R6 ;  /* 0x000000391810cc10 */ /* 0x001fc8000febe006 */
[----:B------:R-:W-:Y:S02]  /*3f260*/  @!P4 IADD3.X R17, R29, UR56, R7, P5, P6 ;  /* 0x000000381d11cc10 */ /* 0x000fe4000afec407 */
[----:B------:R-:W0:Y:S02]  /*3f270*/  @!P1 LDC.64 R6, c[0x0][0x5c0] ;  /* 0x00017000ff069b82 */ /* 0x000e240000000a00 */
[----:B0-----:R-:W-:-:S04]  /*3f280*/  @!P1 IADD3 R30, P5, P6, R24, UR59, R6 ;  /* 0x0000003b181e9c10 */ /* 0x001fc8000febe006 */
[----:B------:R-:W-:Y:S02]  /*3f290*/  @!P1 IADD3.X R31, R29, UR58, R7, P5, P6 ;  /* 0x0000003a1d1f9c10 */ /* 0x000fe4000afec407 */
[----:B------:R-:W-:-:S13]  /*3f2a0*/  ISETP.LT.OR P1, PT, R28, 0x12, !P0 ;  /* 0x000000121c00780c */ /* 0x000fda0004721670 */
[----:B------:R-:W0:Y:S01]  /*3f2b0*/  @!P1 LDC.64 R6, c[0x0][0x5c0] ;  /* 0x00017000ff069b82 */ /* 0x000e220000000a00 */
[----:B------:R-:W-:-:S04]  /*3f2c0*/  @P1 LOP3.LUT R0, R0, 0x400, RZ, 0xfc, !PT ;  /* 0x0000040000001812 */ /* 0x000fc800078efcff */
[C---:B------:R-:W-:Y:S02]  /*3f2d0*/  LOP3.LUT P4, RZ, R0.reuse, 0x20000, RZ, 0xc0, !PT ;  /* 0x0002000000ff7812 */ /* 0x040fe4000788c0ff */
        /* <DEDUP_REMOVED lines=9> */
[C---:B------:R-:W-:Y:S02]  /*3f370*/  ISETP.LT.OR P1, PT, R28.reuse, 0x1a, !P0 ;  /* 0x0000001a1c00780c */ /* 0x040fe40004721670 */
[----:B------:R-:W-:-:S11]  /*3f380*/  ISETP.LT.OR P0, PT, R28, 0x11, !P2 ;  /* 0x000000111c00780c */ /* 0x000fd60005701670 */
[----:B------:R-:W0:Y:S01]  /*3f390*/  @!P1 LDC.64 R6, c[0x0][0x5c0] ;  /* 0x00017000ff069b82 */ /* 0x000e220000000a00 */
[----:B------:R-:W-:Y:S02]  /*3f3a0*/  F2FP.SATFINITE.E4M3.F32.PACK_AB_MERGE_C R3, RZ, R3, RZ ;  /* 0x00000003ff03723e */ /* 0x000fe400048070ff */
[----:B------:R-:W-:Y:S02]  /*3f3b0*/  @P0 LOP3.LUT R0, R0, 0x20, RZ, 0xfc, !PT ;  /* 0x0000002000000812 */ /* 0x000fe400078efcff */
[----:B------:R-:W-:Y:S02]  /*3f3c0*/  @P1 LOP3.LUT R2, R2, 0x800000, RZ, 0xfc, !PT ;  /* 0x0080000002021812 */ /* 0x000fe400078efcff */
[----:B------:R-:W-:Y:S01]  /*3f3d0*/  LOP3.LUT R0, R0, 0xffffffef, RZ, 0xc0, !PT ;  /* 0xffffffef00007812 */ /* 0x000fe200078ec0ff */
[----:B------:R-:W-:Y:S01]  /*3f3e0*/  IMAD.U32 R42, RZ, RZ, UR7 ;  /* 0x00000007ff2a7e24 */ /* 0x000fe2000f8e00ff */
[----:B------:R-:W-:Y:S01]  /*3f3f0*/  LOP3.LUT R2, R2, 0xfeffffff, RZ, 0xc0, !PT ;  /* 0xfeffffff02027812 */ /* 0x000fe200078ec0ff */
[----:B------:R-:W-:-:S03]  /*3f400*/  IMAD.U32 R44, RZ, RZ, UR52 ;  /* 0x00000034ff2c7e24 */ /* 0x000fc6000f8e00ff */
[----:B------:R-:W-:Y:S02]  /*3f410*/  @P2 LOP3.LUT R2, R2, 0x1000000, RZ, 0xfc, !PT ;  /* 0x0100000002022812 */ /* 0x000fe400078efcff */
[----:B0-----:R-:W-:-:S04]  /*3f420*/  @!P1 IADD3 R34, P5, P6, R24, UR59, R6 ;  /* 0x0000003b18229c10 */ /* 0x001fc8000febe006 */
[----:B------:R-:W-:Y:S02]  /*3f430*/  @!P1 IADD3.X R35, R29, UR58, R7, P5, P6 ;  /* 0x0000003a1d239c10 */ /* 0x000fe4000afec407 */
[----:B------:R-:W-:-:S04]  /*3f440*/  @!P0 IADD3 R36, P6, P5, R36, UR57, R24 ;  /* 0x0000003924248c10 */ /* 0x000fc8000fdde018 */
[----:B------:R-:W-:Y:S02]  /*3f450*/  @!P0 IADD3.X R37, R37, UR56, R29, P6, P5 ;  /* 0x0000003825258c10 */ /* 0x000fe4000b7ea41d */
[----:B------:R-:W-:-:S13]  /*3f460*/  ISETP.LT.OR P0, PT, R28, 0x12, !P2 ;  /* 0x000000121c00780c */ /* 0x000fda0005701670 */
[----:B------:R-:W-:Y:S02]  /*3f470*/  @!P0 IADD3 R38, P6, P5, R38, UR57, R24 ;  /* 0x0000003926268c10 */ /* 0x000fe4000fdde018 */
[----:B------:R-:W-:Y:S02]  /*3f480*/  @P0 LOP3.LUT R0, R0, 0x10, RZ, 0xfc, !PT ;  /* 0x0000001000000812 */ /* 0x000fe400078efcff */
[----:B------:R-:W-:Y:S02]  /*3f490*/  @!P0 IADD3.X R39, R39, UR56, R29, P6, P5 ;  /* 0x0000003827278c10 */ /* 0x000fe4000b7ea41d */
[----:B------:R-:W-:Y:S02]  /*3f4a0*/  ISETP.LT.OR P0, PT, R28, 0x19, !P2 ;  /* 0x000000191c00780c */ /* 0x000fe40005701670 */
[----:B------:R-:W-:-:S11]  /*3f4b0*/  LOP3.LUT R0, R0, 0xfffffff7, RZ, 0xc0, !PT ;  /* 0xfffffff700007812 */ /* 0x000fd600078ec0ff */
        /* <DEDUP_REMOVED lines=9> */
[----:B------:R-:W-:-:S11]  /*3f550*/  LOP3.LUT P1, RZ, R0, 0x40, RZ, 0xc0, !PT ;  /* 0x0000004000ff7812 */ /* 0x000fd6000782c0ff */
[----:B------:R-:W0:Y:S02]  /*3f560*/  @!P5 LDC.64 R6, c[0x0][0x5c0] ;  /* 0x00017000ff06db82 */ /* 0x000e240000000a00 */
[----:B0-----:R-:W-:-:S05]  /*3f570*/  @!P5 IADD3 R6, P6, R24, R6, RZ ;  /* 0x000000061806d210 */ /* 0x001fca0007fde0ff */
[----:B------:R-:W-:-:S05]  /*3f580*/  @!P5 IMAD.X R7, R29, 0x1, R7, P6 ;  /* 0x000000011d07d824 */ /* 0x000fca00030e0607 */
[----:B------:R0:W-:Y:S01]  /*3f590*/  @!P5 STG.E.U8 desc[UR54][R6.64+0x10], R3 ;  /* 0x000010030600d986 */ /* 0x0001e2000c101136 */
[----:B------:R-:W-:-:S13]  /*3f5a0*/  ISETP.LT.OR P5, PT, R28, 0x12, !P4 ;  /* 0x000000121c00780c */ /* 0x000fda00067a1670 */
[----:B0-----:R-:W0:Y:S01]  /*3f5b0*/  @!P5 LDC.64 R6, c[0x0][0x5c0] ;  /* 0x00017000ff06db82 */ /* 0x001e220000000a00 */
[----:B---3--:R-:W-:-:S05]  /*3f5c0*/  FMUL R3, R40, UR4 ;  /* 0x0000000428037c20 */ /* 0x008fca0008400000 */
[----:B------:R-:W-:Y:S02]  /*3f5d0*/  F2FP.SATFINITE.E4M3.F32.PACK_AB_MERGE_C R3, RZ, R3, RZ ;  /* 0x00000003ff03723e */ /* 0x000fe400048070ff */
[----:B0-----:R-:W-:-:S05]  /*3f5e0*/  @!P5 IADD3 R6, P6, R24, R6, RZ ;  /* 0x000000061806d210 */ /* 0x001fca0007fde0ff */
[----:B------:R-:W-:-:S05]  /*3f5f0*/  @!P5 IMAD.X R7, R29, 0x1, R7, P6 ;  /* 0x000000011d07d824 */ /* 0x000fca00030e0607 */
[----:B------:R4:W-:Y:S02]  /*3f600*/  @!P5 STG.E.U8 desc[UR54][R6.64+0x11], R3 ;  /* 0x000011030600d986 */ /* 0x0009e4000c101136 */
[----:B----4-:R-:W-:-:S05]  /*3f610*/  FMUL R3, R48, UR4 ;  /* 0x0000000430037c20 */ /* 0x010fca0008400000 */
[----:B------:R-:W-:-:S05]  /*3f620*/  F2FP.SATFINITE.E4M3.F32.PACK_AB_MERGE_C R3, RZ, R3, RZ ;  /* 0x00000003ff03723e */ /* 0x000fca00048070ff */
[----:B------:R5:W-:Y:S02]  /*3f630*/  @!P1 STG.E.U8 desc[UR54][R14.64+0x10], R3 ;  /* 0x000010030e009986 */ /* 0x000be4000c101136 */
[----:B-----5:R-:W-:Y:S02]  /*3f640*/  FMUL R3, R49, UR4 ;  /* 0x0000000431037c20 */ /* 0x020fe40008400000 */
[----:B------:R-:W2:Y:S01]  /*3f650*/  LDL.LU R49, [R1+0x278] ;  /* 0x0002780001317983 */ /* 0x000ea20000300800 */
[----:B------:R-:W-:Y:S01]  /*3f660*/  ISETP.LT.OR P4, PT, R28, 0x11, !P3 ;  /* 0x000000111c00780c */ /* 0x000fe20005f81670 */
[----:B------:R-:W-:Y:S01]  /*3f670*/  IMAD.U32 R40, RZ, RZ, UR52 ;  /* 0x00000034ff287e24 */ /* 0x000fe2000f8e00ff */
[----:B------:R-:W-:Y:S01]  /*3f680*/  LOP3.LUT R2, R2, 0xfdffffff, RZ, 0xc0, !PT ;  /* 0xfdffffff02027812 */ /* 0x000fe200078ec0ff */
[----:B------:R-:W3:Y:S01]  /*3f690*/  LDL.LU R52, [R1+0x27c] ;  /* 0x00027c0001347983 */ /* 0x000ee20000300800 */
[----:B------:R-:W-:-:S03]  /*3f6a0*/  IMAD.U32 R46, RZ, RZ, UR7 ;  /* 0x00000007ff2e7e24 */ /* 0x000fc6000f8e00ff */
[----:B------:R-:W4:Y:S01]  /*3f6b0*/  LDL.LU R51, [R1+0x280] ;  /* 0x0002800001337983 */ /* 0x000f220000300800 */
[----:B------:R-:W-:Y:S01]  /*3f6c0*/  LOP3.LUT P0, RZ, R0, 0x80, RZ, 0xc0, !PT ;  /* 0x0000008000ff7812 */ /* 0x000fe2000780c0ff */
[----:B------:R-:W-:Y:S02]  /*3f6d0*/  IMAD.U32 R15, RZ, RZ, UR52 ;  /* 0x00000034ff0f7e24 */ /* 0x000fe4000f8e00ff */
[----:B------:R-:W-:Y:S01]  /*3f6e0*/  IMAD.U32 R48, RZ, RZ, UR7 ;  /* 0x00000007ff307e24 */ /* 0x000fe2000f8e00ff */
[----:B------:R-:W5:Y:S01]  /*3f6f0*/  LDL.LU R54, [R1+0x284] ;  /* 0x0002840001367983 */ /* 0x000f620000300800 */
[----:B------:R-:W-:-:S04]  /*3f700*/  @!P4 IADD3 R40, P6, P5, R40, UR59, R24 ;  /* 0x0000003b2828cc10 */ /* 0x000fc8000fdde018 */
[----:B------:R-:W-:Y:S02]  /*3f710*/  @!P4 IADD3.X R42, R42, UR58, R29, P6, P5 ;  /* 0x0000003a2a2acc10 */ /* 0x000fe4000b7ea41d */
[----:B------:R-:W-:Y:S02]  /*3f720*/  ISETP.LT.OR P5, PT, R28, 0x12, !P3 ;  /* 0x000000121c00780c */ /* 0x000fe40005fa1670 */
[----:B------:R-:W-:-:S04]  /*3f730*/  @P4 LOP3.LUT R2, R2, 0x2000000, RZ, 0xfc, !PT ;  /* 0x0200000002024812 */ /* 0x000fc800078efcff */
[----:B------:R-:W-:-:S07]  /*3f740*/  LOP3.LUT R2, R2, 0xfbffffff, RZ, 0xc0, !PT ;  /* 0xfbffffff02027812 */ /* 0x000fce00078ec0ff */
[----:B------:R-:W-:-:S04]  /*3f750*/  @!P5 IADD3 R44, P2, P6, R44, UR59, R24 ;  /* 0x0000003b2c2cdc10 */ /* 0x000fc8000fe5e018 */
[----:B------:R-:W-:Y:S02]  /*3f760*/  @!P5 IADD3.X R46, R46, UR58, R29, P2, P6 ;  /* 0x0000003a2e2edc10 */ /* 0x000fe400097ec41d */
[----:B------:R-:W-:Y:S02]  /*3f770*/  ISETP.LT.OR P6, PT, R28, 0x19, !P3 ;  /* 0x000000191c00780c */ /* 0x000fe40005fc1670 */
[----:B------:R-:W-:-:S04]  /*3f780*/  @P5 LOP3.LUT R2, R2, 0x4000000, RZ, 0xfc, !PT ;  /* 0x0400000002025812 */ /* 0x000fc800078efcff */
[----:B------:R-:W-:Y:S02]  /*3f790*/  LOP3.LUT R2, R2, 0xf7ffffff, RZ, 0xc0, !PT ;  /* 0xf7ffffff02027812 */ /* 0x000fe400078ec0ff */
[----:B------:R-:W-:-:S05]  /*3f7a0*/  F2FP.SATFINITE.E4M3.F32.PACK_AB_MERGE_C R3, RZ, R3, RZ ;  /* 0x00000003ff03723e */ /* 0x000fca00048070ff */
[----:B------:R-:W-:Y:S02]  /*3f7b0*/  @!P6 IADD3 R15, P1, P2, R15, UR59, R24 ;  /* 0x0000003b0f0fec10 */ /* 0x000fe4000fa3e018 */
[----:B------:R-:W-:Y:S02]  /*3f7c0*/  @P6 LOP3.LUT R2, R2, 0x8000000, RZ, 0xfc, !PT ;  /* 0x0800000002026812 */ /* 0x000fe400078efcff */
[----:B------:R-:W-:Y:S02]  /*3f7d0*/  @!P6 IADD3.X R48, R48, UR58, R29, P1, P2 ;  /* 0x0000003a3030ec10 */ /* 0x000fe40008fe441d */
[----:B------:R-:W-:Y:S02]  /*3f7e0*/  LOP3.LUT R2, R2, 0xefffffff, RZ, 0xc0, !PT ;  /* 0xefffffff02027812 */ /* 0x000fe400078ec0ff */
[----:B------:R-:W-:Y:S01]  /*3f7f0*/  LOP3.LUT P6, RZ, R0, 0x20000, RZ, 0xc0, !PT ;  /* 0x0002000000ff7812 */ /* 0x000fe200078cc0ff */
[----:B------:R0:W-:Y:S01]  /*3f800*/  @!P0 STG.E.U8 desc[UR54][R10.64+0x11], R3 ;  /* 0x000011030a008986 */ /* 0x0001e2000c101136 */
[----:B------:R-:W-:-:S02]  /*3f810*/  ISETP.LT.OR P0, PT, R28, 0x1a, !P3 ;  /* 0x0000001a1c00780c */ /* 0x000fc40005f01670 */
[----:B------:R-:W-:Y:S02]  /*3f820*/  @P3 LOP3.LUT R2, R2, 0x10000000, RZ, 0xfc, !PT ;  /* 0x1000000002023812 */ /* 0x000fe400078efcff */
[----:B------:R-:W-:Y:S01]  /*3f830*/  ISETP.LT.OR P3, PT, R28, 0x19, !P6 ;  /* 0x000000191c00780c */ /* 0x000fe20007761670 */
[----:B0-----:R-:W-:Y:S02]  /*3f840*/  FMUL R3, R50, UR4 ;  /* 0x0000000432037c20 */ /* 0x001fe40008400000 */
[----:B------:R-:W5:Y:S10]  /*3f850*/  LDL.LU R50, [R1+0x288] ;  /* 0x0002880001327983 */ /* 0x000f740000300800 */
[----:B------:R-:W0:Y:S01]  /*3f860*/  @!P3 LDC.64 R6, c[0x0][0x5c0] ;  /* 0x00017000ff06bb82 */ /* 0x000e220000000a00 */
[----:B------:R-:W-:Y:S01]  /*3f870*/  IMAD.U32 R14, RZ, RZ, UR52 ;  /* 0x00000034ff0e7e24 */ /* 0x000fe2000f8e00ff */
[----:B------:R-:W-:Y:S01]  /*3f880*/  LOP3.LUT R2, R2, 0xdfffffff, RZ, 0xc0, !PT ;  /* 0xdfffffff02027812 */ /* 0x000fe200078ec0ff */
[----:B------:R-:W-:-:S03]  /*3f890*/  IMAD.U32 R10, RZ, RZ, UR7 ;  /* 0x00000007ff0a7e24 */ /* 0x000fc6000f8e00ff */
[----:B------:R-:W-:Y:S02]  /*3f8a0*/  @!P0 IADD3 R14, P1, P2, R14, UR59, R24 ;  /* 0x0000003b0e0e8c10 */ /* 0x000fe4000fa3e018 */
[----:B------:R-:W-:Y:S02]  /*3f8b0*/  @P0 LOP3.LUT R2, R2, 0x20000000, RZ, 0xfc, !PT ;  /* 0x2000000002020812 */ /* 0x000fe400078efcff */
[----:B------:R-:W-:Y:S02]  /*3f8c0*/  @!P0 IADD3.X R10, R10, UR58, R29, P1, P2 ;  /* 0x0000003a0a0a8c10 */ /* 0x000fe40008fe441d */
[----:B------:R-:W-:Y:S02]  /*3f8d0*/  F2FP.SATFINITE.E4M3.F32.PACK_AB_MERGE_C R3, RZ, R3, RZ ;  /* 0x00000003ff03723e */ /* 0x000fe400048070ff */
[----:B0-----:R-:W-:-:S05]  /*3f8e0*/  @!P3 IADD3 R6, P0, R24, R6, RZ ;  /* 0x000000061806b210 */ /* 0x001fca0007f1e0ff */
[----:B------:R-:W-:-:S05]  /*3f8f0*/  @!P3 IMAD.X R7, R29, 0x1, R7, P0 ;  /* 0x000000011d07b824 */ /* 0x000fca00000e0607 */
[----:B------:R0:W-:Y:S01]  /*3f900*/  @!P3 STG.E.U8 desc[UR54][R6.64+0x18], R3 ;  /* 0x000018030600b986 */ /* 0x0001e2000c101136 */
[----:B------:R-:W-:-:S13]  /*3f910*/  ISETP.LT.OR P3, PT, R28, 0x1a, !P6 ;  /* 0x0000001a1c00780c */ /* 0x000fda0007761670 */
[----:B0-----:R-:W0:Y:S01]  /*3f920*/  @!P3 LDC.64 R6, c[0x0][0x5c0] ;  /* 0x00017000ff06bb82 */ /* 0x001e220000000a00 */
[----:B--2---:R-:W-:Y:S02]  /*3f930*/  FMUL R3, R49, UR4 ;  /* 0x0000000431037c20 */ /* 0x004fe40008400000 */
[----:B------:R-:W2:Y:S01]  /*3f940*/  LDL.LU R49, [R1+0x28c] ;  /* 0x00028c0001317983 */ /* 0x000ea20000300800 */
[----:B0-----:R-:W-:Y:S02]  /*3f950*/  @!P3 IADD3 R6, P6, R24, R6, RZ ;  /* 0x000000061806b210 */ /* 0x001fe40007fde0ff */
[----:B------:R-:W-:Y:S01]  /*3f960*/  F2FP.SATFINITE.E4M3.F32.PACK_AB_MERGE_C R3, RZ, R3, RZ ;  /* 0x00000003ff03723e */ /* 0x000fe200048070ff */
[----:B------:R-:W2:Y:S02]  /*3f970*/  LDL.LU R53, [R1+0x290] ;  /* 0x0002900001357983 */ /* 0x000ea40000300800 */
[----:B------:R-:W-:Y:S01]  /*3f980*/  @!P3 IMAD.X R7, R29, 0x1, R7, P6 ;  /* 0x000000011d07b824 */ /* 0x000fe200030e0607 */
[----:B------:R-:W-:-:S04]  /*3f990*/  LOP3.LUT P5, RZ, R0, 0x80000, RZ, 0xc0, !PT ;  /* 0x0008000000ff7812 */ /* 0x000fc800078ac0ff */
[----:B------:R3:W-:Y:S01]  /*3f9a0*/  @!P3 STG.E.U8 desc[UR54][R6.64+0x19], R3 ;  /* 0x000019030600b986 */ /* 0x0007e2000c101136 */
[----:B------:R-:W-:Y:S01]  /*3f9b0*/  LOP3.LUT P4, RZ, R0, 0x40000, RZ, 0xc0, !PT ;  /* 0x0004000000ff7812 */ /* 0x000fe2000788c0ff */
[----:B---3--:R-:W-:Y:S02]  /*3f9c0*/  FMUL R3, R52, UR4 ;  /* 0x0000000434037c20 */ /* 0x008fe40008400000 */
[----:B------:R-:W3:Y:S03]  /*3f9d0*/  LDL.LU R52, [R1+0x294] ;  /* 0x0002940001347983 */ /* 0x000ee60000300800 */
[----:B------:R-:W-:-:S05]  /*3f9e0*/  F2FP.SATFINITE.E4M3.F32.PACK_AB_MERGE_C R3, RZ, R3, RZ ;  /* 0x00000003ff03723e */ /* 0x000fca00048070ff */
[----:B------:R4:W-:Y:S01]  /*3f9f0*/  @!P5 STG.E.U8 desc[UR54][R22.64+0x18], R3 ;  /* 0x000018031600d986 */ /* 0x0009e2000c101136 */
[----:B------:R-:W-:Y:S01]  /*3fa00*/  LOP3.LUT P2, RZ, R0, 0x10000, RZ, 0xc0, !PT ;  /* 0x0001000000ff7812 */ /* 0x000fe2000784c0ff */
[----:B----4-:R-:W-:Y:S02]  /*3fa10*/  FMUL R3, R51, UR4 ;  /* 0x0000000433037c20 */ /* 0x010fe40008400000 */
[----:B------:R-:W4:Y:S03]  /*3fa20*/  LDL.LU R51, [R1+0x298] ;  /* 0x0002980001337983 */ /* 0x000f260000300800 */
[----:B------:R-:W-:-:S05]  /*3fa30*/  F2FP.SATFINITE.E4M3.F32.PACK_AB_MERGE_C R3, RZ, R3, RZ ;  /* 0x00000003ff03723e */ /* 0x000fca00048070ff */
[----:B------:R5:W-:Y:S02]  /*3fa40*/  @!P4 STG.E.U8 desc[UR54][R18.64+0x19], R3 ;  /* 0x000019031200c986 */ /* 0x000be4000c101136 */
[----:B-----5:R-:W-:-:S05]  /*3fa50*/  FMUL R3, R54, UR4 ;  /* 0x0000000436037c20 */ /* 0x020fca0008400000 */
[----:B------:R-:W-:-:S05]  /*3fa60*/  F2FP.SATFINITE.E4M3.F32.PACK_AB_MERGE_C R3, RZ, R3, RZ ;  /* 0x00000003ff03723e */ /* 0x000fca00048070ff */
[----:B------:R0:W-:Y:S02]  /*3fa70*/  @!P2 STG.E.U8 desc[UR54][R12.64+0x10], R3 ;  /* 0x000010030c00a986 */ /* 0x0001e4000c101136 */
[----:B0-----:R-:W-:Y:S02]  /*3fa80*/  FMUL R3, R50, UR4 ;  /* 0x0000000432037c20 */ /* 0x001fe40008400000 */
[----:B------:R-:W5:Y:S01]  /*3fa90*/  LDL.LU R50, [R1+0x29c] ;  /* 0x00029c0001327983 */ /* 0x000f620000300800 */
[----:B------:R-:W-:-:S03]  /*3faa0*/  LOP3.LUT P1, RZ, R0, 0x8000, RZ, 0xc0, !PT ;  /* 0x0000800000ff7812 */ /* 0x000fc6000782c0ff */
[----:B------:R-:W5:Y:S01]  /*3fab0*/  LDL.LU R54, [R1+0x2a0] ;  /* 0x0002a00001367983 */ /* 0x000f620000300800 */
[----:B------:R-:W-:-:S09]  /*3fac0*/  F2FP.SATFINITE.E4M3.F32.PACK_AB_MERGE_C R3, RZ, R3, RZ ;  /* 0x00000003ff03723e */ /* 0x000fd200048070ff */
[----:B------:R2:W-:Y:S01]  /*3fad0*/  @!P1 STG.E.U8 desc[UR54][R8.64+0x11], R3 ;  /* 0x0000110308009986 */ /* 0x0005e2000c101136 */
[----:B------:R-:W-:Y:S02]  /*3fae0*/  LOP3.LUT P3, RZ, R0, 0x4000, RZ, 0xc0, !PT ;  /* 0x0000400000ff7812 */ /* 0x000fe4000786c0ff */
[----:B------:R-:W-:-:S11]  /*3faf0*/  LOP3.LUT R2, R2, 0xbfffffff, RZ, 0xc0, !PT ;  /* 0xbfffffff02027812 */ /* 0x000fd600078ec0ff */
[----:B------:R-:W-:Y:S02]  /*3fb00*/  @P3 LOP3.LUT R2, R2, 0x40000000, RZ, 0xfc, !PT ;  /* 0x4000000002023812 */ /* 0x000fe400078efcff */
[----:B------:R-:W-:-:S13]  /*3fb10*/  LOP3.LUT P3, RZ, R0, 0x20, RZ, 0xc0, !PT ;  /* 0x0000002000ff7812 */ /* 0x000fda000786c0ff */
[----:B------:R-:W0:Y:S01]  /*3fb20*/  @!P3 LDC.64 R6, c[0x0][0x5c0] ;  /* 0x00017000ff06bb82 */ /* 0x000e220000000a00 */
[----:B--2---:R-:W-:Y:S02]  /*3fb30*/  FMUL R3, R49, UR4 ;  /* 0x0000000431037c20 */ /* 0x004fe40008400000 */
[----:B------:R-:W2:Y:S01]  /*3fb40*/  LDL.LU R49, [R1+0x2a4] ;  /* 0x0002a40001317983 */ /* 0x000ea20000300800 */
[----:B------:R-:W-:Y:S02]  /*3fb50*/  LOP3.LUT P0, RZ, R0, 0x10, RZ, 0xc0, !PT ;  /* 0x0000001000ff7812 */ /* 0x000fe4000780c0ff */
[----:B0-----:R-:W-:Y:S02]  /*3fb60*/  @!P3 IADD3 R6, P1, R36, R6, RZ ;  /* 0x000000062406b210 */ /* 0x001fe40007f3e0ff */
[----:B------:R-:W-:-:S03]  /*3fb70*/  F2FP.SATFINITE.E4M3.F32.PACK_AB_MERGE_C R3, RZ, R3, RZ ;  /* 0x00000003ff03723e */ /* 0x000fc600048070ff */
[----:B------:R-:W-:-:S05]  /*3fb80*/  @!P3 IMAD.X R7, R37, 0x1, R7, P1 ;  /* 0x000000012507b824 */ /* 0x000fca00008e0607 */
[----:B------:R0:W-:Y:S02]  /*3fb90*/  @!P3 STG.E.U8 desc[UR54][R6.64+0x10], R3 ;  /* 0x000010030600b986 */ /* 0x0001e4000c101136 */
[----:B0-----:R-:W0:Y:S01]  /*3fba0*/  @!P0 LDC.64 R6, c[0x0][0x5c0] ;  /* 0x00017000ff068b82 */ /* 0x001e220000000a00 */
[----:B------:R-:W-:Y:S01]  /*3fbb0*/  LOP3.LUT P5, RZ, R0, 0x8, RZ, 0xc0, !PT ;  /* 0x0000000800ff7812 */ /* 0x000fe200078ac0ff */
[----:B------:R-:W-:Y:S02]  /*3fbc0*/  FMUL R3, R53, UR4 ;  /* 0x0000000435037c20 */ /* 0x000fe40008400000 */
[----:B------:R-:W2:Y:S03]  /*3fbd0*/  LDL.LU R53, [R1+0x2a8] ;  /* 0x0002a80001357983 */ /* 0x000ea60000300800 */
[----:B------:R-:W-:Y:S02]  /*3fbe0*/  F2FP.SATFINITE.E4M3.F32.PACK_AB_MERGE_C R3, RZ, R3, RZ ;  /* 0x00000003ff03723e */ /* 0x000fe400048070ff */
[----:B0-----:R-:W-:-:S05]  /*3fbf0*/  @!P0 IADD3 R6, P3, R38, R6, RZ ;  /* 0x0000000626068210 */ /* 0x001fca0007f7e0ff */
[----:B------:R-:W-:Y:S01]  /*3fc00*/  @!P0 IMAD.X R7, R39, 0x1, R7, P3 ;  /* 0x0000000127078824 */ /* 0x000fe200018e0607 */
[----:B------:R-:W-:-:S04]  /*3fc10*/  LOP3.LUT P3, RZ, R2, 0x40000000, RZ, 0xc0, !PT ;  /* 0x4000000002ff7812 */ /* 0x000fc8000786c0ff */
[----:B------:R0:W-:Y:S01]  /*3fc20*/  @!P0 STG.E.U8 desc[UR54][R6.64+0x11], R3 ;  /* 0x0000110306008986 */ /* 0x0001e2000c101136 */
[----:B------:R-:W-:Y:S01]  /*3fc30*/  LOP3.LUT P6, RZ, R0, 0x1000, RZ, 0xc0, !PT ;  /* 0x0000100000ff7812 */ /* 0x000fe200078cc0ff */
[----:B0-----:R-:W0:Y:S01]  /*3fc40*/  @!P5 LDC.64 R6, c[0x0][0x5c0] ;  /* 0x00017000ff06db82 */ /* 0x001e220000000a00 */
        /* <DEDUP_REMOVED lines=8> */
[----:B------:R5:W-:Y:S01]  /*3fcd0*/  @!P6 STG.E.U8 desc[UR54][R16.64+0x19], R3 ;  /* 0x000019031000e986 */ /* 0x000be2000c101136 */
[----:B0-----:R-:W-:-:S05]  /*3fce0*/  @!P5 IADD3 R6, P6, R41, R6, RZ ;  /* 0x000000062906d210 */ /* 0x001fca0007fde0ff */
[----:B------:R-:W-:Y:S02]  /*3fcf0*/  @!P5 IMAD.X R7, R43, 0x1, R7, P6 ;  /* 0x000000012b07d824 */ /* 0x000fe400030e0607 */
[----:B-----5:R-:W-:Y:S02]  /*3fd00*/  FMUL R3, R50, UR4 ;  /* 0x0000000432037c20 */ /* 0x020fe40008400000 */
[----:B------:R-:W5:Y:S03]  /*3fd10*/  LDL.LU R50, [R1+0x2b4] ;  /* 0x0002b40001327983 */ /* 0x000f660000300800 */
[----:B------:R-:W-:-:S05]  /*3fd20*/  F2FP.SATFINITE.E4M3.F32.PACK_AB_MERGE_C R3, RZ, R3, RZ ;  /* 0x00000003ff03723e */ /* 0x000fca00048070ff */
[----:B------:R0:W-:Y:S02]  /*3fd30*/  @!P5 STG.E.U8 desc[UR54][R6.64+0x18], R3 ;  /* 0x000018030600d986 */ /* 0x0001e4000c101136 */
[----:B0-----:R-:W0:Y:S01]  /*3fd40*/  @!P4 LDC.64 R6, c[0x0][0x5c0] ;  /* 0x00017000ff06cb82 */ /* 0x001e220000000a00 */
[----:B------:R-:W-:-:S05]  /*3fd50*/  FMUL R3, R54, UR4 ;  /* 0x0000000436037c20 */ /* 0x000fca0008400000 */
[----:B------:R-:W-:Y:S02]  /*3fd60*/  F2FP.SATFINITE.E4M3.F32.PACK_AB_MERGE_C R3, RZ, R3, RZ ;  /* 0x00000003ff03723e */ /* 0x000fe400048070ff */
[----:B0-----:R-:W-:-:S05]  /*3fd70*/  @!P4 IADD3 R6, P5, R45, R6, RZ ;  /* 0x000000062d06c210 */ /* 0x001fca0007fbe0ff */
[----:B------:R-:W-:-:S05]  /*3fd80*/  @!P4 IMAD.X R7, R47, 0x1, R7, P5 ;  /* 0x000000012f07c824 */ /* 0x000fca00028e0607 */
[----:B------:R2:W-:Y:S02]  /*3fd90*/  @!P4 STG.E.U8 desc[UR54][R6.64+0x19], R3 ;  /* 0x000019030600c986 */ /* 0x0005e4000c101136 */
[----:B--2---:R-:W-:Y:S02]  /*3fda0*/  FMUL R3, R49, UR4 ;  /* 0x0000000431037c20 */ /* 0x004fe40008400000 */
[----:B------:R-:W2:Y:S01]  /*3fdb0*/  LDL.LU R49, [R1+0x2b8] ;  /* 0x0002b80001317983 */ /* 0x000ea20000300800 */
[----:B------:R-:W-:-:S03]  /*3fdc0*/  LOP3.LUT P4, RZ, R2, 0x2000000, RZ, 0xc0, !PT ;  /* 0x0200000002ff7812 */ /* 0x000fc6000788c0ff */
[----:B------:R-:W2:Y:S01]  /*3fdd0*/  LDL.LU R54, [R1+0x2bc] ;  /* 0x0002bc0001367983 */ /* 0x000ea20000300800 */
[----:B------:R-:W-:Y:S02]  /*3fde0*/  LOP3.LUT P2, RZ, R0, 0x800, RZ, 0xc0, !PT ;  /* 0x0000080000ff7812 */ /* 0x000fe4000784c0ff */
[----:B------:R-:W-:-:S07]  /*3fdf0*/  F2FP.SATFINITE.E4M3.F32.PACK_AB_MERGE_C R3, RZ, R3, RZ ;  /* 0x00000003ff03723e */ /* 0x000fce00048070ff */
[----:B------:R-:W0:Y:S01]  /*3fe00*/  @!P4 LDC.64 R6, c[0x0][0x5c0] ;  /* 0x00017000ff06cb82 */ /* 0x000e220000000a00 */
[----:B------:R-:W-:-:S03]  /*3fe10*/  LOP3.LUT P1, RZ, R0, 0x400, RZ, 0xc0, !PT ;  /* 0x0000040000ff7812 */ /* 0x000fc6000782c0ff */
[----:B------:R1:W-:Y:S01]  /*3fe20*/  @!P2 STG.E.U8 desc[UR54][R30.64+0x10], R3 ;  /* 0x000010031e00a986 */ /* 0x0003e2000c101136 */
[----:B------:R-:W-:Y:S01]  /*3fe30*/  LOP3.LUT P5, RZ, R2, 0x4000000, RZ, 0xc0, !PT ;  /* 0x0400000002ff7812 */ /* 0x000fe200078ac0ff */
[----:B-1----:R-:W-:Y:S02]  /*3fe40*/  FMUL R3, R53, UR4 ;  /* 0x0000000435037c20 */ /* 0x002fe40008400000 */
[----:B------:R-:W2:Y:S03]  /*3fe50*/  LDL.LU R53, [R1+0x2c0] ;  /* 0x0002c00001357983 */ /* 0x000ea60000300800 */
[----:B------:R-:W-:-:S05]  /*3fe60*/  F2FP.SATFINITE.E4M3.F32.PACK_AB_MERGE_C R3, RZ, R3, RZ ;  /* 0x00000003ff03723e */ /* 0x000fca00048070ff */
[----:B------:R3:W-:Y:S01]  /*3fe70*/  @!P1 STG.E.U8 desc[UR54][R26.64+0x11], R3 ;  /* 0x000011031a009986 */ /* 0x0007e2000c101136 */
[----:B0-----:R-:W-:-:S05]  /*3fe80*/  @!P4 IADD3 R6, P1, R40, R6, RZ ;  /* 0x000000062806c210 */ /* 0x001fca0007f3e0ff */
[----:B------:R-:W-:Y:S02]  /*3fe90*/  @!P4 IMAD.X R7, R42, 0x1, R7, P1 ;  /* 0x000000012a07c824 */ /* 0x000fe400008e0607 */
[----:B---3--:R-:W-:Y:S02]  /*3fea0*/  FMUL R3, R52, UR4 ;  /* 0x0000000434037c20 */ /* 0x008fe40008400000 */
[----:B------:R-:W3:Y:S03]  /*3feb0*/  LDL.LU R52, [R1+0x2c4] ;  /* 0x0002c40001347983 */ /* 0x000ee60000300800 */
[----:B------:R-:W-:-:S05]  /*3fec0*/  F2FP.SATFINITE.E4M3.F32.PACK_AB_MERGE_C R3, RZ, R3, RZ ;  /* 0x00000003ff03723e */ /* 0x000fca00048070ff */
[----:B------:R0:W-:Y:S02]  /*3fed0*/  @!P4 STG.E.U8 desc[UR54][R6.64+0x10], R3 ;  /* 0x000010030600c986 */ /* 0x0001e4000c101136 */
[----:B0-----:R-:W0:Y:S01]  /*3fee0*/  @!P5 LDC.64 R6, c[0x0][0x5c0] ;  /* 0x00017000ff06db82 */ /* 0x001e220000000a00 */
[----:B----4-:R-:W-:Y:S02]  /*3fef0*/  FMUL R3, R51, UR4 ;  /* 0x0000000433037c20 */ /* 0x010fe40008400000 */
[----:B------:R-:W4:Y:S03]  /*3ff00*/  LDL.LU R51, [R1+0x2c8] ;  /* 0x0002c80001337983 */ /* 0x000f260000300800 */
[----:B------:R-:W-:Y:S02]  /*3ff10*/  F2FP.SATFINITE.E4M3.F32.PACK_AB_MERGE_C R3, RZ, R3, RZ ;  /* 0x00000003ff03723e */ /* 0x000fe400048070ff */
[----:B0-----:R-:W-:-:S05]  /*3ff20*/  @!P5 IADD3 R6, P4, R44, R6, RZ ;  /* 0x000000062c06d210 */ /* 0x001fca0007f9e0ff */
[----:B------:R-:W-:-:S05]  /*3ff30*/  @!P5 IMAD.X R7, R46, 0x1, R7, P4 ;  /* 0x000000012e07d824 */ /* 0x000fca00020e0607 */
[----:B------:R5:W-:Y:S01]  /*3ff40*/  @!P5 STG.E.U8 desc[UR54][R6.64+0x11], R3 ;  /* 0x000011030600d986 */ /* 0x000be2000c101136 */
[----:B------:R-:W-:Y:S01]  /*3ff50*/  LOP3.LUT P5, RZ, R0, 0x200, RZ, 0xc0, !PT ;  /* 0x0000020000ff7812 */ /* 0x000fe200078ac0ff */
[----:B-----5:R-:W-:Y:S02]  /*3ff60*/  FMUL R3, R50, UR4 ;  /* 0x0000000432037c20 */ /* 0x020fe40008400000 */
[----:B------:R-:W5:Y:S03]  /*3ff70*/  LDL.LU R50, [R1+0x2cc] ;  /* 0x0002cc0001327983 */ /* 0x000f660000300800 */
[----:B------:R-:W-:-:S07]  /*3ff80*/  F2FP.SATFINITE.E4M3.F32.PACK_AB_MERGE_C R3, RZ, R3, RZ ;  /* 0x00000003ff03723e */ /* 0x000fce00048070ff */
[----:B------:R2:W-:Y:S01]  /*3ff90*/  @!P5 STG.E.U8 desc[UR54][R32.64+0x18], R3 ;  /* 0x000018032000d986 */ /* 0x0005e2000c101136 */
[----:B------:R-:W-:-:S13]  /*3ffa0*/  LOP3.LUT P6, RZ, R2, 0x8000000, RZ, 0xc0, !PT ;  /* 0x0800000002ff7812 */ /* 0x000fda00078cc0ff */
[----:B------:R-:W0:Y:S01]  /*3ffb0*/  @!P6 LDC.64 R6, c[0x0][0x5c0] ;  /* 0x00017000ff06eb82 */ /* 0x000e220000000a00 */
[----:B------:R-:W-:Y:S01]  /*3ffc0*/  LOP3.LUT P0, RZ, R2, 0x20000000, RZ, 0xc0, !PT ;  /* 0x2000000002ff7812 */ /* 0x000fe2000780c0ff */
[----:B--2---:R-:W-:Y:S02]  /*3ffd0*/  FMUL R3, R49, UR4 ;  /* 0x0000000431037c20 */ /* 0x004fe40008400000 */
[----:B------:R-:W2:Y:S01]  /*3ffe0*/  LDL.LU R49, [R1+0x2d0] ;  /* 0x0002d00001317983 */ /* 0x000ea20000300800 */
[----:B0-----:R-:W-:-:S05]  /*3fff0*/  @!P6 IADD3 R12, P5, R15, R6, RZ ;  /* 0x000000060f0ce210 */ /* 0x001fca0007fbe0ff */
[----:B------:R-:W-:-:S04]  /*40000*/  @!P6 IMAD.X R13, R48, 0x1, R7, P5 ;  /* 0x00000001300de824 */ /* 0x000fc800028e0607 */
[----:B------:R-:W0:Y:S01]  /*40010*/  @!P0 LDC.64 R6, c[0x0][0x5c0] ;  /* 0x00017000ff068b82 */ /* 0x000e220000000a00 */
[----:B------:R-:W-:Y:S02]  /*40020*/  LOP3.LUT P4, RZ, R2, 0x400000, RZ, 0xc0, !PT ;  /* 0x0040000002ff7812 */ /* 0x000fe4000788c0ff */
[----:B0-----:R-:W-:-:S05]  /*40030*/  @!P0 IADD3 R14, P5, R14, R6, RZ ;  /* 0x000000060e0e8210 */ /* 0x001fca0007fbe0ff */
[----:B------:R-:W-:Y:S01]  /*40040*/  @!P0 IMAD.X R15, R10, 0x1, R7, P5 ;  /* 0x000000010a0f8824 */ /* 0x000fe200028e0607 */
[----:B------:R-:W-:Y:S02]  /*40050*/  ISETP.LT.OR P5, PT, R28, 0x11, !P4 ;  /* 0x000000111c00780c */ /* 0x000fe400067a1670 */
[----:B------:R-:W-:-:S11]  /*40060*/  LOP3.LUT P1, RZ, R2, 0x800000, RZ, 0xc0, !PT ;  /* 0x0080000002ff7812 */ /* 0x000fd6000782c0ff */
[----:B------:R-:W0:Y:S01]  /*40070*/  @!P5 LDC.64 R6, c[0x0][0x5c0] ;  /* 0x00017000ff06db82 */ /* 0x000e220000000a00 */
[----:B------:R-:W-:Y:S02]  /*40080*/  @!P5 IMAD.MOV.U32 R8, RZ, RZ, R24 ;  /* 0x000000ffff08d224 */ /* 0x000fe400078e0018 */
[----:B------:R-:W-:Y:S01]  /*40090*/  @!P5 IMAD.MOV.U32 R9, RZ, RZ, R29 ;  /* 0x000000ffff09d224 */ /* 0x000fe200078e001d */
[----:B------:R-:W-:Y:S01]  /*400a0*/  F2FP.SATFINITE.E4M3.F32.PACK_AB_MERGE_C R3, RZ, R3, RZ ;  /* 0x00000003ff03723e */ /* 0x000fe200048070ff */
[----:B------:R-:W-:-:S04]  /*400b0*/  @!P5 IMAD.WIDE.U32 R8, R4, 0x180, R8 ;  /* 0x000001800408d825 */ /* 0x000fc800078e0008 */
[----:B------:R1:W-:Y:S02]  /*400c0*/  @!P1 STG.E.U8 desc[UR54][R34.64+0x19], R3 ;  /* 0x0000190322009986 */ /* 0x0003e4000c101136 */
[----:B-1----:R-:W-:Y:S01]  /*400d0*/  @!P5 IMAD R3, R5, 0x180, RZ ;  /* 0x000001800503d824 */ /* 0x002fe200078e02ff */
[----:B0-----:R-:W-:-:S04]  /*400e0*/  @!P5 IADD3 R10, P1, R8, R6, RZ ;  /* 0x00000006080ad210 */ /* 0x001fc80007f3e0ff */
[----:B------:R-:W-:Y:S01]  /*400f0*/  @!P5 IADD3.X R11, R7, R9, R3, P1, !PT ;  /* 0x00000009070bd210 */ /* 0x000fe20000ffe403 */
[----:B------:R-:W-:-:S05]  /*40100*/  FMUL R3, R54, UR4 ;  /* 0x0000000436037c20 */ /* 0x000fca0008400000 */
[----:B------:R-:W-:-:S05]  /*40110*/  F2FP.SATFINITE.E4M3.F32.PACK_AB_MERGE_C R3, RZ, R3, RZ ;  /* 0x00000003ff03723e */ /* 0x000fca00048070ff */
[----:B------:R0:W-:Y:S01]  /*40120*/  @!P6 STG.E.U8 desc[UR54][R12.64+0x18], R3 ;  /* 0x000018030c00e986 */ /* 0x0001e2000c101136 */
[----:B------:R-:W-:-:S13]  /*40130*/  ISETP.LT.OR P6, PT, R28, 0x12, !P4 ;  /* 0x000000121c00780c */ /* 0x000fda00067c1670 */
[----:B------:R-:W1:Y:S01]  /*40140*/  @!P6 LDC.64 R8, c[0x0][0x5c0] ;  /* 0x00017000ff08eb82 */ /* 0x000e620000000a00 */
[----:B------:R-:W-:Y:S02]  /*40150*/  @!P6 IMAD.MOV.U32 R6, RZ, RZ, R24 ;  /* 0x000000ffff06e224 */ /* 0x000fe400078e0018 */
[----:B------:R-:W-:Y:S02]  /*40160*/  @!P6 IMAD.MOV.U32 R7, RZ, RZ, R29 ;  /* 0x000000ffff07e224 */ /* 0x000fe400078e001d */
[----:B------:R-:W-:-:S04]  /*40170*/  @!P6 IMAD.WIDE.U32 R6, R4, 0x180, R6 ;  /* 0x000001800406e825 */ /* 0x000fc800078e0006 */
[----:B0-----:R-:W-:Y:S01]  /*40180*/  @!P6 IMAD R3, R5, 0x180, RZ ;  /* 0x000001800503e824 */ /* 0x001fe200078e02ff */
[----:B-1----:R-:W-:-:S04]  /*40190*/  @!P6 IADD3 R6, P1, R6, R8, RZ ;  /* 0x000000080606e210 */ /* 0x002fc80007f3e0ff */
[----:B------:R-:W-:Y:S01]  /*401a0*/  @!P6 IADD3.X R7, R9, R7, R3, P1, !PT ;  /* 0x000000070907e210 */ /* 0x000fe20000ffe403 */
[----:B------:R-:W-:-:S05]  /*401b0*/  FMUL R3, R53, UR4 ;  /* 0x0000000435037c20 */ /* 0x000fca0008400000 */
[----:B------:R-:W-:-:S05]  /*401c0*/  F2FP.SATFINITE.E4M3.F32.PACK_AB_MERGE_C R3, RZ, R3, RZ ;  /* 0x00000003ff03723e */ /* 0x000fca00048070ff */
[----:B------:R3:W-:Y:S02]  /*401d0*/  @!P0 STG.E.U8 desc[UR54][R14.64+0x19], R3 ;  /* 0x000019030e008986 */ /* 0x0007e4000c101136 */
[----:B---3--:R-:W-:-:S05]  /*401e0*/  FMUL R3, R52, UR4 ;  /* 0x0000000434037c20 */ /* 0x008fca0008400000 */
[----:B------:R-:W-:-:S05]  /*401f0*/  F2FP.SATFINITE.E4M3.F32.PACK_AB_MERGE_C R3, RZ, R3, RZ ;  /* 0x00000003ff03723e */ /* 0x000fca00048070ff */
[----:B------:R4:W-:Y:S01]  /*40200*/  @!P5 STG.E.U8 desc[UR54][R10.64+0x10], R3 ;  /* 0x000010030a00d986 */ /* 0x0009e2000c101136 */
[----:B------:R-:W-:-:S04]  /*40210*/  LOP3.LUT P5, RZ, R0, 0x400000, RZ, 0xc0, !PT ;  /* 0x0040000000ff7812 */ /* 0x000fc800078ac0ff */
[----:B------:R-:W-:Y:S01]  /*40220*/  ISETP.LT.OR P5, PT, R28, 0x11, !P5 ;  /* 0x000000111c00780c */ /* 0x000fe20006fa1670 */
[----:B----4-:R-:W-:-:S05]  /*40230*/  FMUL R3, R51, UR4 ;  /* 0x0000000433037c20 */ /* 0x010fca0008400000 */
[----:B------:R-:W-:Y:S01]  /*40240*/  F2FP.SATFINITE.E4M3.F32.PACK_AB_MERGE_C R3, RZ, R3, RZ ;  /* 0x00000003ff03723e */ /* 0x000fe200048070ff */
[----:B------:R-:W-:Y:S04]  /*40250*/  BSSY B1, `(.L_x_48) ;  /* 0x0000016000017945 */ /* 0x000fe80003800000 */
[----:B------:R5:W-:Y:S01]  /*40260*/  @!P6 STG.E.U8 desc[UR54][R6.64+0x11], R3 ;  /* 0x000011030600e986 */ /* 0x000be2000c101136 */
[C---:B------:R-:W-:Y:S02]  /*40270*/  LOP3.LUT P3, RZ, R2.reuse, 0x10000000, RZ, 0xc0, !PT ;  /* 0x1000000002ff7812 */ /* 0x040fe4000786c0ff */
[C---:B------:R-:W-:Y:S02]  /*40280*/  LOP3.LUT P2, RZ, R2.reuse, 0x1000000, RZ, 0xc0, !PT ;  /* 0x0100000002ff7812 */ /* 0x040fe4000784c0ff */
[----:B------:R-:W-:-:S02]  /*40290*/  LOP3.LUT P1, RZ, R2, 0x200000, RZ, 0xc0, !PT ;  /* 0x0020000002ff7812 */ /* 0x000fc4000782c0ff */
[----:B------:R-:W-:Y:S01]  /*402a0*/  LOP3.LUT P0, RZ, R2, 0x100000, RZ, 0xc0, !PT ;  /* 0x0010000002ff7812 */ /* 0x000fe2000780c0ff */
[----:B-----5:R-:W-:-:S05]  /*402b0*/  FMUL R6, R50, UR4 ;  /* 0x0000000432067c20 */ /* 0x020fca0008400000 */
[----:B------:R-:W-:Y:S01]  /*402c0*/  F2FP.SATFINITE.E4M3.F32.PACK_AB_MERGE_C R9, RZ, R6, RZ ;  /* 0x00000006ff09723e */ /* 0x000fe200048070ff */
[----:B--2---:R-:W-:-:S05]  /*402d0*/  FMUL R3, R49, UR4 ;  /* 0x0000000431037c20 */ /* 0x004fca0008400000 */
        /* <DEDUP_REMOVED lines=13> */
.L_x_49:
[----:B------:R-:W-:Y:S05]  /*403b0*/  BSYNC B1 ;  /* 0x0000000000017941 */ /* 0x000fea0003800000 */
.L_x_48:
        /* <DEDUP_REMOVED lines=15> */
.L_x_51:
[----:B------:R-:W-:Y:S05]  /*404b0*/  BSYNC B1 ;  /* 0x0000000000017941 */ /* 0x000fea0003800000 */
.L_x_50:
        /* <DEDUP_REMOVED lines=48> */
.L_x_53:
[----:B------:R-:W-:Y:S05]  /*407c0*/  BSYNC B1 ;  /* 0x0000000000017941 */ /* 0x000fea0003800000 */
.L_x_52:
        /* <DEDUP_REMOVED lines=15> */
.L_x_55:
[----:B------:R-:W-:Y:S05]  /*408c0*/  BSYNC B1 ;  /* 0x0000000000017941 */ /* 0x000fea0003800000 */
.L_x_54:
[----:B------:R-:W-:Y:S01]  /*408d0*/  LOP3.LUT R2, R2, 0x7fffffff, RZ, 0xc0, !PT ;  /* 0x7fffffff02027812 */ /* 0x000fe200078ec0ff */
[----:B------:R-:W2:Y:S03]  /*408e0*/  LDL.LU R3, [R1+0x2e4] ;  /* 0x0002e40001037983 */ /* 0x000ea60000300800 */
[----:B------:R-:W-:Y:S01]  /*408f0*/  @P3 LOP3.LUT R2, R2, 0x80000000, RZ, 0xfc, !PT ;  /* 0x8000000002023812 */ /* 0x000fe200078efcff */
[----:B------:R-:W3:Y:S01]  /*40900*/  LDL.LU R56, [R1+0x2e8] ;  /* 0x0002e80001387983 */ /* 0x000ee20000300800 */
[----:B------:R-:W-:Y:S02]  /*40910*/  ISETP.LT.OR P3, PT, R28, 0x21, !P0 ;  /* 0x000000211c00780c */ /* 0x000fe40004761670 */
[----:B------:R-:W-:Y:S01]  /*40920*/  LOP3.LUT R0, R0, 0xffdfffff, RZ, 0xc0, !PT ;  /* 0xffdfffff00007812 */ /* 0x000fe200078ec0ff */
[----:B------:R-:W4:Y:S01]  /*40930*/  LDL.LU R55, [R1+0x2ec] ;  /* 0x0002ec0001377983 */ /* 0x000f220000300800 */
[----:B------:R-:W-:-:S03]  /*40940*/  LOP3.LUT R2, R2, 0xffbfffff, RZ, 0xc0, !PT ;  /* 0xffbfffff02027812 */ /* 0x000fc600078ec0ff */
[----:B------:R-:W5:Y:S06]  /*40950*/  LDL.LU R54, [R1+0x2f0] ;  /* 0x0002f00001367983 */ /* 0x000f6c0000300800 */
[----:B01----:R-:W0:Y:S01]  /*40960*/  @!P3 LDC.64 R6, c[0x0][0x5c0] ;  /* 0x00017000ff06bb82 */ /* 0x003e220000000a00 */
[----:B------:R-:W-:Y:S01]  /*40970*/  @P3 LOP3.LUT R0, R0, 0x200000, RZ, 0xfc, !PT ;  /* 0x0020000000003812 */ /* 0x000fe200078efcff */
[----:B------:R-:W5:Y:S01]  /*40980*/  LDL.LU R53, [R1+0x2f4] ;  /* 0x0002f40001357983 */ /* 0x000f620000300800 */
[----:B------:R-:W-:Y:S01]  /*40990*/  @P4 LOP3.LUT R2, R2, 0x400000, RZ, 0xfc, !PT ;  /* 0x0040000002024812 */ /* 0x000fe200078efcff */
[----:B------:R-:W-:Y:S01]  /*409a0*/  IMAD.U32 R36, RZ, RZ, UR52 ;  /* 0x00000034ff247e24 */ /* 0x000fe2000f8e00ff */
[C---:B------:R-:W-:Y:S01]  /*409b0*/  LOP3.LUT P4, RZ, R0.reuse, 0x2000, RZ, 0xc0, !PT ;  /* 0x0000200000ff7812 */ /* 0x040fe2000788c0ff */
[----:B------:R-:W5:Y:S01]  /*409c0*/  LDL.LU R52, [R1+0x2f8] ;  /* 0x0002f80001347983 */ /* 0x000f620000300800 */
[----:B------:R-:W-:Y:S01]  /*409d0*/  LOP3.LUT R0, R0, 0xfff7ffff, RZ, 0xc0, !PT ;  /* 0xfff7ffff00007812 */ /* 0x000fe200078ec0ff */
[----:B------:R-:W-:Y:S01]  /*409e0*/  IMAD.U32 R37, RZ, RZ, UR7 ;  /* 0x00000007ff257e24 */ /* 0x000fe2000f8e00ff */
[----:B------:R-:W-:Y:S01]  /*409f0*/  LOP3.LUT R2, R2, 0xffefffff, RZ, 0xc0, !PT ;  /* 0xffefffff02027812 */ /* 0x000fe200078ec0ff */
[----:B------:R-:W-:-:S02]  /*40a00*/  IMAD.U32 R38, RZ, RZ, UR52 ;  /* 0x00000034ff267e24 */ /* 0x000fc4000f8e00ff */
[----:B------:R-:W-:Y:S01]  /*40a10*/  IMAD.U32 R39, RZ, RZ, UR7 ;  /* 0x00000007ff277e24 */ /* 0x000fe2000f8e00ff */
[----:B------:R-:W-:Y:S01]  /*40a20*/  @P0 LOP3.LUT R2, R2, 0x100000, RZ, 0xfc, !PT ;  /* 0x0010000002020812 */ /* 0x000fe200078efcff */
[----:B------:R-:W-:Y:S02]  /*40a30*/  IMAD.U32 R40, RZ, RZ, UR52 ;  /* 0x00000034ff287e24 */ /* 0x000fe4000f8e00ff */
[----:B------:R-:W-:Y:S02]  /*40a40*/  IMAD.U32 R41, RZ, RZ, UR7 ;  /* 0x00000007ff297e24 */ /* 0x000fe4000f8e00ff */
[----:B------:R-:W-:Y:S02]  /*40a50*/  IMAD.U32 R42, RZ, RZ, UR52 ;  /* 0x00000034ff2a7e24 */ /* 0x000fe4000f8e00ff */
[----:B------:R-:W-:Y:S02]  /*40a60*/  IMAD.U32 R43, RZ, RZ, UR7 ;  /* 0x00000007ff2b7e24 */ /* 0x000fe4000f8e00ff */
[----:B------:R-:W-:Y:S01]  /*40a70*/  IMAD.U32 R44, RZ, RZ, UR52 ;  /* 0x00000034ff2c7e24 */ /* 0x000fe2000f8e00ff */
[----:B0-----:R-:W-:Y:S01]  /*40a80*/  @!P3 IADD3 R14, P5, P6, R24, UR52, R6 ;  /* 0x00000034180ebc10 */ /* 0x001fe2000febe006 */
[----:B------:R-:W-:-:S02]  /*40a90*/  IMAD.U32 R45, RZ, RZ, UR7 ;  /* 0x00000007ff2d7e24 */ /* 0x000fc4000f8e00ff */
[----:B------:R-:W-:Y:S01]  /*40aa0*/  IMAD.U32 R46, RZ, RZ, UR52 ;  /* 0x00000034ff2e7e24 */ /* 0x000fe2000f8e00ff */
[----:B------:R-:W-:Y:S01]  /*40ab0*/  @!P3 IADD3.X R15, R29, UR7, R7, P5, P6 ;  /* 0x000000071d0fbc10 */ /* 0x000fe2000afec407 */
[----:B------:R-:W-:Y:S01]  /*40ac0*/  IMAD.U32 R47, RZ, RZ, UR7 ;  /* 0x00000007ff2f7e24 */ /* 0x000fe2000f8e00ff */
[----:B------:R-:W-:Y:S01]  /*40ad0*/  ISETP.LT.OR P3, PT, R28, 0x22, !P0 ;  /* 0x000000221c00780c */ /* 0x000fe20004761670 */
[----:B------:R-:W-:Y:S02]  /*40ae0*/  IMAD.U32 R48, RZ, RZ, UR52 ;  /* 0x00000034ff307e24 */ /* 0x000fe4000f8e00ff */
[----:B------:R-:W-:Y:S02]  /*40af0*/  IMAD.U32 R49, RZ, RZ, UR7 ;  /* 0x00000007ff317e24 */ /* 0x000fe4000f8e00ff */
[----:B------:R-:W-:Y:S02]  /*40b00*/  IMAD.U32 R50, RZ, RZ, UR52 ;  /* 0x00000034ff327e24 */ /* 0x000fe4000f8e00ff */
[----:B------:R-:W-:-:S06]  /*40b10*/  IMAD.U32 R51, RZ, RZ, UR7 ;  /* 0x00000007ff337e24 */ /* 0x000fcc000f8e00ff */
        /* <DEDUP_REMOVED lines=20> */
[----:B------:R-:W0:Y:S01]  /*40c60*/  @!P0 LDC.64 R6, c[0x0][0x5c0] ;  /* 0x00017000ff068b82 */ /* 0x000e220000000a00 */
[C---:B------:R-:W-:Y:S02]  /*40c70*/  LOP3.LUT P3, RZ, R2.reuse, 0x80000000, RZ, 0xc0, !PT ;  /* 0x8000000002ff7812 */ /* 0x040fe4000786c0ff */
[----:B------:R-:W-:-:S04]  /*40c80*/  LOP3.LUT R2, R2, 0xffdfffff, RZ, 0xc0, !PT ;  /* 0xffdfffff02027812 */ /* 0x000fc800078ec0ff */
        /* <DEDUP_REMOVED lines=17> */
[----:B------:R-:W-:Y:S01]  /*40da0*/  ISETP.LT.OR P1, PT, R28, 0x2a, !P4 ;  /* 0x0000002a1c00780c */ /* 0x000fe20006721670 */
[----:B--2---:R-:W-:-:S10]  /*40db0*/  FMUL R3, R3, UR4 ;  /* 0x0000000403037c20 */ /* 0x004fd40008400000 */
[----:B------:R-:W0:Y:S01]  /*40dc0*/  @!P0 LDC.64 R6, c[0x0][0x5c0] ;  /* 0x00017000ff068b82 */ /* 0x000e220000000a00 */
[----:B------:R-:W-:Y:S02]  /*40dd0*/  @P0 LOP3.LUT R0, R0, 0x1000, RZ, 0xfc, !PT ;  /* 0x0000100000000812 */ /* 0x000fe400078efcff */
[----:B------:R-:W-:Y:S02]  /*40de0*/  @P1 LOP3.LUT R2, R2, 0x800000, RZ, 0xfc, !PT ;  /* 0x0080000002021812 */ /* 0x000fe400078efcff */
[----:B------:R-:W-:Y:S02]  /*40df0*/  LOP3.LUT R0, R0, 0xfffff7ff, RZ, 0xc0, !PT ;  /* 0xfffff7ff00007812 */ /* 0x000fe400078ec0ff */
        /* <DEDUP_REMOVED lines=20> */
[----:B------:R-:W-:Y:S02]  /*40f40*/  @P0 LOP3.LUT R0, R0, 0x200, RZ, 0xfc, !PT ;  /* 0x0000020000000812 */ /* 0x000fe400078efcff */
[----:B------:R-:W-:Y:S02]  /*40f50*/  @P4 LOP3.LUT R2, R2, 0x2000000, RZ, 0xfc, !PT ;  /* 0x0200000002024812 */ /* 0x000fe400078efcff */
[----:B------:R-:W-:Y:S02]  /*40f60*/  LOP3.LUT R0, R0, 0xffffffef, RZ, 0xc0, !PT ;  /* 0xffffffef00007812 */ /* 0x000fe400078ec0ff */
[----:B------:R-:W-:Y:S02]  /*40f70*/  LOP3.LUT R2, R2, 0xfbffffff, RZ, 0xc0, !PT ;  /* 0xfbffffff02027812 */ /* 0x000fe400078ec0ff */
[----:B0-----:R-:W-:-:S04]  /*40f80*/  @!P0 IADD3 R32, P5, P6, R24, UR59, R6 ;  /* 0x0000003b18208c10 */ /* 0x001fc8000febe006 */
[----:B------:R-:W-:Y:S02]  /*40f90*/  @!P0 IADD3.X R33, R29, UR58, R7, P5, P6 ;  /* 0x0000003a1d218c10 */ /* 0x000fe4000afec407 */
[----:B------:R-:W0:Y:S01]  /*40fa0*/  @!P1 LDC.64 R6, c[0x0][0x5c0] ;  /* 0x00017000ff069b82 */ /* 0x000e220000000a00 */
[----:B------:R-:W-:-:S13]  /*40fb0*/  ISETP.LT.OR P0, PT, R28, 0x21, !P2 ;  /* 0x000000211c00780c */ /* 0x000fda0005701670 */
[----:B------:R-:W-:-:S04]  /*40fc0*/  @P0 LOP3.LUT R0, R0, 0x10, RZ, 0xfc, !PT ;  /* 0x0000001000000812 */ /* 0x000fc800078efcff */
[----:B------:R-:W-:Y:S02]  /*40fd0*/  LOP3.LUT R0, R0, 0xfffffff7, RZ, 0xc0, !PT ;  /* 0xfffffff700007812 */ /* 0x000fe400078ec0ff */
        /* <DEDUP_REMOVED lines=15> */
[--C-:B------:R-:W-:Y:S02]  /*410d0*/  @!P0 IADD3 R42, P6, P5, R42, UR57, R24.reuse ;  /* 0x000000392a2a8c10 */ /* 0x100fe4000fdde018 */
[----:B------:R-:W-:Y:S02]  /*410e0*/  @P0 LOP3.LUT R0, R0, 0x2, RZ, 0xfc, !PT ;  /* 0x0000000200000812 */ /* 0x000fe400078efcff */
[--C-:B------:R-:W-:Y:S02]  /*410f0*/  @!P0 IADD3.X R43, R43, UR56, R29.reuse, P6, P5 ;  /* 0x000000382b2b8c10 */ /* 0x100fe4000b7ea41d */
[----:B------:R-:W-:Y:S02]  /*41100*/  @!P4 IADD3 R44, P6, P5, R44, UR59, R24 ;  /* 0x0000003b2c2ccc10 */ /* 0x000fe4000fdde018 */
[----:B------:R-:W-:Y:S02]  /*41110*/  F2FP.SATFINITE.E4M3.F32.PACK_AB_MERGE_C R3, RZ, R3, RZ ;  /* 0x00000003ff03723e */ /* 0x000fe400048070ff */
[----:B------:R-:W-:-:S02]  /*41120*/  @!P4 IADD3.X R45, R45, UR58, R29, P6, P5 ;  /* 0x0000003a2d2dcc10 */ /* 0x000fc4000b7ea41d */
[----:B------:R-:W-:Y:S02]  /*41130*/  ISETP.LT.OR P5, PT, R28, 0x22, !P3 ;  /* 0x000000221c00780c */ /* 0x000fe40005fa1670 */
[----:B------:R-:W-:-:S11]  /*41140*/  LOP3.LUT P2, RZ, R0, 0x200000, RZ, 0xc0, !PT ;  /* 0x0020000000ff7812 */ /* 0x000fd6000784c0ff */
        /* <DEDUP_REMOVED lines=8> */
[----:B------:R-:W-:Y:S02]  /*411d0*/  LOP3.LUT R2, R2, 0xefffffff, RZ, 0xc0, !PT ;  /* 0xefffffff02027812 */ /* 0x000fe400078ec0ff */
[----:B------:R-:W-:Y:S02]  /*411e0*/  LOP3.LUT P6, RZ, R0, 0x20000, RZ, 0xc0, !PT ;  /* 0x0002000000ff7812 */ /* 0x000fe400078cc0ff */
[----:B------:R-:W-:-:S02]  /*411f0*/  ISETP.LT.OR P0, PT, R28, 0x2a, !P3 ;  /* 0x0000002a1c00780c */ /* 0x000fc40005f01670 */
[----:B------:R-:W-:Y:S02]  /*41200*/  @P3 LOP3.LUT R2, R2, 0x10000000, RZ, 0xfc, !PT ;  /* 0x1000000002023812 */ /* 0x000fe400078efcff */
[----:B------:R-:W-:Y:S02]  /*41210*/  ISETP.LT.OR P3, PT, R28, 0x21, !P6 ;  /* 0x000000211c00780c */ /* 0x000fe40007761670 */
[----:B------:R-:W-:Y:S02]  /*41220*/  LOP3.LUT R2, R2, 0xdfffffff, RZ, 0xc0, !PT ;  /* 0xdfffffff02027812 */ /* 0x000fe400078ec0ff */
[----:B------:R-:W-:-:S05]  /*41230*/  LOP3.LUT P1, RZ, R0, 0x80000, RZ, 0xc0, !PT ;  /* 0x0008000000ff7812 */ /* 0x000fca000782c0ff */
[----:B------:R-:W-:Y:S02]  /*41240*/  @!P0 IADD3 R50, P4, P5, R50, UR59, R24 ;  /* 0x0000003b32328c10 */ /* 0x000fe4000fd9e018 */
[----:B------:R-:W-:Y:S02]  /*41250*/  @P0 LOP3.LUT R2, R2, 0x20000000, RZ, 0xfc, !PT ;  /* 0x2000000002020812 */ /* 0x000fe400078efcff */
[----:B------:R-:W0:Y:S01]  /*41260*/  @!P3 LDC.64 R6, c[0x0][0x5c0] ;  /* 0x00017000ff06bb82 */ /* 0x000e220000000a00 */
[----:B------:R-:W-:Y:S02]  /*41270*/  @!P0 IADD3.X R51, R51, UR58, R29, P4, P5 ;  /* 0x0000003a33338c10 */ /* 0x000fe4000a7ea41d */
[----:B------:R-:W-:Y:S02]  /*41280*/  ISETP.LT.OR P0, PT, R28, 0x22, !P6 ;  /* 0x000000221c00780c */ /* 0x000fe40007701670 */
[----:B0-----:R-:W-:-:S05]  /*41290*/  @!P3 IADD3 R6, P4, R24, R6, RZ ;  /* 0x000000061806b210 */ /* 0x001fca0007f9e0ff */
[----:B------:R-:W-:-:S05]  /*412a0*/  @!P3 IMAD.X R7, R29, 0x1, R7, P4 ;  /* 0x000000011d07b824 */ /* 0x000fca00020e0607 */
[----:B------:R0:W-:Y:S02]  /*412b0*/  @!P3 STG.E.U8 desc[UR54][R6.64+0x20], R3 ;  /* 0x000020030600b986 */ /* 0x0001e4000c101136 */
[----:B0-----:R-:W0:Y:S01]  /*412c0*/  @!P0 LDC.64 R6, c[0x0][0x5c0] ;  /* 0x00017000ff068b82 */ /* 0x001e220000000a00 */
[----:B---3--:R-:W-:-:S05]  /*412d0*/  FMUL R3, R56, UR4 ;  /* 0x0000000438037c20 */ /* 0x008fca0008400000 */
[----:B------:R-:W-:Y:S02]  /*412e0*/  F2FP.SATFINITE.E4M3.F32.PACK_AB_MERGE_C R3, RZ, R3, RZ ;  /* 0x00000003ff03723e */ /* 0x000fe400048070ff */
[----:B0-----:R-:W-:-:S05]  /*412f0*/  @!P0 IADD3 R6, P3, R24, R6, RZ ;  /* 0x0000000618068210 */ /* 0x001fca0007f7e0ff */
[----:B------:R-:W-:-:S05]  /*41300*/  @!P0 IMAD.X R7, R29, 0x1, R7, P3 ;  /* 0x000000011d078824 */ /* 0x000fca00018e0607 */
[----:B------:R4:W-:Y:S02]  /*41310*/  @!P0 STG.E.U8 desc[UR54][R6.64+0x21], R3 ;  /* 0x0000210306008986 */ /* 0x0009e4000c101136 */
[----:B----4-:R-:W-:Y:S02]  /*41320*/  FMUL R3, R55, UR4 ;  /* 0x0000000437037c20 */ /* 0x010fe40008400000 */
[----:B------:R-:W2:Y:S03]  /*41330*/  LDL.LU R55, [R1+0x2fc] ;  /* 0x0002fc0001377983 */ /* 0x000ea60000300800 */
[----:B------:R-:W-:-:S05]  /*41340*/  F2FP.SATFINITE.E4M3.F32.PACK_AB_MERGE_C R3, RZ, R3, RZ ;  /* 0x00000003ff03723e */ /* 0x000fca00048070ff */
[----:B------:R5:W-:Y:S02]  /*41350*/  @!P2 STG.E.U8 desc[UR54][R14.64+0x20], R3 ;  /* 0x000020030e00a986 */ /* 0x000be4000c101136 */
[----:B-----5:R-:W-:Y:S02]  /*41360*/  FMUL R3, R54, UR4 ;  /* 0x0000000436037c20 */ /* 0x020fe40008400000 */
[----:B------:R-:W3:Y:S04]  /*41370*/  LDL.LU R54, [R1+0x300] ;  /* 0x0003000001367983 */ /* 0x000ee80000300800 */
[----:B------:R-:W4:Y:S01]  /*41380*/  LDL.LU R57, [R1+0x304] ;  /* 0x0003040001397983 */ /* 0x000f220000300800 */
[----:B------:R-:W-:Y:S02]  /*41390*/  F2FP.SATFINITE.E4M3.F32.PACK_AB_MERGE_C R3, RZ, R3, RZ ;  /* 0x00000003ff03723e */ /* 0x000fe400048070ff */
[----:B------:R-:W-:-:S03]  /*413a0*/  ISETP.LT.OR P0, PT, R28, 0x29, !P6 ;  /* 0x000000291c00780c */ /* 0x000fc60007701670 */
[----:B------:R0:W-:Y:S10]  /*413b0*/  @!P1 STG.E.U8 desc[UR54][R10.64+0x21], R3 ;  /* 0x000021030a009986 */ /* 0x0001f4000c101136 */
[----:B------:R-:W1:Y:S01]  /*413c0*/  @!P0 LDC.64 R6, c[0x0][0x5c0] ;  /* 0x00017000ff068b82 */ /* 0x000e620000000a00 */
[----:B0-----:R-:W-:-:S02]  /*413d0*/  FMUL R3, R53, UR4 ;  /* 0x0000000435037c20 */ /* 0x001fc40008400000 */
[----:B------:R-:W5:Y:S03]  /*413e0*/  LDL.LU R53, [R1+0x308] ;  /* 0x0003080001357983 */ /* 0x000f660000300800 */
[----:B------:R-:W-:Y:S02]  /*413f0*/  F2FP.SATFINITE.E4M3.F32.PACK_AB_MERGE_C R3, RZ, R3, RZ ;  /* 0x00000003ff03723e */ /* 0x000fe400048070ff */
[----:B-1----:R-:W-:-:S05]  /*41400*/  @!P0 IADD3 R6, P3, R24, R6, RZ ;  /* 0x0000000618068210 */ /* 0x002fca0007f7e0ff */
[----:B------:R-:W-:-:S05]  /*41410*/  @!P0 IMAD.X R7, R29, 0x1, R7, P3 ;  /* 0x000000011d078824 */ /* 0x000fca00018e0607 */
[----:B------:R0:W-:Y:S02]  /*41420*/  @!P0 STG.E.U8 desc[UR54][R6.64+0x28], R3 ;  /* 0x0000280306008986 */ /* 0x0001e4000c101136 */
[----:B0-----:R-:W-:Y:S02]  /*41430*/  FMUL R3, R52, UR4 ;  /* 0x0000000434037c20 */ /* 0x001fe40008400000 */
[----:B------:R-:W5:Y:S01]  /*41440*/  LDL.LU R52, [R1+0x30c] ;  /* 0x00030c0001347983 */ /* 0x000f620000300800 */
[----:B------:R-:W-:Y:S02]  /*41450*/  ISETP.LT.OR P3, PT, R28, 0x2a, !P6 ;  /* 0x0000002a1c00780c */ /* 0x000fe40007761670 */
[----:B------:R-:W-:Y:S01]  /*41460*/  F2FP.SATFINITE.E4M3.F32.PACK_AB_MERGE_C R3, RZ, R3, RZ ;  /* 0x00000003ff03723e */ /* 0x000fe200048070ff */
[----:B------:R-:W5:Y:S10]  /*41470*/  LDL.LU R56, [R1+0x310] ;  /* 0x0003100001387983 */ /* 0x000f740000300800 */
[----:B------:R-:W0:Y:S01]  /*41480*/  @!P3 LDC.64 R6, c[0x0][0x5c0] ;  /* 0x00017000ff06bb82 */ /* 0x000e220000000a00 */
[----:B------:R-:W-:-:S02]  /*41490*/  LOP3.LUT P5, RZ, R0, 0x100000, RZ, 0xc0, !PT ;  /* 0x0010000000ff7812 */ /* 0x000fc400078ac0ff */
[----:B------:R-:W-:Y:S02]  /*414a0*/  LOP3.LUT P4, RZ, R0, 0x40000, RZ, 0xc0, !PT ;  /* 0x0004000000ff7812 */ /* 0x000fe4000788c0ff */
[----:B0-----:R-:W-:-:S05]  /*414b0*/  @!P3 IADD3 R6, P6, R24, R6, RZ ;  /* 0x000000061806b210 */ /* 0x001fca0007fde0ff */
[----:B------:R-:W-:-:S05]  /*414c0*/  @!P3 IMAD.X R7, R29, 0x1, R7, P6 ;  /* 0x000000011d07b824 */ /* 0x000fca00030e0607 */
[----:B------:R2:W-:Y:S01]  /*414d0*/  @!P3 STG.E.U8 desc[UR54][R6.64+0x29], R3 ;  /* 0x000029030600b986 */ /* 0x0005e2000c101136 */
[C---:B------:R-:W-:Y:S02]  /*414e0*/  LOP3.LUT P2, RZ, R0.reuse, 0x10000, RZ, 0xc0, !PT ;  /* 0x0001000000ff7812 */ /* 0x040fe4000784c0ff */
[----:B------:R-:W-:Y:S01]  /*414f0*/  LOP3.LUT P1, RZ, R0, 0x8000, RZ, 0xc0, !PT ;  /* 0x0000800000ff7812 */ /* 0x000fe2000782c0ff */
[----:B--2---:R-:W-:Y:S02]  /*41500*/  FMUL R3, R55, UR4 ;  /* 0x0000000437037c20 */ /* 0x004fe40008400000 */
[----:B------:R-:W2:Y:S03]  /*41510*/  LDL.LU R55, [R1+0x314] ;  /* 0x0003140001377983 */ /* 0x000ea60000300800 */
[----:B------:R-:W-:-:S05]  /*41520*/  F2FP.SATFINITE.E4M3.F32.PACK_AB_MERGE_C R3, RZ, R3, RZ ;  /* 0x00000003ff03723e */ /* 0x000fca00048070ff */
[----:B------:R3:W-:Y:S02]  /*41530*/  @!P5 STG.E.U8 desc[UR54][R22.64+0x28], R3 ;  /* 0x000028031600d986 */ /* 0x0007e4000c101136 */
[----:B---3--:R-:W-:Y:S02]  /*41540*/  FMUL R3, R54, UR4 ;  /* 0x0000000436037c20 */ /* 0x008fe40008400000 */
[----:B------:R-:W3:Y:S03]  /*41550*/  LDL.LU R54, [R1+0x318] ;  /* 0x0003180001367983 */ /* 0x000ee60000300800 */
[----:B------:R-:W-:-:S05]  /*41560*/  F2FP.SATFINITE.E4M3.F32.PACK_AB_MERGE_C R3, RZ, R3, RZ ;  /* 0x00000003ff03723e */ /* 0x000fca00048070ff */
[----:B------:R4:W-:Y:S02]  /*41570*/  @!P4 STG.E.U8 desc[UR54][R18.64+0x29], R3 ;  /* 0x000029031200c986 */ /* 0x0009e4000c101136 */
[----:B----4-:R-:W-:-:S05]  /*41580*/  FMUL R3, R57, UR4 ;  /* 0x0000000439037c20 */ /* 0x010fca0008400000 */
[----:B------:R-:W-:-:S05]  /*41590*/  F2FP.SATFINITE.E4M3.F32.PACK_AB_MERGE_C R3, RZ, R3, RZ ;  /* 0x00000003ff03723e */ /* 0x000fca00048070ff */
[----:B------:R5:W-:Y:S02]  /*415a0*/  @!P2 STG.E.U8 desc[UR54][R12.64+0x20], R3 ;  /* 0x000020030c00a986 */ /* 0x000be4000c101136 */
[----:B-----5:R-:W-:Y:S02]  /*415b0*/  FMUL R3, R53, UR4 ;  /* 0x0000000435037c20 */ /* 0x020fe40008400000 */
[----:B------:R-:W4:Y:S04]  /*415c0*/  LDL.LU R53, [R1+0x31c] ;  /* 0x00031c0001357983 */ /* 0x000f280000300800 */
[----:B------:R-:W5:Y:S01]  /*415d0*/  LDL.LU R57, [R1+0x320] ;  /* 0x0003200001397983 */ /* 0x000f620000300800 */
[----:B------:R-:W-:-:S05]  /*415e0*/  F2FP.SATFINITE.E4M3.F32.PACK_AB_MERGE_C R3, RZ, R3, RZ ;  /* 0x00000003ff03723e */ /* 0x000fca00048070ff */
[----:B------:R0:W-:Y:S02]  /*415f0*/  @!P1 STG.E.U8 desc[UR54][R8.64+0x21], R3 ;  /* 0x0000210308009986 */ /* 0x0001e4000c101136 */
[----:B0-----:R-:W-:Y:S02]  /*41600*/  FMUL R3, R52, UR4 ;  /* 0x0000000434037c20 */ /* 0x001fe40008400000 */
[----:B------:R-:W5:Y:S01]  /*41610*/  LDL.LU R52, [R1+0x324] ;  /* 0x0003240001347983 */ /* 0x000f620000300800 */
[----:B------:R-:W-:Y:S02]  /*41620*/  LOP3.LUT P3, RZ, R0, 0x4000, RZ, 0xc0, !PT ;  /* 0x0000400000ff7812 */ /* 0x000fe4000786c0ff */
[----:B------:R-:W-:-:S11]  /*41630*/  LOP3.LUT R2, R2, 0xbfffffff, RZ, 0xc0, !PT ;  /* 0xbfffffff02027812 */ /* 0x000fd600078ec0ff */
[----:B------:R-:W-:Y:S02]  /*41640*/  @P3 LOP3.LUT R2, R2, 0x40000000, RZ, 0xfc, !PT ;  /* 0x4000000002023812 */ /* 0x000fe400078efcff */
[----:B------:R-:W-:-:S13]  /*41650*/  LOP3.LUT P3, RZ, R0, 0x10, RZ, 0xc0, !PT ;  /* 0x0000001000ff7812 */ /* 0x000fda000786c0ff */
[----:B------:R-:W0:Y:S01]  /*41660*/  @!P3 LDC.64 R6, c[0x0][0x5c0] ;  /* 0x00017000ff06bb82 */ /* 0x000e220000000a00 */
[----:B------:R-:W-:Y:S02]  /*41670*/  LOP3.LUT P0, RZ, R0, 0x8, RZ, 0xc0, !PT ;  /* 0x0000000800ff7812 */ /* 0x000fe4000780c0ff */
[----:B------:R-:W-:Y:S02]  /*41680*/  F2FP.SATFINITE.E4M3.F32.PACK_AB_MERGE_C R3, RZ, R3, RZ ;  /* 0x00000003ff03723e */ /* 0x000fe400048070ff */
[----:B0-----:R-:W-:-:S05]  /*41690*/  @!P3 IADD3 R6, P1, R36, R6, RZ ;  /* 0x000000062406b210 */ /* 0x001fca0007f3e0ff */
[----:B------:R-:W-:-:S05]  /*416a0*/  @!P3 IMAD.X R7, R37, 0x1, R7, P1 ;  /* 0x000000012507b824 */ /* 0x000fca00008e0607 */
[----:B------:R0:W-:Y:S02]  /*416b0*/  @!P3 STG.E.U8 desc[UR54][R6.64+0x20], R3 ;  /* 0x000020030600b986 */ /* 0x0001e4000c101136 */
[----:B0-----:R-:W0:Y:S01]  /*416c0*/  @!P0 LDC.64 R6, c[0x0][0x5c0] ;  /* 0x00017000ff068b82 */ /* 0x001e220000000a00 */
[----:B------:R-:W-:Y:S01]  /*416d0*/  LOP3.LUT P5, RZ, R0, 0x4, RZ, 0xc0, !PT ;  /* 0x0000000400ff7812 */ /* 0x000fe200078ac0ff */
[----:B------:R-:W-:Y:S02]  /*416e0*/  FMUL R3, R56, UR4 ;  /* 0x0000000438037c20 */ /* 0x000fe40008400000 */
[----:B------:R-:W5:Y:S03]  /*416f0*/  LDL.LU R56, [R1+0x328] ;  /* 0x0003280001387983 */ /* 0x000f660000300800 */
[----:B------:R-:W-:Y:S02]  /*41700*/  F2FP.SATFINITE.E4M3.F32.PACK_AB_MERGE_C R3, RZ, R3, RZ ;  /* 0x00000003ff03723e */ /* 0x000fe400048070ff */
[----:B0-----:R-:W-:-:S05]  /*41710*/  @!P0 IADD3 R6, P3, R38, R6, RZ ;  /* 0x0000000626068210 */ /* 0x001fca0007f7e0ff */
[----:B------:R-:W-:Y:S01]  /*41720*/  @!P0 IMAD.X R7, R39, 0x1, R7, P3 ;  /* 0x0000000127078824 */ /* 0x000fe200018e0607 */
[----:B------:R-:W-:-:S04]  /*41730*/  LOP3.LUT P3, RZ, R2, 0x40000000, RZ, 0xc0, !PT ;  /* 0x4000000002ff7812 */ /* 0x000fc8000786c0ff */
[----:B------:R0:W-:Y:S01]  /*41740*/  @!P0 STG.E.U8 desc[UR54][R6.64+0x21], R3 ;  /* 0x0000210306008986 */ /* 0x0001e2000c101136 */
[C---:B------:R-:W-:Y:S01]  /*41750*/  LOP3.LUT P6, RZ, R0.reuse, 0x1000, RZ, 0xc0, !PT ;  /* 0x0000100000ff7812 */ /* 0x040fe200078cc0ff */
[----:B0-----:R-:W0:Y:S01]  /*41760*/  @!P5 LDC.64 R6, c[0x0][0x5c0] ;  /* 0x00017000ff06db82 */ /* 0x001e220000000a00 */
        /* <DEDUP_REMOVED lines=8> */
[----:B------:R4:W-:Y:S01]  /*417f0*/  @!P6 STG.E.U8 desc[UR54][R16.64+0x29], R3 ;  /* 0x000029031000e986 */ /* 0x0009e2000c101136 */
[----:B0-----:R-:W-:-:S05]  /*41800*/  @!P5 IADD3 R6, P6, R40, R6, RZ ;  /* 0x000000062806d210 */ /* 0x001fca0007fde0ff */
[----:B------:R-:W-:Y:S02]  /*41810*/  @!P5 IMAD.X R7, R41, 0x1, R7, P6 ;  /* 0x000000012907d824 */ /* 0x000fe400030e0607 */
[----:B----4-:R-:W-:Y:S02]  /*41820*/  FMUL R3, R53, UR4 ;  /* 0x0000000435037c20 */ /* 0x010fe40008400000 */
[----:B------:R-:W4:Y:S03]  /*41830*/  LDL.LU R53, [R1+0x334] ;  /* 0x0003340001357983 */ /* 0x000f260000300800 */
[----:B------:R-:W-:-:S05]  /*41840*/  F2FP.SATFINITE.E4M3.F32.PACK_AB_MERGE_C R3, RZ, R3, RZ ;  /* 0x00000003ff03723e */ /* 0x000fca00048070ff */
[----:B------:R0:W-:Y:S02]  /*41850*/  @!P5 STG.E.U8 desc[UR54][R6.64+0x28], R3 ;  /* 0x000028030600d986 */ /* 0x0001e4000c101136 */
[----:B0-----:R-:W0:Y:S01]  /*41860*/  @!P4 LDC.64 R6, c[0x0][0x5c0] ;  /* 0x00017000ff06cb82 */ /* 0x001e220000000a00 */
[----:B-----5:R-:W-:-:S05]  /*41870*/  FMUL R3, R57, UR4 ;  /* 0x0000000439037c20 */ /* 0x020fca0008400000 */
[----:B------:R-:W-:Y:S02]  /*41880*/  F2FP.SATFINITE.E4M3.F32.PACK_AB_MERGE_C R3, RZ, R3, RZ ;  /* 0x00000003ff03723e */ /* 0x000fe400048070ff */
[----:B0-----:R-:W-:-:S05]  /*41890*/  @!P4 IADD3 R6, P5, R42, R6, RZ ;  /* 0x000000062a06c210 */ /* 0x001fca0007fbe0ff */
[----:B------:R-:W-:-:S05]  /*418a0*/  @!P4 IMAD.X R7, R43, 0x1, R7, P5 ;  /* 0x000000012b07c824 */ /* 0x000fca00028e0607 */
[----:B------:R0:W-:Y:S02]  /*418b0*/  @!P4 STG.E.U8 desc[UR54][R6.64+0x29], R3 ;  /* 0x000029030600c986 */ /* 0x0001e4000c101136 */
[----:B0-----:R-:W-:Y:S02]  /*418c0*/  FMUL R3, R52, UR4 ;  /* 0x0000000434037c20 */ /* 0x001fe40008400000 */
[----:B------:R-:W5:Y:S01]  /*418d0*/  LDL.LU R52, [R1+0x338] ;  /* 0x0003380001347983 */ /* 0x000f620000300800 */
[----:B------:R-:W-:-:S03]  /*418e0*/  LOP3.LUT P4, RZ, R2, 0x2000000, RZ, 0xc0, !PT ;  /* 0x0200000002ff7812 */ /* 0x000fc6000788c0ff */
[----:B------:R-:W5:Y:S01]  /*418f0*/  LDL.LU R57, [R1+0x33c] ;  /* 0x00033c0001397983 */ /* 0x000f620000300800 */
[----:B------:R-:W-:Y:S02]  /*41900*/  LOP3.LUT P2, RZ, R0, 0x800, RZ, 0xc0, !PT ;  /* 0x0000080000ff7812 */ /* 0x000fe4000784c0ff */
[----:B------:R-:W-:-:S07]  /*41910*/  F2FP.SATFINITE.E4M3.F32.PACK_AB_MERGE_C R3, RZ, R3, RZ ;  /* 0x00000003ff03723e */ /* 0x000fce00048070ff */
[----:B------:R-:W0:Y:S01]  /*41920*/  @!P4 LDC.64 R6, c[0x0][0x5c0] ;  /* 0x00017000ff06cb82 */ /* 0x000e220000000a00 */
[----:B------:R-:W-:-:S03]  /*41930*/  LOP3.LUT P1, RZ, R0, 0x400, RZ, 0xc0, !PT ;  /* 0x0000040000ff7812 */ /* 0x000fc6000782c0ff */
[----:B------:R1:W-:Y:S01]  /*41940*/  @!P2 STG.E.U8 desc[UR54][R30.64+0x20], R3 ;  /* 0x000020031e00a986 */ /* 0x0003e2000c101136 */
[----:B------:R-:W-:Y:S01]  /*41950*/  LOP3.LUT P5, RZ, R2, 0x4000000, RZ, 0xc0, !PT ;  /* 0x0400000002ff7812 */ /* 0x000fe200078ac0ff */
[----:B-1----:R-:W-:Y:S02]  /*41960*/  FMUL R3, R56, UR4 ;  /* 0x0000000438037c20 */ /* 0x002fe40008400000 */
[----:B------:R-:W5:Y:S03]  /*41970*/  LDL.LU R56, [R1+0x340] ;  /* 0x0003400001387983 */ /* 0x000f660000300800 */
[----:B------:R-:W-:-:S05]  /*41980*/  F2FP.SATFINITE.E4M3.F32.PACK_AB_MERGE_C R3, RZ, R3, RZ ;  /* 0x00000003ff03723e */ /* 0x000fca00048070ff */
[----:B------:R2:W-:Y:S01]  /*41990*/  @!P1 STG.E.U8 desc[UR54][R26.64+0x21], R3 ;  /* 0x000021031a009986 */ /* 0x0005e2000c101136 */
[----:B0-----:R-:W-:-:S05]  /*419a0*/  @!P4 IADD3 R6, P1, R44, R6, RZ ;  /* 0x000000062c06c210 */ /* 0x001fca0007f3e0ff */
[----:B------:R-:W-:Y:S02]  /*419b0*/  @!P4 IMAD.X R7, R45, 0x1, R7, P1 ;  /* 0x000000012d07c824 */ /* 0x000fe400008e0607 */
[----:B--2---:R-:W-:Y:S02]  /*419c0*/  FMUL R3, R55, UR4 ;  /* 0x0000000437037c20 */ /* 0x004fe40008400000 */
[----:B------:R-:W2:Y:S03]  /*419d0*/  LDL.LU R55, [R1+0x344] ;  /* 0x0003440001377983 */ /* 0x000ea60000300800 */
[----:B------:R-:W-:-:S05]  /*419e0*/  F2FP.SATFINITE.E4M3.F32.PACK_AB_MERGE_C R3, RZ, R3, RZ ;  /* 0x00000003ff03723e */ /* 0x000fca00048070ff */
[----:B------:R0:W-:Y:S02]  /*419f0*/  @!P4 STG.E.U8 desc[UR54][R6.64+0x20], R3 ;  /* 0x000020030600c986 */ /* 0x0001e4000c101136 */
[----:B0-----:R-:W0:Y:S01]  /*41a00*/  @!P5 LDC.64 R6, c[0x0][0x5c0] ;  /* 0x00017000ff06db82 */ /* 0x001e220000000a00 */
[----:B---3--:R-:W-:Y:S02]  /*41a10*/  FMUL R3, R54, UR4 ;  /* 0x0000000436037c20 */ /* 0x008fe40008400000 */
[----:B------:R-:W3:Y:S03]  /*41a20*/  LDL.LU R54, [R1+0x348] ;  /* 0x0003480001367983 */ /* 0x000ee60000300800 */
[----:B------:R-:W-:Y:S02]  /*41a30*/  F2FP.SATFINITE.E4M3.F32.PACK_AB_MERGE_C R3, RZ, R3, RZ ;  /* 0x00000003ff03723e */ /* 0x000fe400048070ff */
[----:B0-----:R-:W-:-:S05]  /*41a40*/  @!P5 IADD3 R6, P4, R46, R6, RZ ;  /* 0x000000062e06d210 */ /* 0x001fca0007f9e0ff */
[----:B------:R-:W-:-:S05]  /*41a50*/  @!P5 IMAD.X R7, R47, 0x1, R7, P4 ;  /* 0x000000012f07d824 */ /* 0x000fca00020e0607 */
[----:B------:R4:W-:Y:S01]  /*41a60*/  @!P5 STG.E.U8 desc[UR54][R6.64+0x21], R3 ;  /* 0x000021030600d986 */ /* 0x0009e2000c101136 */
[----:B------:R-:W-:Y:S01]  /*41a70*/  LOP3.LUT P5, RZ, R0, 0x200, RZ, 0xc0, !PT ;  /* 0x0000020000ff7812 */ /* 0x000fe200078ac0ff */
[----:B----4-:R-:W-:Y:S02]  /*41a80*/  FMUL R3, R53, UR4 ;  /* 0x0000000435037c20 */ /* 0x010fe40008400000 */
[----:B------:R-:W4:Y:S03]  /*41a90*/  LDL.LU R53, [R1+0x34c] ;  /* 0x00034c0001357983 */ /* 0x000f260000300800 */
[----:B------:R-:W-:-:S07]  /*41aa0*/  F2FP.SATFINITE.E4M3.F32.PACK_AB_MERGE_C R3, RZ, R3, RZ ;  /* 0x00000003ff03723e */ /* 0x000fce00048070ff */
[----:B------:R5:W-:Y:S02]  /*41ab0*/  @!P5 STG.E.U8 desc[UR54][R32.64+0x28], R3 ;  /* 0x000028032000d986 */ /* 0x000be4000c101136 */
[----:B-----5:R-:W-:Y:S02]  /*41ac0*/  FMUL R3, R52, UR4 ;  /* 0x0000000434037c20 */ /* 0x020fe40008400000 */
[----:B------:R-:W5:Y:S01]  /*41ad0*/  LDL.LU R52, [R1+0x350] ;  /* 0x0003500001347983 */ /* 0x000f620000300800 */
[----:B------:R-:W-:-:S13]  /*41ae0*/  LOP3.LUT P6, RZ, R2, 0x8000000, RZ, 0xc0, !PT ;  /* 0x0800000002ff7812 */ /* 0x000fda00078cc0ff */
[----:B------:R-:W0:Y:S01]  /*41af0*/  @!P6 LDC.64 R6, c[0x0][0x5c0] ;  /* 0x00017000ff06eb82 */ /* 0x000e220000000a00 */
[----:B------:R-:W-:Y:S02]  /*41b00*/  LOP3.LUT P0, RZ, R2, 0x20000000, RZ, 0xc0, !PT ;  /* 0x2000000002ff7812 */ /* 0x000fe4000780c0ff */
[----:B0-----:R-:W-:-:S05]  /*41b10*/  @!P6 IADD3 R12, P5, R48, R6, RZ ;  /* 0x00000006300ce210 */ /* 0x001fca0007fbe0ff */
[----:B------:R-:W-:-:S06]  /*41b20*/  @!P6 IMAD.X R13, R49, 0x1, R7, P5 ;  /* 0x00000001310de824 */ /* 0x000fcc00028e0607 */
        /* <DEDUP_REMOVED lines=29> */
[----:B--2---:R-:W-:-:S05]  /*41d00*/  FMUL R3, R55, UR4 ;  /* 0x0000000437037c20 */ /* 0x004fca0008400000 */
[----:B------:R-:W-:-:S05]  /*41d10*/  F2FP.SATFINITE.E4M3.F32.PACK_AB_MERGE_C R3, RZ, R3, RZ ;  /* 0x00000003ff03723e */ /* 0x000fca00048070ff */
[----:B------:R3:W-:Y:S01]  /*41d20*/  @!P5 STG.E.U8 desc[UR54][R10.64+0x20], R3 ;  /* 0x000020030a00d986 */ /* 0x0007e2000c101136 */
[----:B------:R-:W-:-:S04]  /*41d30*/  LOP3.LUT P5, RZ, R0, 0x400000, RZ, 0xc0, !PT ;  /* 0x0040000000ff7812 */ /* 0x000fc800078ac0ff */
[----:B------:R-:W-:Y:S01]  /*41d40*/  ISETP.LT.OR P5, PT, R28, 0x21, !P5 ;  /* 0x000000211c00780c */ /* 0x000fe20006fa1670 */
[----:B---3--:R-:W-:-:S05]  /*41d50*/  FMUL R3, R54, UR4 ;  /* 0x0000000436037c20 */ /* 0x008fca0008400000 */
[----:B------:R-:W-:Y:S01]  /*41d60*/  F2FP.SATFINITE.E4M3.F32.PACK_AB_MERGE_C R3, RZ, R3, RZ ;  /* 0x00000003ff03723e */ /* 0x000fe200048070ff */
[----:B------:R-:W-:Y:S04]  /*41d70*/  BSSY B1, `(.L_x_56) ;  /* 0x0000016000017945 */ /* 0x000fe80003800000 */
[----:B------:R4:W-:Y:S01]  /*41d80*/  @!P6 STG.E.U8 desc[UR54][R6.64+0x21], R3 ;  /* 0x000021030600e986 */ /* 0x0009e2000c101136 */
[C---:B------:R-:W-:Y:S02]  /*41d90*/  LOP3.LUT P3, RZ, R2.reuse, 0x10000000, RZ, 0xc0, !PT ;  /* 0x1000000002ff7812 */ /* 0x040fe4000786c0ff */
[C---:B------:R-:W-:Y:S02]  /*41da0*/  LOP3.LUT P2, RZ, R2.reuse, 0x1000000, RZ, 0xc0, !PT ;  /* 0x0100000002ff7812 */ /* 0x040fe4000784c0ff */
[----:B------:R-:W-:-:S02]  /*41db0*/  LOP3.LUT P1, RZ, R2, 0x200000, RZ, 0xc0, !PT ;  /* 0x0020000002ff7812 */ /* 0x000fc4000782c0ff */
[----:B------:R-:W-:Y:S01]  /*41dc0*/  LOP3.LUT P0, RZ, R2, 0x100000, RZ, 0xc0, !PT ;  /* 0x0010000002ff7812 */ /* 0x000fe2000780c0ff */
[----:B----4-:R-:W-:-:S05]  /*41dd0*/  FMUL R6, R53, UR4 ;  /* 0x0000000435067c20 */ /* 0x010fca0008400000 */
[----:B------:R-:W-:Y:S01]  /*41de0*/  F2FP.SATFINITE.E4M3.F32.PACK_AB_MERGE_C R9, RZ, R6, RZ ;  /* 0x00000006ff09723e */ /* 0x000fe200048070ff */
[----:B-----5:R-:W-:-:S05]  /*41df0*/  FMUL R3, R52, UR4 ;  /* 0x0000000434037c20 */ /* 0x020fca0008400000 */
        /* <DEDUP_REMOVED lines=13> */
.L_x_57:
[----:B------:R-:W-:Y:S05]  /*41ed0*/  BSYNC B1 ;  /* 0x0000000000017941 */ /* 0x000fea0003800000 */
.L_x_56:
        /* <DEDUP_REMOVED lines=15> */
.L_x_59:
[----:B------:R-:W-:Y:S05]  /*41fd0*/  BSYNC B1 ;  /* 0x0000000000017941 */ /* 0x000fea0003800000 */
.L_x_58:
        /* <DEDUP_REMOVED lines=48> */
.L_x_61:
[----:B------:R-:W-:Y:S05]  /*422e0*/  BSYNC B1 ;  /* 0x0000000000017941 */ /* 0x000fea0003800000 */
.L_x_60:
        /* <DEDUP_REMOVED lines=15> */
.L_x_63:
[----:B------:R-:W-:Y:S05]  /*423e0*/  BSYNC B1 ;  /* 0x0000000000017941 */ /* 0x000fea0003800000 */
.L_x_62:
        /* <DEDUP_REMOVED lines=352> */
.L_x_65:
[----:B------:R-:W-:Y:S05]  /*439f0*/  BSYNC B1 ;  /* 0x0000000000017941 */ /* 0x000fea0003800000 */
.L_x_64:
        /* <DEDUP_REMOVED lines=15> */
.L_x_67:
[----:B------:R-:W-:Y:S05]  /*43af0*/  BSYNC B1 ;  /* 0x0000000000017941 */ /* 0x000fea0003800000 */
.L_x_66:
        /* <DEDUP_REMOVED lines=28> */
[----:B-----5:R-:W-:-:S05]  /*43cc0*/  FMUL R8, R12, UR4 ;  /* 0x000000040c087c20 */ /* 0x020fca0008400000 */
[----:B------:R-:W-:Y:S01]  /*43cd0*/  F2FP.SATFINITE.E4M3.F32.PACK_AB_MERGE_C R8, RZ, R8, RZ ;  /* 0x00000008ff08723e */ /* 0x000fe200048070ff */
[----:B---3--:R-:W-:Y:S01]  /*43ce0*/  FMUL R3, R14, UR4 ;  /* 0x000000040e037c20 */ /* 0x008fe20008400000 */
[----:B----4-:R-:W-:-:S04]  /*43cf0*/  FMUL R10, R13, UR4 ;  /* 0x000000040d0a7c20 */ /* 0x010fc80008400000 */
[----:B------:R-:W-:Y:S02]  /*43d00*/  F2FP.SATFINITE.E4M3.F32.PACK_AB_MERGE_C R3, RZ, R3, RZ ;  /* 0x00000003ff03723e */ /* 0x000fe400048070ff */
[----:B------:R-:W-:-:S03]  /*43d10*/  F2FP.SATFINITE.E4M3.F32.PACK_AB_MERGE_C R10, RZ, R10, RZ ;  /* 0x0000000aff0a723e */ /* 0x000fc600048070ff */
[----:B------:R0:W-:Y:S01]  /*43d20*/  @!P5 STG.E.U8 desc[UR54][R6.64+0x39], R3 ;  /* 0x000039030600d986 */ /* 0x0001e2000c101136 */
[----:B------:R-:W-:-:S13]  /*43d30*/  ISETP.LT.OR P5, PT, R28, 0x39, !P6 ;  /* 0x000000391c00780c */ /* 0x000fda00077a1670 */
[----:B0-----:R-:W-:Y:S05]  /*43d40*/  @P5 BRA `(.L_x_69) ;  /* 0x00000000002c5947 */ /* 0x001fea0003800000 */
[----:B------:R-:W-:Y:S01]  /*43d50*/  IMAD.MOV.U32 R6, RZ, RZ, R24 ;  /* 0x000000ffff067224 */ /* 0x000fe200078e0018 */
[----:B------:R-:W-:Y:S01]  /*43d60*/  ULDC.64 UR8, c[0x0][0x5c0] ;  /* 0x0001700000087ab9 */ /* 0x000fe20000000a00 */
[----:B------:R-:W-:Y:S02]  /*43d70*/  IMAD.MOV.U32 R7, RZ, RZ, R29 ;  /* 0x000000ffff077224 */ /* 0x000fe400078e001d */
[----:B------:R-:W-:Y:S02]  /*43d80*/  IMAD R3, R5, 0x180, RZ ;  /* 0x0000018005037824 */ /* 0x000fe400078e02ff */
[----:B------:R-:W-:-:S04]  /*43d90*/  IMAD.WIDE.U32 R6, R4, 0x180, R6 ;  /* 0x0000018004067825 */ /* 0x000fc800078e0006 */
[----:B------:R-:W-:Y:S02]  /*43da0*/  IMAD.U32 R9, RZ, RZ, UR8 ;  /* 0x00000008ff097e24 */ /* 0x000fe4000f8e00ff */
[----:B------:R-:W-:Y:S02]  /*43db0*/  IMAD.IADD R3, R7, 0x1, R3 ;  /* 0x0000000107037824 */ /* 0x000fe400078e0203 */
[----:B------:R-:W-:Y:S01]  /*43dc0*/  IMAD.U32 R7, RZ, RZ, UR9 ;  /* 0x00000009ff077e24 */ /* 0x000fe2000f8e00ff */
[----:B------:R-:W-:-:S04]  /*43dd0*/  IADD3 R6, P5, P6, R6, UR52, R9 ;  /* 0x0000003406067c10 */ /* 0x000fc8000febe009 */
[----:B------:R-:W-:-:S05]  /*43de0*/  IADD3.X R7, R3, UR7, R7, P5, P6 ;  /* 0x0000000703077c10 */ /* 0x000fca000afec407 */
[----:B------:R0:W-:Y:S04]  /*43df0*/  STG.E.U8 desc[UR54][R6.64+0x38], R10 ;  /* 0x0000380a06007986 */ /* 0x0001e8000c101136 */
.L_x_69:
[----:B------:R-:W-:Y:S05]  /*43e00*/  BSYNC B1 ;  /* 0x0000000000017941 */ /* 0x000fea0003800000 */
.L_x_68:
[----:B------:R-:W-:Y:S01]  /*43e10*/  LOP3.LUT P5, RZ, R0, 0x400000, RZ, 0xc0, !PT ;  /* 0x0040000000ff7812 */ /* 0x000fe200078ac0ff */
[----:B------:R-:W-:Y:S03]  /*43e20*/  BSSY B1, `(.L_x_70) ;  /* 0x000000e000017945 */ /* 0x000fe60003800000 */
[----:B------:R-:W-:-:S13]  /*43e30*/  ISETP.LT.OR P5, PT, R28, 0x3a, !P5 ;  /* 0x0000003a1c00780c */ /* 0x000fda0006fa1670 */
[----:B------:R-:W-:Y:S05]  /*43e40*/  @P5 BRA `(.L_x_71) ;  /* 0x00000000002c5947 */ /* 0x000fea0003800000 */
[----:B0-----:R-:W-:Y:S01]  /*43e50*/  IMAD.MOV.U32 R6, RZ, RZ, R24 ;  /* 0x000000ffff067224 */ /* 0x001fe200078e0018 */
        /* <DEDUP_REMOVED lines=10> */
.L_x_71:
[----:B------:R-:W-:Y:S05]  /*43f00*/  BSYNC B1 ;  /* 0x0000000000017941 */ /* 0x000fea0003800000 */
.L_x_70:
        /* <DEDUP_REMOVED lines=225> */
[----:B------:R-:W-:Y:S01]  /*44d20*/  FMUL R3, R56, UR4 ;  /* 0x0000000438037c20 */ /* 0x000fe20008400000 */
[----:B------:R-:W-:Y:S01]  /*44d30*/  LOP3.LUT P6, RZ, R0, 0x1000, RZ, 0xc0, !PT ;  /* 0x0000100000ff7812 */ /* 0x000fe200078cc0ff */
[----:B------:R-:W5:Y:S03]  /*44d40*/  LDL.LU R56, [R1+0x428] ;  /* 0x0004280001387983 */ /* 0x000f660000300800 */
[----:B------:R-:W-:Y:S02]  /*44d50*/  F2FP.SATFINITE.E4M3.F32.PACK_AB_MERGE_C R3, RZ, R3, RZ ;  /* 0x00000003ff03723e */ /* 0x000fe400048070ff */
[----:B0-----:R-:W-:-:S05]  /*44d60*/  @!P0 IADD3 R6, P3, R38, R6, RZ ;  /* 0x0000000626068210 */ /* 0x001fca0007f7e0ff */
[----:B------:R-:W-:Y:S01]  /*44d70*/  @!P0 IMAD.X R7, R39, 0x1, R7, P3 ;  /* 0x0000000127078824 */ /* 0x000fe200018e0607 */
[----:B------:R-:W-:-:S04]  /*44d80*/  LOP3.LUT P3, RZ, R2, 0x40000000, RZ, 0xc0, !PT ;  /* 0x4000000002ff7812 */ /* 0x000fc8000786c0ff */
[----:B------:R0:W-:Y:S02]  /*44d90*/  @!P0 STG.E.U8 desc[UR54][R6.64+0x41], R3 ;  /* 0x0000410306008986 */ /* 0x0001e4000c101136 */
        /* <DEDUP_REMOVED lines=23> */
[----:B------:R-:W5:Y:S04]  /*44f10*/  LDL.LU R52, [R1+0x438] ;  /* 0x0004380001347983 */ /* 0x000f680000300800 */
[----:B------:R-:W5:Y:S01]  /*44f20*/  LDL.LU R57, [R1+0x43c] ;  /* 0x00043c0001397983 */ /* 0x000f620000300800 */
[----:B------:R-:W-:Y:S02]  /*44f30*/  LOP3.LUT P2, RZ, R0, 0x800, RZ, 0xc0, !PT ;  /* 0x0000080000ff7812 */ /* 0x000fe4000784c0ff */
[----:B------:R-:W-:-:S02]  /*44f40*/  LOP3.LUT P4, RZ, R2, 0x2000000, RZ, 0xc0, !PT ;  /* 0x0200000002ff7812 */ /* 0x000fc4000788c0ff */
[----:B------:R-:W-:Y:S02]  /*44f50*/  F2FP.SATFINITE.E4M3.F32.PACK_AB_MERGE_C R3, RZ, R3, RZ ;  /* 0x00000003ff03723e */ /* 0x000fe400048070ff */
[----:B------:R-:W-:-:S07]  /*44f60*/  LOP3.LUT P1, RZ, R0, 0x400, RZ, 0xc0, !PT ;  /* 0x0000040000ff7812 */ /* 0x000fce000782c0ff */
[----:B------:R0:W-:Y:S02]  /*44f70*/  @!P2 STG.E.U8 desc[UR54][R30.64+0x40], R3 ;  /* 0x000040031e00a986 */ /* 0x0001e4000c101136 */
[----:B------:R-:W1:Y:S01]  /*44f80*/  @!P4 LDC.64 R6, c[0x0][0x5c0] ;  /* 0x00017000ff06cb82 */ /* 0x000e620000000a00 */
[----:B0-----:R-:W-:Y:S02]  /*44f90*/  FMUL R3, R56, UR4 ;  /* 0x0000000438037c20 */ /* 0x001fe40008400000 */
[----:B------:R-:W5:Y:S03]  /*44fa0*/  LDL.LU R56, [R1+0x440] ;  /* 0x0004400001387983 */ /* 0x000f660000300800 */
[----:B------:R-:W-:-:S05]  /*44fb0*/  F2FP.SATFINITE.E4M3.F32.PACK_AB_MERGE_C R3, RZ, R3, RZ ;  /* 0x00000003ff03723e */ /* 0x000fca00048070ff */
[----:B------:R2:W-:Y:S01]  /*44fc0*/  @!P1 STG.E.U8 desc[UR54][R26.64+0x41], R3 ;  /* 0x000041031a009986 */ /* 0x0005e2000c101136 */
[----:B-1----:R-:W-:-:S05]  /*44fd0*/  @!P4 IADD3 R6, P1, R44, R6, RZ ;  /* 0x000000062c06c210 */ /* 0x002fca0007f3e0ff */
[----:B------:R-:W-:Y:S01]  /*44fe0*/  @!P4 IMAD.X R7, R45, 0x1, R7, P1 ;  /* 0x000000012d07c824 */ /* 0x000fe200008e0607 */
[----:B------:R-:W-:Y:S01]  /*44ff0*/  LOP3.LUT P5, RZ, R2, 0x4000000, RZ, 0xc0, !PT ;  /* 0x0400000002ff7812 */ /* 0x000fe200078ac0ff */
[----:B--2---:R-:W-:Y:S02]  /*45000*/  FMUL R3, R55, UR4 ;  /* 0x0000000437037c20 */ /* 0x004fe40008400000 */
[----:B------:R-:W2:Y:S01]  /*45010*/  LDL.LU R55, [R1+0x444] ;  /* 0x0004440001377983 */ /* 0x000ea20000300800 */
[----:B---3--:R-:W-:-:S03]  /*45020*/  FMUL R8, R54, UR4 ;  /* 0x0000000436087c20 */ /* 0x008fc60008400000 */
[----:B------:R-:W3:Y:S01]  /*45030*/  LDL.LU R54, [R1+0x448] ;  /* 0x0004480001367983 */ /* 0x000ee20000300800 */
[----:B------:R-:W-:Y:S02]  /*45040*/  F2FP.SATFINITE.E4M3.F32.PACK_AB_MERGE_C R3, RZ, R3, RZ ;  /* 0x00000003ff03723e */ /* 0x000fe400048070ff */
[----:B------:R-:W-:-:S03]  /*45050*/  F2FP.SATFINITE.E4M3.F32.PACK_AB_MERGE_C R9, RZ, R8, RZ ;  /* 0x00000008ff09723e */ /* 0x000fc600048070ff */
[----:B------:R0:W-:Y:S02]  /*45060*/  @!P4 STG.E.U8 desc[UR54][R6.64+0x40], R3 ;  /* 0x000040030600c986 */ /* 0x0001e4000c101136 */
[----:B0-----:R-:W0:Y:S01]  /*45070*/  @!P5 LDC.64 R6, c[0x0][0x5c0] ;  /* 0x00017000ff06db82 */ /* 0x001e220000000a00 */
[----:B----4-:R-:W-:Y:S02]  /*45080*/  FMUL R8, R53, UR4 ;  /* 0x0000000435087c20 */ /* 0x010fe40008400000 */
[----:B------:R-:W4:Y:S01]  /*45090*/  LDL.LU R53, [R1+0x44c] ;  /* 0x00044c0001357983 */ /* 0x000f220000300800 */
[----:B-----5:R-:W-:-:S03]  /*450a0*/  FMUL R3, R52, UR4 ;  /* 0x0000000434037c20 */ /* 0x020fc60008400000 */
[----:B------:R-:W5:Y:S01]  /*450b0*/  LDL.LU R52, [R1+0x450] ;  /* 0x0004500001347983 */ /* 0x000f620000300800 */
[----:B------:R-:W-:Y:S02]  /*450c0*/  LOP3.LUT P6, RZ, R2, 0x8000000, RZ, 0xc0, !PT ;  /* 0x0800000002ff7812 */ /* 0x000fe400078cc0ff */
[----:B0-----:R-:W-:-:S05]  /*450d0*/  @!P5 IADD3 R6, P4, R46, R6, RZ ;  /* 0x000000062e06d210 */ /* 0x001fca0007f9e0ff */
[----:B------:R-:W-:-:S05]  /*450e0*/  @!P5 IMAD.X R7, R47, 0x1, R7, P4 ;  /* 0x000000012f07d824 */ /* 0x000fca00020e0607 */
[----:B------:R0:W-:Y:S01]  /*450f0*/  @!P5 STG.E.U8 desc[UR54][R6.64+0x41], R9 ;  /* 0x000041090600d986 */ /* 0x0001e2000c101136 */
[----:B------:R-:W-:Y:S01]  /*45100*/  LOP3.LUT P5, RZ, R0, 0x200, RZ, 0xc0, !PT ;  /* 0x0000020000ff7812 */ /* 0x000fe200078ac0ff */
[----:B0-----:R-:W0:Y:S01]  /*45110*/  @!P6 LDC.64 R6, c[0x0][0x5c0] ;  /* 0x00017000ff06eb82 */ /* 0x001e220000000a00 */
[----:B------:R-:W-:Y:S02]  /*45120*/  LOP3.LUT P0, RZ, R2, 0x20000000, RZ, 0xc0, !PT ;  /* 0x2000000002ff7812 */ /* 0x000fe4000780c0ff */
[----:B------:R-:W-:-:S09]  /*45130*/  F2FP.SATFINITE.E4M3.F32.PACK_AB_MERGE_C R11, RZ, R8, RZ ;  /* 0x00000008ff0b723e */ /* 0x000fd200048070ff */
[----:B------:R1:W-:Y:S01]  /*45140*/  @!P5 STG.E.U8 desc[UR54][R32.64+0x48], R11 ;  /* 0x0000480b2000d986 */ /* 0x0003e2000c101136 */
[----:B0-----:R-:W-:-:S05]  /*45150*/  @!P6 IADD3 R12, P5, R48, R6, RZ ;  /* 0x00000006300ce210 */ /* 0x001fca0007fbe0ff */
[----:B------:R-:W-:Y:S02]  /*45160*/  @!P6 IMAD.X R13, R49, 0x1, R7, P5 ;  /* 0x00000001310de824 */ /* 0x000fe400028e0607 */
        /* <DEDUP_REMOVED lines=11> */
[----:B------:R-:W-:Y:S01]  /*45220*/  @!P1 STG.E.U8 desc[UR54][R34.64+0x49], R17 ;  /* 0x0000491122009986 */ /* 0x000fe2000c101136 */
[----:B------:R-:W-:Y:S01]  /*45230*/  @!P5 IMAD R3, R5, 0x180, RZ ;  /* 0x000001800503d824 */ /* 0x000fe200078e02ff */
[----:B0-----:R-:W-:-:S04]  /*45240*/  @!P5 IADD3 R10, P1, R8, R6, RZ ;  /* 0x00000006080ad210 */ /* 0x001fc80007f3e0ff */
[----:B-1----:R-:W-:Y:S01]  /*45250*/  @!P5 IADD3.X R11, R7, R9, R3, P1, !PT ;  /* 0x00000009070bd210 */ /* 0x002fe20000ffe403 */
        /* <DEDUP_REMOVED lines=10> */
[----:B------:R-:W-:Y:S01]  /*45300*/  @!P6 IADD3.X R7, R9, R7, R3, P1, !PT ;  /* 0x000000070907e210 */ /* 0x000fe20000ffe403 */
[----:B------:R-:W-:-:S05]  /*45310*/  FMUL R3, R56, UR4 ;  /* 0x0000000438037c20 */ /* 0x000fca0008400000 */
[----:B------:R-:W-:Y:S01]  /*45320*/  F2FP.SATFINITE.E4M3.F32.PACK_AB_MERGE_C R9, RZ, R3, RZ ;  /* 0x00000003ff09723e */ /* 0x000fe200048070ff */
[----:B--2---:R-:W-:-:S05]  /*45330*/  FMUL R3, R55, UR4 ;  /* 0x0000000437037c20 */ /* 0x004fca0008400000 */
[----:B0-----:R-:W-:Y:S01]  /*45340*/  F2FP.SATFINITE.E4M3.F32.PACK_AB_MERGE_C R13, RZ, R3, RZ ;  /* 0x00000003ff0d723e */ /* 0x001fe200048070ff */
[----:B---3--:R-:W-:Y:S01]  /*45350*/  FMUL R3, R54, UR4 ;  /* 0x0000000436037c20 */ /* 0x008fe20008400000 */
[----:B------:R0:W-:Y:S04]  /*45360*/  @!P0 STG.E.U8 desc[UR54][R14.64+0x49], R9 ;  /* 0x000049090e008986 */ /* 0x0001e8000c101136 */
[----:B------:R-:W-:Y:S01]  /*45370*/  F2FP.SATFINITE.E4M3.F32.PACK_AB_MERGE_C R17, RZ, R3, RZ ;  /* 0x00000003ff11723e */ /* 0x000fe200048070ff */
[----:B------:R0:W-:Y:S01]  /*45380*/  @!P5 STG.E.U8 desc[UR54][R10.64+0x40], R13 ;  /* 0x0000400d0a00d986 */ /* 0x0001e2000c101136 */
[----:B------:R-:W-:-:S03]  /*45390*/  LOP3.LUT P5, RZ, R0, 0x400000, RZ, 0xc0, !PT ;  /* 0x0040000000ff7812 */ /* 0x000fc600078ac0ff */
[----:B------:R0:W-:Y:S01]  /*453a0*/  @!P6 STG.E.U8 desc[UR54][R6.64+0x41], R17 ;  /* 0x000041110600e986 */ /* 0x0001e2000c101136 */
[----:B------:R-:W-:Y:S01]  /*453b0*/  ISETP.LT.OR P5, PT, R28, 0x41, !P5 ;  /* 0x000000411c00780c */ /* 0x000fe20006fa1670 */
[----:B------:R-:W-:Y:S01]  /*453c0*/  BSSY B1, `(.L_x_72) ;  /* 0x0000015000017945 */ /* 0x000fe20003800000 */
[C---:B------:R-:W-:Y:S02]  /*453d0*/  LOP3.LUT P3, RZ, R2.reuse, 0x10000000, RZ, 0xc0, !PT ;  /* 0x1000000002ff7812 */ /* 0x040fe4000786c0ff */
[C---:B------:R-:W-:Y:S02]  /*453e0*/  LOP3.LUT P2, RZ, R2.reuse, 0x1000000, RZ, 0xc0, !PT ;  /* 0x0100000002ff7812 */ /* 0x040fe4000784c0ff */
[C---:B------:R-:W-:Y:S02]  /*453f0*/  LOP3.LUT P1, RZ, R2.reuse, 0x200000, RZ, 0xc0, !PT ;  /* 0x0020000002ff7812 */ /* 0x040fe4000782c0ff */
[----:B------:R-:W-:Y:S01]  /*45400*/  LOP3.LUT P0, RZ, R2, 0x100000, RZ, 0xc0, !PT ;  /* 0x0010000002ff7812 */ /* 0x000fe2000780c0ff */
[----:B----4-:R-:W-:-:S05]  /*45410*/  FMUL R3, R53, UR4 ;  /* 0x0000000435037c20 */ /* 0x010fca0008400000 */
[----:B------:R-:W-:Y:S01]  /*45420*/  F2FP.SATFINITE.E4M3.F32.PACK_AB_MERGE_C R19, RZ, R3, RZ ;  /* 0x00000003ff13723e */ /* 0x000fe200048070ff */
[----:B-----5:R-:W-:-:S05]  /*45430*/  FMUL R8, R52, UR4 ;  /* 0x0000000434087c20 */ /* 0x020fca0008400000 */
[----:B------:R-:W-:Y:S01]  /*45440*/  F2FP.SATFINITE.E4M3.F32.PACK_AB_MERGE_C R3, RZ, R8, RZ ;  /* 0x00000008ff03723e */ /* 0x000fe200048070ff */
[----:B0-----:R-:W-:Y:S06]  /*45450*/  @P5 BRA `(.L_x_73) ;  /* 0x00000000002c5947 */ /* 0x001fec0003800000 */
[----:B------:R-:W-:Y:S01]  /*45460*/  IMAD.MOV.U32 R6, RZ, RZ, R24 ;  /* 0x000000ffff067224 */ /* 0x000fe200078e0018 */
[----:B------:R-:W-:Y:S01]  /*45470*/  ULDC.64 UR8, c[0x0][0x5c0] ;  /* 0x0001700000087ab9 */ /* 0x000fe20000000a00 */
[----:B------:R-:W-:Y:S02]  /*45480*/  IMAD.MOV.U32 R7, RZ, RZ, R29 ;  /* 0x000000ffff077224 */ /* 0x000fe400078e001d */
[----:B------:R-:W-:Y:S02]  /*45490*/  IMAD R9, R5, 0x180, RZ ;  /* 0x0000018005097824 */ /* 0x000fe400078e02ff */
[----:B------:R-:W-:-:S04]  /*454a0*/  IMAD.WIDE.U32 R6, R4, 0x180, R6 ;  /* 0x0000018004067825 */ /* 0x000fc800078e0006 */
[----:B------:R-:W-:Y:S02]  /*454b0*/  IMAD.U32 R11, RZ, RZ, UR8 ;  /* 0x00000008ff0b7e24 */ /* 0x000fe4000f8e00ff */
[----:B------:R-:W-:Y:S02]  /*454c0*/  IMAD.U32 R8, RZ, RZ, UR9 ;  /* 0x00000009ff087e24 */ /* 0x000fe4000f8e00ff */
[----:B------:R-:W-:Y:S01]  /*454d0*/  IMAD.IADD R9, R7, 0x1, R9 ;  /* 0x0000000107097824 */ /* 0x000fe200078e0209 */
[----:B------:R-:W-:-:S04]  /*454e0*/  IADD3 R6, P5, P6, R6, UR52, R11 ;  /* 0x0000003406067c10 */ /* 0x000fc8000febe00b */
[----:B------:R-:W-:-:S05]  /*454f0*/  IADD3.X R7, R9, UR7, R8, P5, P6 ;  /* 0x0000000709077c10 */ /* 0x000fca000afec408 */
[----:B------:R0:W-:Y:S04]  /*45500*/  STG.E.U8 desc[UR54][R6.64+0x40], R19 ;  /* 0x0000401306007986 */ /* 0x0001e8000c101136 */
.L_x_73:
[----:B------:R-:W-:Y:S05]  /*45510*/  BSYNC B1 ;  /* 0x0000000000017941 */ /* 0x000fea0003800000 */
.L_x_72:
        /* <DEDUP_REMOVED lines=15> */
.L_x_75:
[----:B------:R-:W-:Y:S05]  /*45610*/  BSYNC B1 ;  /* 0x0000000000017941 */ /* 0x000fea0003800000 */
.L_x_74:
[----:B------:R-:W2:Y:S04]  /*45620*/  LDL.LU R16, [R1+0x454] ;  /* 0x0004540001107983 */ /* 0x000ea80000300800 */
[----:B------:R-:W3:Y:S04]  /*45630*/  LDL.LU R13, [R1+0x458] ;  /* 0x00045800010d7983 */ /* 0x000ee80000300800 */
[----:B------:R-:W4:Y:S04]  /*45640*/  LDL.LU R15, [R1+0x45c] ;  /* 0x00045c00010f7983 */ /* 0x000f280000300800 */
[----:B------:R-:W5:Y:S01]  /*45650*/  LDL.LU R14, [R1+0x460] ;  /* 0x00046000010e7983 */ /* 0x000f620000300800 */
[----:B------:R-:W-:Y:S01]  /*45660*/  ISETP.LT.OR P6, PT, R28, 0x49, !P4 ;  /* 0x000000491c00780c */ /* 0x000fe200067c1670 */
[----:B------:R-:W-:Y:S01]  /*45670*/  BSSY B1, `(.L_x_76) ;  /* 0x000002a000017945 */ /* 0x000fe20003800000 */
[----:B------:R-:W-:-:S11]  /*45680*/  P2R R12, PR, RZ, 0x1 ;  /* 0x00000001ff0c7803 */ /* 0x000fd60000000000 */
        /* <DEDUP_REMOVED lines=15> */
[----:B------:R-:W-:Y:S01]  /*45780*/  ISETP.NE.AND P0, PT, R12, RZ, PT ;  /* 0x000000ff0c00720c */ /* 0x000fe20003f05270 */
[----:B--2---:R-:W-:-:S05]  /*45790*/  FMUL R3, R16, UR4 ;  /* 0x0000000410037c20 */ /* 0x004fca0008400000 */
[----:B------:R-:W-:Y:S01]  /*457a0*/  F2FP.SATFINITE.E4M3.F32.PACK_AB_MERGE_C R9, RZ, R3, RZ ;  /* 0x00000003ff09723e */ /* 0x000fe200048070ff */
[----:B---3--:R-:W-:-:S04]  /*457b0*/  FMUL R3, R13, UR4 ;  /* 0x000000040d037c20 */ /* 0x008fc80008400000 */
[----:B------:R0:W-:Y:S01]  /*457c0*/  @!P6 STG.E.U8 desc[UR54][R10.64+0x48], R9 ;  /* 0x000048090a00e986 */ /* 0x0001e2000c101136 */
[----:B------:R-:W-:Y:S01]  /*457d0*/  F2FP.SATFINITE.E4M3.F32.PACK_AB_MERGE_C R13, RZ, R3, RZ ;  /* 0x00000003ff0d723e */ /* 0x000fe200048070ff */
[----:B----4-:R-:W-:Y:S01]  /*457e0*/  FMUL R3, R15, UR4 ;  /* 0x000000040f037c20 */ /* 0x010fe20008400000 */
[----:B------:R-:W-:Y:S01]  /*457f0*/  LOP3.LUT P6, RZ, R0, 0x400000, RZ, 0xc0, !PT ;  /* 0x0040000000ff7812 */ /* 0x000fe200078cc0ff */
[----:B-----5:R-:W-:Y:S02]  /*45800*/  FMUL R8, R14, UR4 ;  /* 0x000000040e087c20 */ /* 0x020fe40008400000 */
[----:B------:R0:W-:Y:S01]  /*45810*/  @!P5 STG.E.U8 desc[UR54][R6.64+0x49], R13 ;  /* 0x0000490d0600d986 */ /* 0x0001e2000c101136 */
[----:B------:R-:W-:Y:S02]  /*45820*/  ISETP.LT.OR P5, PT, R28, 0x49, !P6 ;  /* 0x000000491c00780c */ /* 0x000fe400077a1670 */
[----:B------:R-:W-:Y:S02]  /*45830*/  F2FP.SATFINITE.E4M3.F32.PACK_AB_MERGE_C R3, RZ, R3, RZ ;  /* 0x00000003ff03723e */ /* 0x000fe400048070ff */
[----:B------:R-:W-:-:S09]  /*45840*/  F2FP.SATFINITE.E4M3.F32.PACK_AB_MERGE_C R15, RZ, R8, RZ ;  /* 0x00000008ff0f723e */ /* 0x000fd200048070ff */
[----:B0-----:R-:W-:Y:S05]  /*45850*/  @P5 BRA `(.L_x_77) ;  /* 0x00000000002c5947 */ /* 0x001fea0003800000 */
        /* <DEDUP_REMOVED lines=11> */
.L_x_77:
[----:B------:R-:W-:Y:S05]  /*45910*/  BSYNC B1 ;  /* 0x0000000000017941 */ /* 0x000fea0003800000 */
.L_x_76:
        /* <DEDUP_REMOVED lines=15> */
.L_x_79:
[----:B------:R-:W-:Y:S05]  /*45a10*/  BSYNC B1 ;  /* 0x0000000000017941 */ /* 0x000fea0003800000 */
.L_x_78:
[----:B0-----:R-:W-:Y:S01]  /*45a20*/  P2R R3, PR, RZ, 0x8 ;  /* 0x00000008ff037803 */ /* 0x001fe20000000000 */
[----:B------:R-:W2:Y:S01]  /*45a30*/  LDL.LU R46, [R1+0x464] ;  /* 0x00046400012e7983 */ /* 0x000ea20000300800 */
[----:B------:R-:W-:Y:S02]  /*45a40*/  ISETP.LT.OR P3, PT, R28, 0x51, !P0 ;  /* 0x000000511c00780c */ /* 0x000fe40004761670 */
[----:B------:R-:W-:Y:S01]  /*45a50*/  LOP3.LUT R0, R0, 0xffdfffff, RZ, 0xc0, !PT ;  /* 0xffdfffff00007812 */ /* 0x000fe200078ec0ff */
[----:B------:R-:W3:Y:S01]  /*45a60*/  LDL.LU R56, [R1+0x468] ;  /* 0x0004680001387983 */ /* 0x000ee20000300800 */
[----:B------:R-:W-:-:S03]  /*45a70*/  LOP3.LUT R2, R2, 0xffbfffff, RZ, 0xc0, !PT ;  /* 0xffbfffff02027812 */ /* 0x000fc600078ec0ff */
[----:B------:R-:W4:Y:S06]  /*45a80*/  LDL.LU R55, [R1+0x46c] ;  /* 0x00046c0001377983 */ /* 0x000f2c0000300800 */
[----:B-1----:R-:W0:Y:S01]  /*45a90*/  @!P3 LDC.64 R6, c[0x0][0x5c0] ;  /* 0x00017000ff06bb82 */ /* 0x002e220000000a00 */
[----:B------:R-:W-:Y:S01]  /*45aa0*/  @P3 LOP3.LUT R0, R0, 0x200000, RZ, 0xfc, !PT ;  /* 0x0020000000003812 */ /* 0x000fe200078efcff */
[----:B------:R-:W5:Y:S01]  /*45ab0*/  LDL.LU R54, [R1+0x470] ;  /* 0x0004700001367983 */ /* 0x000f620000300800 */
[----:B------:R-:W-:Y:S02]  /*45ac0*/  @P4 LOP3.LUT R2, R2, 0x400000, RZ, 0xfc, !PT ;  /* 0x0040000002024812 */ /* 0x000fe400078efcff */
[----:B0-----:R-:W-:Y:S01]  /*45ad0*/  @!P3 IADD3 R14, P5, P6, R24, UR52, R6 ;  /* 0x00000034180ebc10 */ /* 0x001fe2000febe006 */
[----:B------:R-:W5:Y:S01]  /*45ae0*/  LDL.LU R53, [R1+0x474] ;  /* 0x0004740001357983 */ /* 0x000f620000300800 */
[----:B------:R-:W-:Y:S01]  /*45af0*/  LOP3.LUT P4, RZ, R0, 0x2000, RZ, 0xc0, !PT ;  /* 0x0000200000ff7812 */ /* 0x000fe2000788c0ff */
[----:B------:R-:W-:Y:S01]  /*45b00*/  IMAD.U32 R36, RZ, RZ, UR7 ;  /* 0x00000007ff247e24 */ /* 0x000fe2000f8e00ff */
[----:B------:R-:W-:Y:S01]  /*45b10*/  @!P3 IADD3.X R15, R29, UR7, R7, P5, P6 ;  /* 0x000000071d0fbc10 */ /* 0x000fe2000afec407 */
[----:B------:R-:W5:Y:S01]  /*45b20*/  LDL.LU R52, [R1+0x478] ;  /* 0x0004780001347983 */ /* 0x000f620000300800 */
[----:B------:R-:W-:Y:S01]  /*45b30*/  ISETP.LT.OR P3, PT, R28, 0x52, !P0 ;  /* 0x000000521c00780c */ /* 0x000fe20004761670 */
[----:B------:R-:W-:Y:S01]  /*45b40*/  IMAD.U32 R37, RZ, RZ, UR52 ;  /* 0x00000034ff257e24 */ /* 0x000fe2000f8e00ff */
[----:B------:R-:W-:Y:S01]  /*45b50*/  LOP3.LUT R0, R0, 0xfff7ffff, RZ, 0xc0, !PT ;  /* 0xfff7ffff00007812 */ /* 0x000fe200078ec0ff */
[----:B------:R-:W-:Y:S01]  /*45b60*/  IMAD.U32 R38, RZ, RZ, UR7 ;  /* 0x00000007ff267e24 */ /* 0x000fe2000f8e00ff */
[----:B------:R-:W-:Y:S01]  /*45b70*/  LOP3.LUT R2, R2, 0xffefffff, RZ, 0xc0, !PT ;  /* 0xffefffff02027812 */ /* 0x000fe200078ec0ff */
[----:B------:R-:W-:-:S02]  /*45b80*/  IMAD.U32 R39, RZ, RZ, UR52 ;  /* 0x00000034ff277e24 */ /* 0x000fc4000f8e00ff */
[----:B------:R-:W-:Y:S01]  /*45b90*/  IMAD.U32 R40, RZ, RZ, UR7 ;  /* 0x00000007ff287e24 */ /* 0x000fe2000f8e00ff */
[----:B------:R-:W-:Y:S01]  /*45ba0*/  @P0 LOP3.LUT R2, R2, 0x100000, RZ, 0xfc, !PT ;  /* 0x0010000002020812 */ /* 0x000fe200078efcff */
[----:B------:R-:W-:Y:S02]  /*45bb0*/  IMAD.U32 R41, RZ, RZ, UR52 ;  /* 0x00000034ff297e24 */ /* 0x000fe4000f8e00ff */
[----:B------:R-:W-:Y:S01]  /*45bc0*/  IMAD.U32 R42, RZ, RZ, UR7 ;  /* 0x00000007ff2a7e24 */ /* 0x000fe2000f8e00ff */
[----:B------:R-:W-:Y:S01]  /*45bd0*/  LOP3.LUT R2, R2, 0xffdfffff, RZ, 0xc0, !PT ;  /* 0xffdfffff02027812 */ /* 0x000fe200078ec0ff */
[----:B------:R-:W0:Y:S01]  /*45be0*/  @!P3 LDC.64 R6, c[0x0][0x5c0] ;  /* 0x00017000ff06bb82 */ /* 0x000e220000000a00 */
[----:B------:R-:W-:Y:S01]  /*45bf0*/  @P3 LOP3.LUT R0, R0, 0x80000, RZ, 0xfc, !PT ;  /* 0x0008000000003812 */ /* 0x000fe200078efcff */
[----:B------:R-:W-:Y:S01]  /*45c00*/  IMAD.U32 R43, RZ, RZ, UR52 ;  /* 0x00000034ff2b7e24 */ /* 0x000fe2000f8e00ff */
[----:B------:R-:W-:Y:S01]  /*45c10*/  @P1 LOP3.LUT R2, R2, 0x200000, RZ, 0xfc, !PT ;  /* 0x0020000002021812 */ /* 0x000fe200078efcff */
[----:B------:R-:W-:Y:S01]  /*45c20*/  IMAD.U32 R44, RZ, RZ, UR7 ;  /* 0x00000007ff2c7e24 */ /* 0x000fe2000f8e00ff */
[----:B------:R-:W-:Y:S01]  /*45c30*/  LOP3.LUT R0, R0, 0xffefffff, RZ, 0xc0, !PT ;  /* 0xffefffff00007812 */ /* 0x000fe200078ec0ff */
[----:B------:R-:W-:Y:S01]  /*45c40*/  IMAD.U32 R45, RZ, RZ, UR52 ;  /* 0x00000034ff2d7e24 */ /* 0x000fe2000f8e00ff */
[----:B------:R-:W-:Y:S01]  /*45c50*/  LOP3.LUT R2, R2, 0xff7fffff, RZ, 0xc0, !PT ;  /* 0xff7fffff02027812 */ /* 0x000fe200078ec0ff */
[----:B------:R-:W-:-:S02]  /*45c60*/  IMAD.U32 R47, RZ, RZ, UR7 ;  /* 0x00000007ff2f7e24 */ /* 0x000fc4000f8e00ff */
[----:B------:R-:W-:Y:S02]  /*45c70*/  IMAD.U32 R48, RZ, RZ, UR52 ;  /* 0x00000034ff307e24 */ /* 0x000fe4000f8e00ff */
[----:B------:R-:W-:Y:S02]  /*45c80*/  IMAD.U32 R49, RZ, RZ, UR7 ;  /* 0x00000007ff317e24 */ /* 0x000fe4000f8e00ff */
[----:B------:R-:W-:Y:S02]  /*45c90*/  IMAD.U32 R50, RZ, RZ, UR52 ;  /* 0x00000034ff327e24 */ /* 0x000fe4000f8e00ff */
        /* <DEDUP_REMOVED lines=19> */
[----:B------:R-:W-:Y:S01]  /*45dd0*/  ISETP.NE.AND P3, PT, R3, RZ, PT ;  /* 0x000000ff0300720c */ /* 0x000fe20003f65270 */
        /* <DEDUP_REMOVED lines=103> */
[----:B------:R4:W-:Y:S01]  /*46450*/  @!P0 STG.E.U8 desc[UR54][R6.64+0x51], R46 ;  /* 0x0000512e06008986 */ /* 0x0009e2000c101136 */
[----:B------:R-:W-:Y:S01]  /*46460*/  ISETP.LT.OR P0, PT, R28, 0x59, !P6 ;  /* 0x000000591c00780c */ /* 0x000fe20007701670 */
[----:B----4-:R-:W-:Y:S02]  /*46470*/  FMUL R6, R55, UR4 ;  /* 0x0000000437067c20 */ /* 0x010fe40008400000 */
[----:B------:R-:W2:Y:S03]  /*46480*/  LDL.LU R55, [R1+0x47c] ;  /* 0x00047c0001377983 */ /* 0x000ea60000300800 */
[----:B------:R-:W-:-:S05]  /*46490*/  F2FP.SATFINITE.E4M3.F32.PACK_AB_MERGE_C R6, RZ, R6, RZ ;  /* 0x00000006ff06723e */ /* 0x000fca00048070ff */
[----:B------:R5:W-:Y:S02]  /*464a0*/  @!P2 STG.E.U8 desc[UR54][R14.64+0x50], R6 ;  /* 0x000050060e00a986 */ /* 0x000be4000c101136 */
[----:B-----5:R-:W-:Y:S02]  /*464b0*/  FMUL R6, R54, UR4 ;  /* 0x0000000436067c20 */ /* 0x020fe40008400000 */
[----:B------:R-:W3:Y:S03]  /*464c0*/  LDL.LU R54, [R1+0x480] ;  /* 0x0004800001367983 */ /* 0x000ee60000300800 */
[----:B------:R-:W-:Y:S01]  /*464d0*/  F2FP.SATFINITE.E4M3.F32.PACK_AB_MERGE_C R6, RZ, R6, RZ ;  /* 0x00000006ff06723e */ /* 0x000fe200048070ff */
[----:B------:R-:W4:Y:S04]  /*464e0*/  LDL.LU R57, [R1+0x484] ;  /* 0x0004840001397983 */ /* 0x000f280000300800 */
[----:B------:R0:W-:Y:S02]  /*464f0*/  @!P1 STG.E.U8 desc[UR54][R10.64+0x51], R6 ;  /* 0x000051060a009986 */ /* 0x0001e4000c101136 */
[----:B0-----:R-:W0:Y:S01]  /*46500*/  @!P0 LDC.64 R6, c[0x0][0x5c0] ;  /* 0x00017000ff068b82 */ /* 0x001e220000000a00 */
[----:B------:R-:W-:-:S02]  /*46510*/  FMUL R10, R53, UR4 ;  /* 0x00000004350a7c20 */ /* 0x000fc40008400000 */
[----:B------:R-:W5:Y:S03]  /*46520*/  LDL.LU R53, [R1+0x488] ;  /* 0x0004880001357983 */ /* 0x000f660000300800 */
[----:B------:R-:W-:Y:S02]  /*46530*/  F2FP.SATFINITE.E4M3.F32.PACK_AB_MERGE_C R10, RZ, R10, RZ ;  /* 0x0000000aff0a723e */ /* 0x000fe400048070ff */
[----:B0-----:R-:W-:-:S05]  /*46540*/  @!P0 IADD3 R6, P3, R24, R6, RZ ;  /* 0x0000000618068210 */ /* 0x001fca0007f7e0ff */
        /* <DEDUP_REMOVED lines=9> */
[----:B------:R-:W-:Y:S02]  /*465e0*/  LOP3.LUT R2, R2, 0xbfffffff, RZ, 0xc0, !PT ;  /* 0xbfffffff02027812 */ /* 0x000fe400078ec0ff */
[----:B0-----:R-:W-:-:S05]  /*465f0*/  @!P3 IADD3 R6, P6, R24, R6, RZ ;  /* 0x000000061806b210 */ /* 0x001fca0007fde0ff */
[----:B------:R-:W-:-:S05]  /*46600*/  @!P3 IMAD.X R7, R29, 0x1, R7, P6 ;  /* 0x000000011d07b824 */ /* 0x000fca00030e0607 */
[----:B------:R2:W-:Y:S01]  /*46610*/  @!P3 STG.E.U8 desc[UR54][R6.64+0x59], R10 ;  /* 0x0000590a0600b986 */ /* 0x0005e2000c101136 */
[C---:B------:R-:W-:Y:S02]  /*46620*/  LOP3.LUT P3, RZ, R0.reuse, 0x4000, RZ, 0xc0, !PT ;  /* 0x0000400000ff7812 */ /* 0x040fe4000786c0ff */
[----:B------:R-:W-:-:S11]  /*46630*/  LOP3.LUT P4, RZ, R0, 0x40000, RZ, 0xc0, !PT ;  /* 0x0004000000ff7812 */ /* 0x000fd6000788c0ff */
[----:B------:R-:W-:Y:S02]  /*46640*/  @P3 LOP3.LUT R2, R2, 0x40000000, RZ, 0xfc, !PT ;  /* 0x4000000002023812 */ /* 0x000fe400078efcff */
[C---:B------:R-:W-:Y:S02]  /*46650*/  LOP3.LUT P3, RZ, R0.reuse, 0x10, RZ, 0xc0, !PT ;  /* 0x0000001000ff7812 */ /* 0x040fe4000786c0ff */
        /* <DEDUP_REMOVED lines=10> */
[----:B----4-:R-:W-:Y:S01]  /*46700*/  FMUL R11, R57, UR4 ;  /* 0x00000004390b7c20 */ /* 0x010fe20008400000 */
[----:B0-----:R-:W0:Y:S04]  /*46710*/  @!P3 LDC.64 R6, c[0x0][0x5c0] ;  /* 0x00017000ff06bb82 */ /* 0x001e280000000a00 */
[----:B------:R-:W-:Y:S01]  /*46720*/  F2FP.SATFINITE.E4M3.F32.PACK_AB_MERGE_C R15, RZ, R11, RZ ;  /* 0x0000000bff0f723e */ /* 0x000fe200048070ff */
[----:B-----5:R-:W-:Y:S02]  /*46730*/  FMUL R11, R53, UR4 ;  /* 0x00000004350b7c20 */ /* 0x020fe40008400000 */
[----:B------:R-:W4:Y:S03]  /*46740*/  LDL.LU R53, [R1+0x49c] ;  /* 0x00049c0001357983 */ /* 0x000f260000300800 */
[----:B------:R-:W-:Y:S01]  /*46750*/  F2FP.SATFINITE.E4M3.F32.PACK_AB_MERGE_C R11, RZ, R11, RZ ;  /* 0x0000000bff0b723e */ /* 0x000fe200048070ff */
[----:B------:R-:W5:Y:S04]  /*46760*/  LDL.LU R57, [R1+0x4a0] ;  /* 0x0004a00001397983 */ /* 0x000f680000300800 */
[----:B------:R-:W-:Y:S04]  /*46770*/  @!P2 STG.E.U8 desc[UR54][R12.64+0x50], R15 ;  /* 0x0000500f0c00a986 */ /* 0x000fe8000c101136 */
[----:B------:R-:W-:Y:S01]  /*46780*/  @!P1 STG.E.U8 desc[UR54][R8.64+0x51], R11 ;  /* 0x0000510b08009986 */ /* 0x000fe2000c101136 */
[----:B0-----:R-:W-:Y:S01]  /*46790*/  @!P3 IADD3 R6, P1, R3, R6, RZ ;  /* 0x000000060306b210 */ /* 0x001fe20007f3e0ff */
[----:B------:R-:W-:-:S02]  /*467a0*/  FMUL R3, R52, UR4 ;  /* 0x0000000434037c20 */ /* 0x000fc40008400000 */
[----:B------:R-:W5:Y:S01]  /*467b0*/  LDL.LU R52, [R1+0x4a4] ;  /* 0x0004a40001347983 */ /* 0x000f620000300800 */
[----:B------:R-:W-:Y:S01]  /*467c0*/  LOP3.LUT P0, RZ, R0, 0x8, RZ, 0xc0, !PT ;  /* 0x0000000800ff7812 */ /* 0x000fe2000780c0ff */
[----:B------:R-:W-:Y:S01]  /*467d0*/  @!P3 IMAD.X R7, R36, 0x1, R7, P1 ;  /* 0x000000012407b824 */ /* 0x000fe200008e0607 */
[----:B------:R-:W-:-:S05]  /*467e0*/  F2FP.SATFINITE.E4M3.F32.PACK_AB_MERGE_C R19, RZ, R3, RZ ;  /* 0x00000003ff13723e */ /* 0x000fca00048070ff */
[----:B------:R0:W-:Y:S01]  /*467f0*/  @!P3 STG.E.U8 desc[UR54][R6.64+0x50], R19 ;  /* 0x000050130600b986 */ /* 0x0001e2000c101136 */
[----:B------:R-:W-:-:S03]  /*46800*/  FMUL R3, R56, UR4 ;  /* 0x0000000438037c20 */ /* 0x000fc60008400000 */
[----:B------:R-:W5:Y:S02]  /*46810*/  LDL.LU R56, [R1+0x4a8] ;  /* 0x0004a80001387983 */ /* 0x000f640000300800 */
[----:B0-----:R-:W0:Y:S01]  /*46820*/  @!P0 LDC.64 R6, c[0x0][0x5c0] ;  /* 0x00017000ff068b82 */ /* 0x001e220000000a00 */
[----:B------:R-:W-:Y:S02]  /*46830*/  F2FP.SATFINITE.E4M3.F32.PACK_AB_MERGE_C R9, RZ, R3, RZ ;  /* 0x00000003ff09723e */ /* 0x000fe400048070ff */
[----:B0-----:R-:W-:-:S05]  /*46840*/  @!P0 IADD3 R6, P3, R37, R6, RZ ;  /* 0x0000000625068210 */ /* 0x001fca0007f7e0ff */
[----:B------:R-:W-:Y:S01]  /*46850*/  @!P0 IMAD.X R7, R38, 0x1, R7, P3 ;  /* 0x0000000126078824 */ /* 0x000fe200018e0607 */
[----:B------:R-:W-:-:S04]  /*46860*/  LOP3.LUT P3, RZ, R2, 0x40000000, RZ, 0xc0, !PT ;  /* 0x4000000002ff7812 */ /* 0x000fc8000786c0ff */
[----:B------:R0:W-:Y:S01]  /*46870*/  @!P0 STG.E.U8 desc[UR54][R6.64+0x51], R9 ;  /* 0x0000510906008986 */ /* 0x0001e2000c101136 */
[----:B--2---:R-:W-:-:S03]  /*46880*/  FMUL R3, R55, UR4 ;  /* 0x0000000437037c20 */ /* 0x004fc60008400000 */
[----:B------:R-:W2:Y:S02]  /*46890*/  LDL.LU R55, [R1+0x4ac] ;  /* 0x0004ac0001377983 */ /* 0x000ea40000300800 */
[----:B------:R-:W-:Y:S01]  /*468a0*/  F2FP.SATFINITE.E4M3.F32.PACK_AB_MERGE_C R11, RZ, R3, RZ ;  /* 0x00000003ff0b723e */ /* 0x000fe200048070ff */
[----:B---3--:R-:W-:Y:S02]  /*468b0*/  FMUL R3, R54, UR4 ;  /* 0x0000000436037c20 */ /* 0x008fe40008400000 */
[----:B------:R-:W3:Y:S03]  /*468c0*/  LDL.LU R54, [R1+0x4b0] ;  /* 0x0004b00001367983 */ /* 0x000ee60000300800 */
[----:B------:R-:W-:Y:S01]  /*468d0*/  F2FP.SATFINITE.E4M3.F32.PACK_AB_MERGE_C R13, RZ, R3, RZ ;  /* 0x00000003ff0d723e */ /* 0x000fe200048070ff */
[----:B------:R1:W-:Y:S01]  /*468e0*/  @!P3 STG.E.U8 desc[UR54][R20.64+0x58], R11 ;  /* 0x0000580b1400b986 */ /* 0x0003e2000c101136 */
[----:B----4-:R-:W-:-:S03]  /*468f0*/  FMUL R3, R53, UR4 ;  /* 0x0000000435037c20 */ /* 0x010fc60008400000 */
[----:B------:R-:W4:Y:S02]  /*46900*/  LDL.LU R53, [R1+0x4b4] ;  /* 0x0004b40001357983 */ /* 0x000f240000300800 */
[----:B0-----:R-:W-:Y:S01]  /*46910*/  F2FP.SATFINITE.E4M3.F32.PACK_AB_MERGE_C R9, RZ, R3, RZ ;  /* 0x00000003ff09723e */ /* 0x001fe200048070ff */
[----:B-----5:R-:W-:-:S05]  /*46920*/  FMUL R3, R57, UR4 ;  /* 0x0000000439037c20 */ /* 0x020fca0008400000 */
[----:B-1----:R-:W-:Y:S01]  /*46930*/  F2FP.SATFINITE.E4M3.F32.PACK_AB_MERGE_C R11, RZ, R3, RZ ;  /* 0x00000003ff0b723e */ /* 0x002fe200048070ff */
[----:B------:R-:W-:Y:S02]  /*46940*/  FMUL R3, R52, UR4 ;  /* 0x0000000434037c20 */ /* 0x000fe40008400000 */
[----:B------:R-:W5:Y:S01]  /*46950*/  LDL.LU R52, [R1+0x4b8] ;  /* 0x0004b80001347983 */ /* 0x000f620000300800 */
[----:B------:R-:W-:-:S03]  /*46960*/  LOP3.LUT P5, RZ, R0, 0x4, RZ, 0xc0, !PT ;  /* 0x0000000400ff7812 */ /* 0x000fc600078ac0ff */
[----:B------:R-:W5:Y:S10]  /*46970*/  LDL.LU R57, [R1+0x4bc] ;  /* 0x0004bc0001397983 */ /* 0x000f740000300800 */
[----:B------:R-:W0:Y:S01]  /*46980*/  @!P5 LDC.64 R6, c[0x0][0x5c0] ;  /* 0x00017000ff06db82 */ /* 0x000e220000000a00 */
[----:B------:R-:W-:-:S02]  /*46990*/  LOP3.LUT P6, RZ, R0, 0x1000, RZ, 0xc0, !PT ;  /* 0x0000100000ff7812 */ /* 0x000fc400078cc0ff */
[----:B------:R-:W-:-:S11]  /*469a0*/  LOP3.LUT P4, RZ, R0, 0x2, RZ, 0xc0, !PT ;  /* 0x0000000200ff7812 */ /* 0x000fd6000788c0ff */
[----:B------:R-:W-:Y:S01]  /*469b0*/  @!P6 STG.E.U8 desc[UR54][R16.64+0x59], R13 ;  /* 0x0000590d1000e986 */ /* 0x000fe2000c101136 */
[----:B0-----:R-:W-:-:S05]  /*469c0*/  @!P5 IADD3 R6, P6, R39, R6, RZ ;  /* 0x000000062706d210 */ /* 0x001fca0007fde0ff */
[----:B------:R-:W-:-:S05]  /*469d0*/  @!P5 IMAD.X R7, R40, 0x1, R7, P6 ;  /* 0x000000012807d824 */ /* 0x000fca00030e0607 */
[----:B------:R0:W-:Y:S02]  /*469e0*/  @!P5 STG.E.U8 desc[UR54][R6.64+0x58], R9 ;  /* 0x000058090600d986 */ /* 0x0001e4000c101136 */
[----:B0-----:R-:W0:Y:S01]  /*469f0*/  @!P4 LDC.64 R6, c[0x0][0x5c0] ;  /* 0x00017000ff06cb82 */ /* 0x001e220000000a00 */
[----:B------:R-:W-:Y:S01]  /*46a00*/  F2FP.SATFINITE.E4M3.F32.PACK_AB_MERGE_C R13, RZ, R3, RZ ;  /* 0x00000003ff0d723e */ /* 0x000fe200048070ff */
[----:B------:R-:W-:Y:S02]  /*46a10*/  FMUL R3, R56, UR4 ;  /* 0x0000000438037c20 */ /* 0x000fe40008400000 */
[----:B------:R-:W5:Y:S03]  /*46a20*/  LDL.LU R56, [R1+0x4c0] ;  /* 0x0004c00001387983 */ /* 0x000f660000300800 */
[----:B------:R-:W-:Y:S02]  /*46a30*/  F2FP.SATFINITE.E4M3.F32.PACK_AB_MERGE_C R9, RZ, R3, RZ ;  /* 0x00000003ff09723e */ /* 0x000fe400048070ff */
[----:B------:R-:W-:-:S02]  /*46a40*/  LOP3.LUT P2, RZ, R0, 0x800, RZ, 0xc0, !PT ;  /* 0x0000080000ff7812 */ /* 0x000fc4000784c0ff */
[----:B0-----:R-:W-:-:S05]  /*46a50*/  @!P4 IADD3 R6, P5, R41, R6, RZ ;  /* 0x000000062906c210 */ /* 0x001fca0007fbe0ff */
[----:B------:R-:W-:-:S05]  /*46a60*/  @!P4 IMAD.X R7, R42, 0x1, R7, P5 ;  /* 0x000000012a07c824 */ /* 0x000fca00028e0607 */
[----:B------:R0:W-:Y:S01]  /*46a70*/  @!P4 STG.E.U8 desc[UR54][R6.64+0x59], R11 ;  /* 0x0000590b0600c986 */ /* 0x0001e2000c101136 */
[----:B------:R-:W-:-:S03]  /*46a80*/  LOP3.LUT P1, RZ, R0, 0x400, RZ, 0xc0, !PT ;  /* 0x0000040000ff7812 */ /* 0x000fc6000782c0ff */
[----:B------:R-:W-:Y:S10]  /*46a90*/  @!P2 STG.E.U8 desc[UR54][R30.64+0x50], R13 ;  /* 0x0000500d1e00a986 */ /* 0x000ff4000c101136 */
[----:B------:R1:W-:Y:S01]  /*46aa0*/  @!P1 STG.E.U8 desc[UR54][R26.64+0x51], R9 ;  /* 0x000051091a009986 */ /* 0x0003e2000c101136 */
[----:B------:R-:W-:-:S13]  /*46ab0*/  LOP3.LUT P4, RZ, R2, 0x2000000, RZ, 0xc0, !PT ;  /* 0x0200000002ff7812 */ /* 0x000fda000788c0ff */
[----:B0-----:R-:W0:Y:S01]  /*46ac0*/  @!P4 LDC.64 R6, c[0x0][0x5c0] ;  /* 0x00017000ff06cb82 */ /* 0x001e220000000a00 */
[----:B--2---:R-:W-:Y:S02]  /*46ad0*/  FMUL R3, R55, UR4 ;  /* 0x0000000437037c20 */ /* 0x004fe40008400000 */
[----:B------:R-:W2:Y:S03]  /*46ae0*/  LDL.LU R55, [R1+0x4c4] ;  /* 0x0004c40001377983 */ /* 0x000ea60000300800 */
[----:B------:R-:W-:Y:S01]  /*46af0*/  F2FP.SATFINITE.E4M3.F32.PACK_AB_MERGE_C R11, RZ, R3, RZ ;  /* 0x00000003ff0b723e */ /* 0x000fe200048070ff */
[----:B---3--:R-:W-:Y:S02]  /*46b00*/  FMUL R3, R54, UR4 ;  /* 0x0000000436037c20 */ /* 0x008fe40008400000 */
[----:B------:R-:W3:Y:S03]  /*46b10*/  LDL.LU R54, [R1+0x4c8] ;  /* 0x0004c80001367983 */ /* 0x000ee60000300800 */
[----:B-1----:R-:W-:Y:S01]  /*46b20*/  F2FP.SATFINITE.E4M3.F32.PACK_AB_MERGE_C R9, RZ, R3, RZ ;  /* 0x00000003ff09723e */ /* 0x002fe200048070ff */
[----:B----4-:R-:W-:-:S02]  /*46b30*/  FMUL R3, R53, UR4 ;  /* 0x0000000435037c20 */ /* 0x010fc40008400000 */
[----:B------:R-:W4:Y:S03]  /*46b40*/  LDL.LU R53, [R1+0x4cc] ;  /* 0x0004cc0001357983 */ /* 0x000f260000300800 */
[----:B------:R-:W-:Y:S01]  /*46b50*/  F2FP.SATFINITE.E4M3.F32.PACK_AB_MERGE_C R17, RZ, R3, RZ ;  /* 0x00000003ff11723e */ /* 0x000fe200048070ff */
[----:B-----5:R-:W-:Y:S02]  /*46b60*/  FMUL R3, R52, UR4 ;  /* 0x0000000434037c20 */ /* 0x020fe40008400000 */
[----:B------:R-:W5:Y:S01]  /*46b70*/  LDL.LU R52, [R1+0x4d0] ;  /* 0x0004d00001347983 */ /* 0x000f620000300800 */
[----:B------:R-:W-:Y:S02]  /*46b80*/  LOP3.LUT P5, RZ, R2, 0x4000000, RZ, 0xc0, !PT ;  /* 0x0400000002ff7812 */ /* 0x000fe400078ac0ff */
[----:B0-----:R-:W-:-:S05]  /*46b90*/  @!P4 IADD3 R6, P1, R43, R6, RZ ;  /* 0x000000062b06c210 */ /* 0x001fca0007f3e0ff */
[----:B------:R-:W-:-:S05]  /*46ba0*/  @!P4 IMAD.X R7, R44, 0x1, R7, P1 ;  /* 0x000000012c07c824 */ /* 0x000fca00008e0607 */
[----:B------:R0:W-:Y:S02]  /*46bb0*/  @!P4 STG.E.U8 desc[UR54][R6.64+0x50], R11 ;  /* 0x0000500b0600c986 */ /* 0x0001e4000c101136 */
[----:B0-----:R-:W0:Y:S01]  /*46bc0*/  @!P5 LDC.64 R6, c[0x0][0x5c0] ;  /* 0x00017000ff06db82 */ /* 0x001e220000000a00 */
[----:B------:R-:W-:Y:S02]  /*46bd0*/  LOP3.LUT P6, RZ, R2, 0x8000000, RZ, 0xc0, !PT ;  /* 0x0800000002ff7812 */ /* 0x000fe400078cc0ff */
[----:B0-----:R-:W-:-:S05]  /*46be0*/  @!P5 IADD3 R6, P4, R45, R6, RZ ;  /* 0x000000062d06d210 */ /* 0x001fca0007f9e0ff */
[----:B------:R-:W-:-:S05]  /*46bf0*/  @!P5 IMAD.X R7, R47, 0x1, R7, P4 ;  /* 0x000000012f07d824 */ /* 0x000fca00020e0607 */
[----:B------:R0:W-:Y:S01]  /*46c00*/  @!P5 STG.E.U8 desc[UR54][R6.64+0x51], R9 ;  /* 0x000051090600d986 */ /* 0x0001e2000c101136 */
[----:B------:R-:W-:Y:S01]  /*46c10*/  LOP3.LUT P5, RZ, R0, 0x200, RZ, 0xc0, !PT ;  /* 0x0000020000ff7812 */ /* 0x000fe200078ac0ff */
[----:B0-----:R-:W0:Y:S01]  /*46c20*/  @!P6 LDC.64 R6, c[0x0][0x5c0] ;  /* 0x00017000ff06eb82 */ /* 0x001e220000000a00 */
[----:B------:R-:W-:-:S11]  /*46c30*/  LOP3.LUT P0, RZ, R2, 0x20000000, RZ, 0xc0, !PT ;  /* 0x2000000002ff7812 */ /* 0x000fd6000780c0ff */
        /* <DEDUP_REMOVED lines=17> */
[----:B------:R-:W-:Y:S01]  /*46d50*/  @!P5 IADD3.X R11, R7, R9, R3, P1, !PT ;  /* 0x00000009070bd210 */ /* 0x000fe20000ffe403 */
[----:B------:R-:W-:-:S05]  /*46d60*/  FMUL R3, R57, UR4 ;  /* 0x0000000439037c20 */ /* 0x000fca0008400000 */
[----:B-1----:R-:W-:-:S05]  /*46d70*/  F2FP.SATFINITE.E4M3.F32.PACK_AB_MERGE_C R17, RZ, R3, RZ ;  /* 0x00000003ff11723e */ /* 0x002fca00048070ff */
        /* <DEDUP_REMOVED lines=21> */
[----:B----4-:R-:W-:Y:S01]  /*46ed0*/  FMUL R3, R53, UR4 ;  /* 0x0000000435037c20 */ /* 0x010fe20008400000 */
[C---:B------:R-:W-:Y:S02]  /*46ee0*/  LOP3.LUT P3, RZ, R2.reuse, 0x10000000, RZ, 0xc0, !PT ;  /* 0x1000000002ff7812 */ /* 0x040fe4000786c0ff */
[C---:B------:R-:W-:Y:S02]  /*46ef0*/  LOP3.LUT P2, RZ, R2.reuse, 0x1000000, RZ, 0xc0, !PT ;  /* 0x0100000002ff7812 */ /* 0x040fe4000784c0ff */
[C---:B------:R-:W-:Y:S02]  /*46f00*/  LOP3.LUT P1, RZ, R2.reuse, 0x200000, RZ, 0xc0, !PT ;  /* 0x0020000002ff7812 */ /* 0x040fe4000782c0ff */
[----:B------:R-:W-:-:S02]  /*46f10*/  LOP3.LUT P0, RZ, R2, 0x100000, RZ, 0xc0, !PT ;  /* 0x0010000002ff7812 */ /* 0x000fc4000780c0ff */
        /* <DEDUP_REMOVED lines=15> */
.L_x_81:
[----:B------:R-:W-:Y:S05]  /*47010*/  BSYNC B1 ;  /* 0x0000000000017941 */ /* 0x000fea0003800000 */
.L_x_80:
        /* <DEDUP_REMOVED lines=15> */
.L_x_83:
[----:B------:R-:W-:Y:S05]  /*47110*/  BSYNC B1 ;  /* 0x0000000000017941 */ /* 0x000fea0003800000 */
.L_x_82:
        /* <DEDUP_REMOVED lines=47> */
.L_x_85:
[----:B------:R-:W-:Y:S05]  /*47410*/  BSYNC B1 ;  /* 0x0000000000017941 */ /* 0x000fea0003800000 */
.L_x_84:
        /* <DEDUP_REMOVED lines=15> */
.L_x_87:
[----:B------:R-:W-:Y:S05]  /*47510*/  BSYNC B1 ;  /* 0x0000000000017941 */ /* 0x000fea0003800000 */
.L_x_86:
[----:B0-----:R-:W-:Y:S01]  /*47520*/  P2R R3, PR, RZ, 0x8 ;  /* 0x00000008ff037803 */ /* 0x001fe20000000000 */
[----:B------:R-:W2:Y:S01]  /*47530*/  LDL.LU R61, [R1+0x4e4] ;  /* 0x0004e400013d7983 */ /* 0x000ea20000300800 */
[----:B------:R-:W-:Y:S02]  /*47540*/  ISETP.LT.OR P3, PT, R28, 0x61, !P0 ;  /* 0x000000611c00780c */ /* 0x000fe40004761670 */
[----:B------:R-:W-:Y:S01]  /*47550*/  LOP3.LUT R0, R0, 0xffdfffff, RZ, 0xc0, !PT ;  /* 0xffdfffff00007812 */ /* 0x000fe200078ec0ff */
[----:B------:R-:W3:Y:S01]  /*47560*/  LDL.LU R65, [R1+0x4e8] ;  /* 0x0004e80001417983 */ /* 0x000ee20000300800 */
[----:B------:R-:W-:Y:S02]  /*47570*/  P2R R48, PR, RZ, 0x10 ;  /* 0x00000010ff307803 */ /* 0x000fe40000000000 */
[----:B------:R-:W-:Y:S01]  /*47580*/  P2R R58, PR, RZ, 0x1 ;  /* 0x00000001ff3a7803 */ /* 0x000fe20000000000 */
[----:B------:R-:W4:Y:S04]  /*47590*/  LDL.LU R66, [R1+0x4ec] ;  /* 0x0004ec0001427983 */ /* 0x000f280000300800 */
[----:B------:R-:W5:Y:S02]  /*475a0*/  LDL.LU R64, [R1+0x4f0] ;  /* 0x0004f00001407983 */ /* 0x000f640000300800 */
[----:B-1----:R-:W0:Y:S01]  /*475b0*/  @!P3 LDC.64 R6, c[0x0][0x5c0] ;  /* 0x00017000ff06bb82 */ /* 0x002e220000000a00 */
[----:B------:R-:W-:Y:S01]  /*475c0*/  @P3 LOP3.LUT R0, R0, 0x200000, RZ, 0xfc, !PT ;  /* 0x0020000000003812 */ /* 0x000fe200078efcff */
[----:B------:R-:W5:Y:S01]  /*475d0*/  LDL.LU R62, [R1+0x4f4] ;  /* 0x0004f400013e7983 */ /* 0x000f620000300800 */
[----:B------:R-:W-:Y:S01]  /*475e0*/  P2R R56, PR, RZ, 0x2 ;  /* 0x00000002ff387803 */ /* 0x000fe20000000000 */
[----:B------:R-:W-:Y:S01]  /*475f0*/  IMAD.U32 R57, RZ, RZ, UR52 ;  /* 0x00000034ff397e24 */ /* 0x000fe2000f8e00ff */
[C---:B------:R-:W-:Y:S01]  /*47600*/  LOP3.LUT P4, RZ, R0.reuse, 0x2000, RZ, 0xc0, !PT ;  /* 0x0000200000ff7812 */ /* 0x040fe2000788c0ff */
[----:B------:R-:W-:Y:S01]  /*47610*/  IMAD.U32 R50, RZ, RZ, UR7 ;  /* 0x00000007ff327e24 */ /* 0x000fe2000f8e00ff */
[----:B------:R-:W-:Y:S01]  /*47620*/  LOP3.LUT R0, R0, 0xfff7ffff, RZ, 0xc0, !PT ;  /* 0xfff7ffff00007812 */ /* 0x000fe200078ec0ff */
[----:B------:R-:W-:Y:S01]  /*47630*/  IMAD.U32 R49, RZ, RZ, UR52 ;  /* 0x00000034ff317e24 */ /* 0x000fe2000f8e00ff */
[----:B------:R-:W5:Y:S01]  /*47640*/  LDL.LU R69, [R1+0x4f8] ;  /* 0x0004f80001457983 */ /* 0x000f620000300800 */
[----:B------:R-:W-:Y:S01]  /*47650*/  IMAD.U32 R43, RZ, RZ, UR52 ;  /* 0x00000034ff2b7e24 */ /* 0x000fe2000f8e00ff */
[----:B------:R-:W-:Y:S01]  /*47660*/  P2R R44, PR, RZ, 0x4 ;  /* 0x00000004ff2c7803 */ /* 0x000fe20000000000 */
[----:B------:R-:W-:Y:S01]  /*47670*/  IMAD.U32 R42, RZ, RZ, UR7 ;  /* 0x00000007ff2a7e24 */ /* 0x000fe2000f8e00ff */
[----:B------:R-:W5:Y:S01]  /*47680*/  LDL.LU R68, [R1+0x4fc] ;  /* 0x0004fc0001447983 */ /* 0x000f620000300800 */
[----:B------:R-:W-:-:S02]  /*47690*/  IMAD.U32 R37, RZ, RZ, UR52 ;  /* 0x00000034ff257e24 */ /* 0x000fc4000f8e00ff */
        /* <DEDUP_REMOVED lines=26> */
[----:B------:R-:W-:-:S03]  /*47840*/  IMAD.U32 R3, RZ, RZ, UR52 ;  /* 0x00000034ff037e24 */ /* 0x000fc6000f8e00ff */
[----:B------:R-:W-:Y:S02]  /*47850*/  P2R R54, PR, RZ, 0x8 ;  /* 0x00000008ff367803 */ /* 0x000fe40000000000 */
        /* <DEDUP_REMOVED lines=15> */
[----:B------:R-:W-:-:S04]  /*47950*/  ISETP.LT.OR P1, PT, R28, 0x6a, !P4 ;  /* 0x0000006a1c00780c */ /* 0x000fc80006721670 */
[----:B------:R-:W-:Y:S01]  /*47960*/  P2R R41, PR, RZ, 0x2 ;  /* 0x00000002ff297803 */ /* 0x000fe20000000000 */
[----:B--2---:R-:W-:-:S06]  /*47970*/  FMUL R61, R61, UR4 ;  /* 0x000000043d3d7c20 */ /* 0x004fcc0008400000 */
        /* <DEDUP_REMOVED lines=18> */
[----:B------:R-:W-:Y:S02]  /*47aa0*/  ISETP.LT.OR P4, PT, R28, 0x61, !P3 ;  /* 0x000000611c00780c */ /* 0x000fe40005f81670 */
[----:B------:R-:W-:-:S09]  /*47ab0*/  F2FP.SATFINITE.E4M3.F32.PACK_AB_MERGE_C R63, RZ, R61, RZ ;  /* 0x0000003dff3f723e */ /* 0x000fd200048070ff */
[----:B------:R-:W0:Y:S01]  /*47ac0*/  @!P0 LDC.64 R6, c[0x0][0x5c0] ;  /* 0x00017000ff068b82 */ /* 0x000e220000000a00 */
[----:B------:R-:W-:Y:S02]  /*47ad0*/  @P0 LOP3.LUT R0, R0, 0x200, RZ, 0xfc, !PT ;  /* 0x0000020000000812 */ /* 0x000fe400078efcff */
[----:B------:R-:W-:Y:S02]  /*47ae0*/  P2R R46, PR, RZ, 0x10 ;  /* 0x00000010ff2e7803 */ /* 0x000fe40000000000 */
[----:B------:R-:W-:Y:S02]  /*47af0*/  LOP3.LUT R0, R0, 0xffffffef, RZ, 0xc0, !PT ;  /* 0xffffffef00007812 */ /* 0x000fe400078ec0ff */
[----:B0-----:R-:W-:-:S04]  /*47b00*/  @!P0 IADD3 R32, P5, P6, R24, UR59, R6 ;  /* 0x0000003b18208c10 */ /* 0x001fc8000febe006 */
[----:B------:R-:W-:Y:S02]  /*47b10*/  @!P0 IADD3.X R33, R29, UR58, R7, P5, P6 ;  /* 0x0000003a1d218c10 */ /* 0x000fe4000afec407 */
[----:B------:R-:W0:Y:S01]  /*47b20*/  @!P1 LDC.64 R6, c[0x0][0x5c0] ;  /* 0x00017000ff069b82 */ /* 0x000e220000000a00 */
[----:B------:R-:W-:-:S13]  /*47b30*/  ISETP.LT.OR P0, PT, R28, 0x61, !P2 ;  /* 0x000000611c00780c */ /* 0x000fda0005701670 */
[----:B------:R-:W-:-:S04]  /*47b40*/  @P0 LOP3.LUT R0, R0, 0x10, RZ, 0xfc, !PT ;  /* 0x0000001000000812 */ /* 0x000fc800078efcff */
[----:B------:R-:W-:Y:S02]  /*47b50*/  LOP3.LUT R0, R0, 0xfffffff7, RZ, 0xc0, !PT ;  /* 0xfffffff700007812 */ /* 0x000fe400078ec0ff */
[----:B0-----:R-:W-:Y:S01]  /*47b60*/  @!P1 IADD3 R34, P5, P6, R24, UR59, R6 ;  /* 0x0000003b18229c10 */ /* 0x001fe2000febe006 */
[----:B------:R-:W-:-:S03]  /*47b70*/  IMAD.U32 R6, RZ, RZ, UR7 ;  /* 0x00000007ff067e24 */ /* 0x000fc6000f8e00ff */
[----:B------:R-:W-:Y:S01]  /*47b80*/  @!P1 IADD3.X R35, R29, UR58, R7, P5, P6 ;  /* 0x0000003a1d239c10 */ /* 0x000fe2000afec407 */
[----:B---3--:R-:W-:Y:S01]  /*47b90*/  FMUL R61, R65, UR4 ;  /* 0x00000004413d7c20 */ /* 0x008fe20008400000 */
[----:B------:R-:W-:Y:S01]  /*47ba0*/  @!P0 IADD3 R60, P6, P5, R3, UR57, R24 ;  /* 0x00000039033c8c10 */ /* 0x000fe2000fdde018 */
[----:B------:R-:W-:-:S03]  /*47bb0*/  IMAD.U32 R7, RZ, RZ, UR52 ;  /* 0x00000034ff077e24 */ /* 0x000fc6000f8e00ff */
        /* <DEDUP_REMOVED lines=18> */
[----:B------:R-:W-:Y:S01]  /*47ce0*/  ISETP.LT.OR P5, PT, R28, 0x62, !P3 ;  /* 0x000000621c00780c */ /* 0x000fe20005fa1670 */
[----:B----4-:R-:W-:Y:S01]  /*47cf0*/  FMUL R61, R66, UR4 ;  /* 0x00000004423d7c20 */ /* 0x010fe20008400000 */
[----:B------:R-:W-:Y:S01]  /*47d00*/  LOP3.LUT P2, RZ, R0, 0x200000, RZ, 0xc0, !PT ;  /* 0x0020000000ff7812 */ /* 0x000fe2000784c0ff */
[----:B------:R-:W2:Y:S01]  /*47d10*/  LDL.LU R66, [R1+0x500] ;  /* 0x0005000001427983 */ /* 0x000ea20000300800 */
[----:B------:R-:W-:-:S03]  /*47d20*/  P2R R47, PR, RZ, 0x20 ;  /* 0x00000020ff2f7803 */ /* 0x000fc60000000000 */
[----:B------:R-:W3:Y:S06]  /*47d30*/  LDL.LU R70, [R1+0x504] ;  /* 0x0005040001467983 */ /* 0x000eec0000300800 */
[----:B------:R-:W-:-:S04]  /*47d40*/  @!P5 IADD3 R40, P0, P6, R3, UR59, R24 ;  /* 0x0000003b0328dc10 */ /* 0x000fc8000fe1e018 */
[----:B------:R-:W-:Y:S02]  /*47d50*/  @!P5 IADD3.X R39, R6, UR58, R29, P0, P6 ;  /* 0x0000003a0627dc10 */ /* 0x000fe400087ec41d */
[----:B------:R-:W-:-:S04]  /*47d60*/  ISETP.LT.OR P6, PT, R28, 0x69, !P3 ;  /* 0x000000691c00780c */ /* 0x000fc80005fc1670 */
[----:B------:R-:W-:-:S09]  /*47d70*/  P2R R51, PR, RZ, 0x40 ;  /* 0x00000040ff337803 */ /* 0x000fd20000000000 */
[----:B------:R-:W-:-:S04]  /*47d80*/  @!P6 IADD3 R37, P0, P1, R37, UR59, R24 ;  /* 0x0000003b2525ec10 */ /* 0x000fc8000f91e018 */
[----:B------:R-:W-:Y:S02]  /*47d90*/  @!P6 IADD3.X R3, R6, UR58, R29, P0, P1 ;  /* 0x0000003a0603ec10 */ /* 0x000fe400087e241d */
[----:B------:R-:W-:Y:S02]  /*47da0*/  LOP3.LUT P6, RZ, R0, 0x20000, RZ, 0xc0, !PT ;  /* 0x0002000000ff7812 */ /* 0x000fe400078cc0ff */
[C---:B------:R-:W-:Y:S02]  /*47db0*/  ISETP.LT.OR P0, PT, R28.reuse, 0x6a, !P3 ;  /* 0x0000006a1c00780c */ /* 0x040fe40005f01670 */
[----:B------:R-:W-:Y:S02]  /*47dc0*/  ISETP.LT.OR P3, PT, R28, 0x61, !P6 ;  /* 0x000000611c00780c */ /* 0x000fe40007761670 */
[----:B------:R-:W-:Y:S02]  /*47dd0*/  F2FP.SATFINITE.E4M3.F32.PACK_AB_MERGE_C R67, RZ, R61, RZ ;  /* 0x0000003dff43723e */ /* 0x000fe400048070ff */
[----:B------:R-:W-:-:S02]  /*47de0*/  P2R R55, PR, RZ, 0x1 ;  /* 0x00000001ff377803 */ /* 0x000fc40000000000 */
[----:B------:R-:W-:-:S05]  /*47df0*/  LOP3.LUT P1, RZ, R0, 0x80000, RZ, 0xc0, !PT ;  /* 0x0008000000ff7812 */ /* 0x000fca000782c0ff */
[----:B------:R-:W-:Y:S02]  /*47e00*/  @!P0 IADD3 R36, P4, P5, R7, UR59, R24 ;  /* 0x0000003b07248c10 */ /* 0x000fe4000fd9e018 */
[----:B------:R-:W0:Y:S01]  /*47e10*/  @!P3 LDC.64 R6, c[0x0][0x5c0] ;  /* 0x00017000ff06bb82 */ /* 0x000e220000000a00 */
[----:B-----5:R-:W-:Y:S01]  /*47e20*/  FMUL R61, R64, UR4 ;  /* 0x00000004403d7c20 */ /* 0x020fe20008400000 */
[----:B------:R-:W-:Y:S01]  /*47e30*/  @!P0 IADD3.X R38, R38, UR58, R29, P4, P5 ;  /* 0x0000003a26268c10 */ /* 0x000fe2000a7ea41d */
[----:B------:R-:W4:Y:S01]  /*47e40*/  LDL.LU R64, [R1+0x508] ;  /* 0x0005080001407983 */ /* 0x000f220000300800 */
[----:B0-----:R-:W-:-:S05]  /*47e50*/  @!P3 IADD3 R6, P4, R24, R6, RZ ;  /* 0x000000061806b210 */ /* 0x001fca0007f9e0ff */
[----:B------:R-:W-:-:S05]  /*47e60*/  @!P3 IMAD.X R7, R29, 0x1, R7, P4 ;  /* 0x000000011d07b824 */ /* 0x000fca00020e0607 */
[----:B------:R0:W-:Y:S02]  /*47e70*/  @!P3 STG.E.U8 desc[UR54][R6.64+0x60], R63 ;  /* 0x0000603f0600b986 */ /* 0x0001e4000c101136 */
[----:B0-----:R-:W-:Y:S01]  /*47e80*/  F2FP.SATFINITE.E4M3.F32.PACK_AB_MERGE_C R63, RZ, R61, RZ ;  /* 0x0000003dff3f723e */ /* 0x001fe200048070ff */
[----:B------:R-:W-:Y:S02]  /*47e90*/  FMUL R61, R62, UR4 ;  /* 0x000000043e3d7c20 */ /* 0x000fe40008400000 */
[----:B------:R-:W5:Y:S01]  /*47ea0*/  LDL.LU R62, [R1+0x50c] ;  /* 0x00050c00013e7983 */ /* 0x000f620000300800 */
[----:B------:R-:W-:-:S13]  /*47eb0*/  ISETP.LT.OR P0, PT, R28, 0x62, !P6 ;  /* 0x000000621c00780c */ /* 0x000fda0007701670 */
[----:B------:R-:W0:Y:S02]  /*47ec0*/  @!P0 LDC.64 R6, c[0x0][0x5c0] ;  /* 0x00017000ff068b82 */ /* 0x000e240000000a00 */
[----:B0-----:R-:W-:-:S05]  /*47ed0*/  @!P0 IADD3 R6, P3, R24, R6, RZ ;  /* 0x0000000618068210 */ /* 0x001fca0007f7e0ff */
[----:B------:R-:W-:-:S05]  /*47ee0*/  @!P0 IMAD.X R7, R29, 0x1, R7, P3 ;  /* 0x000000011d078824 */ /* 0x000fca00018e0607 */
[----:B------:R-:W-:Y:S04]  /*47ef0*/  @!P0 STG.E.U8 desc[UR54][R6.64+0x61], R65 ;  /* 0x0000614106008986 */ /* 0x000fe8000c101136 */
[----:B------:R-:W-:Y:S04]  /*47f00*/  @!P2 STG.E.U8 desc[UR54][R14.64+0x60], R67 ;  /* 0x000060430e00a986 */ /* 0x000fe8000c101136 */
[----:B------:R0:W-:Y:S02]  /*47f10*/  @!P1 STG.E.U8 desc[UR54][R10.64+0x61], R63 ;  /* 0x0000613f0a009986 */ /* 0x0001e4000c101136 */
[----:B0-----:R-:W-:-:S02]  /*47f20*/  FMUL R10, R69, UR4 ;  /* 0x00000004450a7c20 */ /* 0x001fc40008400000 */
[----:B------:R-:W5:Y:S03]  /*47f30*/  LDL.LU R69, [R1+0x510] ;  /* 0x0005100001457983 */ /* 0x000f660000300800 */
[----:B------:R-:W-:Y:S01]  /*47f40*/  F2FP.SATFINITE.E4M3.F32.PACK_AB_MERGE_C R11, RZ, R10, RZ ;  /* 0x0000000aff0b723e */ /* 0x000fe200048070ff */
[----:B------:R-:W-:Y:S02]  /*47f50*/  FMUL R10, R68, UR4 ;  /* 0x00000004440a7c20 */ /* 0x000fe40008400000 */
[----:B------:R-:W5:Y:S01]  /*47f60*/  LDL.LU R68, [R1+0x514] ;  /* 0x0005140001447983 */ /* 0x000f620000300800 */
[----:B------:R-:W-:-:S13]  /*47f70*/  ISETP.LT.OR P0, PT, R28, 0x69, !P6 ;  /* 0x000000691c00780c */ /* 0x000fda0007701670 */
[----:B------:R-:W0:Y:S01]  /*47f80*/  @!P0 LDC.64 R6, c[0x0][0x5c0] ;  /* 0x00017000ff068b82 */ /* 0x000e220000000a00 */
[----:B------:R-:W-:Y:S02]  /*47f90*/  F2FP.SATFINITE.E4M3.F32.PACK_AB_MERGE_C R15, RZ, R10, RZ ;  /* 0x0000000aff0f723e */ /* 0x000fe400048070ff */
[----:B------:R-:W-:Y:S02]  /*47fa0*/  F2FP.SATFINITE.E4M3.F32.PACK_AB_MERGE_C R61, RZ, R61, RZ ;  /* 0x0000003dff3d723e */ /* 0x000fe400048070ff */
[----:B0-----:R-:W-:-:S05]  /*47fb0*/  @!P0 IADD3 R6, P3, R24, R6, RZ ;  /* 0x0000000618068210 */ /* 0x001fca0007f7e0ff */
[----:B------:R-:W-:-:S05]  /*47fc0*/  @!P0 IMAD.X R7, R29, 0x1, R7, P3 ;  /* 0x000000011d078824 */ /* 0x000fca00018e0607 */
[----:B------:R0:W-:Y:S01]  /*47fd0*/  @!P0 STG.E.U8 desc[UR54][R6.64+0x68], R61 ;  /* 0x0000683d06008986 */ /* 0x0001e2000c101136 */
[----:B--2---:R-:W-:-:S03]  /*47fe0*/  FMUL R10, R66, UR4 ;  /* 0x00000004420a7c20 */ /* 0x004fc60008400000 */
[----:B------:R-:W2:Y:S02]  /*47ff0*/  LDL.LU R66, [R1+0x518] ;  /* 0x0005180001427983 */ /* 0x000ea40000300800 */
[----:B0-----:R-:W-:Y:S01]  /*48000*/  F2FP.SATFINITE.E4M3.F32.PACK_AB_MERGE_C R61, RZ, R10, RZ ;  /* 0x0000000aff3d723e */ /* 0x001fe200048070ff */
[----:B---3--:R-:W-:-:S05]  /*48010*/  FMUL R10, R70, UR4 ;  /* 0x00000004460a7c20 */ /* 0x008fca0008400000 */
[----:B------:R-:W-:Y:S01]  /*48020*/  F2FP.SATFINITE.E4M3.F32.PACK_AB_MERGE_C R63, RZ, R10, RZ ;  /* 0x0000000aff3f723e */ /* 0x000fe200048070ff */
[----:B----4-:R-:W-:Y:S02]  /*48030*/  FMUL R10, R64, UR4 ;  /* 0x00000004400a7c20 */ /* 0x010fe40008400000 */
[----:B------:R-:W3:Y:S04]  /*48040*/  LDL.LU R64, [R1+0x51c] ;  /* 0x00051c0001407983 */ /* 0x000ee80000300800 */
[----:B------:R-:W4:Y:S01]  /*48050*/  LDL.LU R70, [R1+0x520] ;  /* 0x0005200001467983 */ /* 0x000f220000300800 */
[----:B------:R-:W-:Y:S01]  /*48060*/  F2FP.SATFINITE.E4M3.F32.PACK_AB_MERGE_C R65, RZ, R10, RZ ;  /* 0x0000000aff41723e */ /* 0x000fe200048070ff */
[----:B-----5:R-:W-:Y:S02]  /*48070*/  FMUL R10, R62, UR4 ;  /* 0x000000043e0a7c20 */ /* 0x020fe40008400000 */
[----:B------:R-:W5:Y:S01]  /*48080*/  LDL.LU R62, [R1+0x524] ;  /* 0x00052400013e7983 */ /* 0x000f620000300800 */
[----:B------:R-:W-:-:S13]  /*48090*/  ISETP.LT.OR P3, PT, R28, 0x6a, !P6 ;  /* 0x0000006a1c00780c */ /* 0x000fda0007761670 */
[----:B------:R-:W0:Y:S02]  /*480a0*/  @!P3 LDC.64 R6, c[0x0][0x5c0] ;  /* 0x00017000ff06bb82 */ /* 0x000e240000000a00 */
[----:B0-----:R-:W-:-:S05]  /*480b0*/  @!P3 IADD3 R6, P6, R24, R6, RZ ;  /* 0x000000061806b210 */ /* 0x001fca0007fde0ff */
[----:B------:R-:W-:-:S05]  /*480c0*/  @!P3 IMAD.X R7, R29, 0x1, R7, P6 ;  /* 0x000000011d07b824 */ /* 0x000fca00030e0607 */
[----:B------:R0:W-:Y:S01]  /*480d0*/  @!P3 STG.E.U8 desc[UR54][R6.64+0x69], R11 ;  /* 0x0000690b0600b986 */ /* 0x0001e2000c101136 */
[----:B------:R-:W-:-:S04]  /*480e0*/  LOP3.LUT P3, RZ, R0, 0x4000, RZ, 0xc0, !PT ;  /* 0x0000400000ff7812 */ /* 0x000fc8000786c0ff */
[----:B0-----:R-:W-:Y:S02]  /*480f0*/  P2R R11, PR, RZ, 0x8 ;  /* 0x00000008ff0b7803 */ /* 0x001fe40000000000 */
[C---:B------:R-:W-:Y:S02]  /*48100*/  LOP3.LUT P3, RZ, R0.reuse, 0x10, RZ, 0xc0, !PT ;  /* 0x0000001000ff7812 */ /* 0x040fe4000786c0ff */
[C---:B------:R-:W-:Y:S02]  /*48110*/  LOP3.LUT P5, RZ, R0.reuse, 0x100000, RZ, 0xc0, !PT ;  /* 0x0010000000ff7812 */ /* 0x040fe400078ac0ff */
[----:B------:R-:W-:-:S09]  /*48120*/  LOP3.LUT P4, RZ, R0, 0x40000, RZ, 0xc0, !PT ;  /* 0x0004000000ff7812 */ /* 0x000fd2000788c0ff */
[----:B------:R-:W0:Y:S01]  /*48130*/  @!P3 LDC.64 R6, c[0x0][0x5c0] ;  /* 0x00017000ff06bb82 */ /* 0x000e220000000a00 */
[C---:B------:R-:W-:Y:S02]  /*48140*/  LOP3.LUT P2, RZ, R0.reuse, 0x10000, RZ, 0xc0, !PT ;  /* 0x0001000000ff7812 */ /* 0x040fe4000784c0ff */
[C---:B------:R-:W-:Y:S01]  /*48150*/  LOP3.LUT P1, RZ, R0.reuse, 0x8000, RZ, 0xc0, !PT ;  /* 0x0000800000ff7812 */ /* 0x040fe2000782c0ff */
[----:B------:R1:W-:Y:S01]  /*48160*/  @!P5 STG.E.U8 desc[UR54][R22.64+0x68], R15 ;  /* 0x0000680f1600d986 */ /* 0x0003e2000c101136 */
[----:B------:R-:W-:-:S03]  /*48170*/  LOP3.LUT P0, RZ, R0, 0x8, RZ, 0xc0, !PT ;  /* 0x0000000800ff7812 */ /* 0x000fc6000780c0ff */
[----:B------:R-:W-:Y:S06]  /*48180*/  @!P4 STG.E.U8 desc[UR54][R18.64+0x69], R61 ;  /* 0x0000693d1200c986 */ /* 0x000fec000c101136 */
[----:B------:R-:W-:Y:S01]  /*48190*/  @!P2 STG.E.U8 desc[UR54][R12.64+0x60], R63 ;  /* 0x0000603f0c00a986 */ /* 0x000fe2000c101136 */
[----:B-1----:R-:W-:Y:S01]  /*481a0*/  F2FP.SATFINITE.E4M3.F32.PACK_AB_MERGE_C R15, RZ, R10, RZ ;  /* 0x0000000aff0f723e */ /* 0x002fe200048070ff */
[----:B------:R-:W-:Y:S02]  /*481b0*/  FMUL R10, R69, UR4 ;  /* 0x00000004450a7c20 */ /* 0x000fe40008400000 */
[----:B------:R1:W-:Y:S04]  /*481c0*/  @!P1 STG.E.U8 desc[UR54][R8.64+0x61], R65 ;  /* 0x0000614108009986 */ /* 0x0003e8000c101136 */
[----:B------:R-:W5:Y:S01]  /*481d0*/  LDL.LU R69, [R1+0x528] ;  /* 0x0005280001457983 */ /* 0x000f620000300800 */
[----:B0-----:R-:W-:-:S05]  /*481e0*/  @!P3 IADD3 R6, P1, R60, R6, RZ ;  /* 0x000000063c06b210 */ /* 0x001fca0007f3e0ff */
[----:B------:R-:W-:Y:S02]  /*481f0*/  @!P3 IMAD.X R7, R59, 0x1, R7, P1 ;  /* 0x000000013b07b824 */ /* 0x000fe400008e0607 */
[----:B-1----:R-:W-:Y:S02]  /*48200*/  FMUL R8, R68, UR4 ;  /* 0x0000000444087c20 */ /* 0x002fe40008400000 */
[----:B------:R-:W5:Y:S04]  /*48210*/  LDL.LU R68, [R1+0x52c] ;  /* 0x00052c0001447983 */ /* 0x000f680000300800 */
[----:B------:R0:W-:Y:S02]  /*48220*/  @!P3 STG.E.U8 desc[UR54][R6.64+0x60], R15 ;  /* 0x0000600f0600b986 */ /* 0x0001e4000c101136 */
[----:B0-----:R-:W0:Y:S02]  /*48230*/  @!P0 LDC.64 R6, c[0x0][0x5c0] ;  /* 0x00017000ff068b82 */ /* 0x001e240000000a00 */
[----:B0-----:R-:W-:-:S05]  /*48240*/  @!P0 IADD3 R6, P3, R57, R6, RZ ;  /* 0x0000000639068210 */ /* 0x001fca0007f7e0ff */
[----:B------:R-:W-:Y:S01]  /*48250*/  @!P0 IMAD.X R7, R53, 0x1, R7, P3 ;  /* 0x0000000135078824 */ /* 0x000fe200018e0607 */
[----:B------:R-:W-:Y:S02]  /*48260*/  ISETP.NE.AND P3, PT, R11, RZ, PT ;  /* 0x000000ff0b00720c */ /* 0x000fe40003f65270 */
[----:B------:R-:W-:Y:S02]  /*48270*/  F2FP.SATFINITE.E4M3.F32.PACK_AB_MERGE_C R11, RZ, R8, RZ ;  /* 0x00000008ff0b723e */ /* 0x000fe400048070ff */
[----:B------:R-:W-:-:S05]  /*48280*/  F2FP.SATFINITE.E4M3.F32.PACK_AB_MERGE_C R9, RZ, R10, RZ ;  /* 0x0000000aff09723e */ /* 0x000fca00048070ff */
[----:B------:R0:W-:Y:S01]  /*48290*/  @!P0 STG.E.U8 desc[UR54][R6.64+0x61], R9 ;  /* 0x0000610906008986 */ /* 0x0001e2000c101136 */
[----:B--2---:R-:W-:-:S03]  /*482a0*/  FMUL R8, R66, UR4 ;  /* 0x0000000442087c20 */ /* 0x004fc60008400000 */
[----:B------:R-:W2:Y:S02]  /*482b0*/  LDL.LU R66, [R1+0x530] ;  /* 0x0005300001427983 */ /* 0x000ea40000300800 */
[----:B------:R-:W-:Y:S02]  /*482c0*/  F2FP.SATFINITE.E4M3.F32.PACK_AB_MERGE_C R13, RZ, R8, RZ ;  /* 0x00000008ff0d723e */ /* 0x000fe400048070ff */
[----:B------:R1:W-:Y:S01]  /*482d0*/  @!P3 STG.E.U8 desc[UR54][R20.64+0x68], R11 ;  /* 0x0000680b1400b986 */ /* 0x0003e2000c101136 */
[----:B---3--:R-:W-:-:S03]  /*482e0*/  FMUL R8, R64, UR4 ;  /* 0x0000000440087c20 */ /* 0x008fc60008400000 */
[----:B------:R-:W3:Y:S02]  /*482f0*/  LDL.LU R64, [R1+0x534] ;  /* 0x0005340001407983 */ /* 0x000ee40000300800 */
[----:B0-----:R-:W-:Y:S01]  /*48300*/  F2FP.SATFINITE.E4M3.F32.PACK_AB_MERGE_C R9, RZ, R8, RZ ;  /* 0x00000008ff09723e */ /* 0x001fe200048070ff */
[----:B----4-:R-:W-:-:S05]  /*48310*/  FMUL R8, R70, UR4 ;  /* 0x0000000446087c20 */ /* 0x010fca0008400000 */
[----:B-1----:R-:W-:Y:S01]  /*48320*/  F2FP.SATFINITE.E4M3.F32.PACK_AB_MERGE_C R11, RZ, R8, RZ ;  /* 0x00000008ff0b723e */ /* 0x002fe200048070ff */
[----:B-----5:R-:W-:Y:S02]  /*48330*/  FMUL R8, R62, UR4 ;  /* 0x000000043e087c20 */ /* 0x020fe40008400000 */
[----:B------:R-:W4:Y:S01]  /*48340*/  LDL.LU R62, [R1+0x538] ;  /* 0x00053800013e7983 */ /* 0x000f220000300800 */
[C---:B------:R-:W-:Y:S02]  /*48350*/  LOP3.LUT P5, RZ, R0.reuse, 0x4, RZ, 0xc0, !PT ;  /* 0x0000000400ff7812 */ /* 0x040fe400078ac0ff */
[C---:B------:R-:W-:Y:S01]  /*48360*/  LOP3.LUT P6, RZ, R0.reuse, 0x1000, RZ, 0xc0, !PT ;  /* 0x0000100000ff7812 */ /* 0x040fe200078cc0ff */
[----:B------:R-:W5:Y:S10]  /*48370*/  LDL.LU R70, [R1+0x53c] ;  /* 0x00053c0001467983 */ /* 0x000f740000300800 */
[----:B------:R-:W0:Y:S01]  /*48380*/  @!P5 LDC.64 R6, c[0x0][0x5c0] ;  /* 0x00017000ff06db82 */ /* 0x000e220000000a00 */
[----:B------:R-:W-:Y:S01]  /*48390*/  LOP3.LUT P4, RZ, R0, 0x2, RZ, 0xc0, !PT ;  /* 0x0000000200ff7812 */ /* 0x000fe2000788c0ff */
[----:B------:R-:W-:Y:S01]  /*483a0*/  @!P6 STG.E.U8 desc[UR54][R16.64+0x69], R13 ;  /* 0x0000690d1000e986 */ /* 0x000fe2000c101136 */
[----:B0-----:R-:W-:-:S05]  /*483b0*/  @!P5 IADD3 R6, P6, R52, R6, RZ ;  /* 0x000000063406d210 */ /* 0x001fca0007fde0ff */
[----:B------:R-:W-:-:S05]  /*483c0*/  @!P5 IMAD.X R7, R50, 0x1, R7, P6 ;  /* 0x000000013207d824 */ /* 0x000fca00030e0607 */
[----:B------:R0:W-:Y:S02]  /*483d0*/  @!P5 STG.E.U8 desc[UR54][R6.64+0x68], R9 ;  /* 0x000068090600d986 */ /* 0x0001e4000c101136 */
[----:B0-----:R-:W0:Y:S02]  /*483e0*/  @!P4 LDC.64 R6, c[0x0][0x5c0] ;  /* 0x00017000ff06cb82 */ /* 0x001e240000000a00 */
[----:B0-----:R-:W-:-:S05]  /*483f0*/  @!P4 IADD3 R6, P5, R49, R6, RZ ;  /* 0x000000063106c210 */ /* 0x001fca0007fbe0ff */
[----:B------:R-:W-:-:S05]  /*48400*/  @!P4 IMAD.X R7, R45, 0x1, R7, P5 ;  /* 0x000000012d07c824 */ /* 0x000fca00028e0607 */
[----:B------:R0:W-:Y:S01]  /*48410*/  @!P4 STG.E.U8 desc[UR54][R6.64+0x69], R11 ;  /* 0x0000690b0600c986 */ /* 0x0001e2000c101136 */
[----:B------:R-:W-:Y:S02]  /*48420*/  ISETP.NE.AND P4, PT, R46, RZ, PT ;  /* 0x000000ff2e00720c */ /* 0x000fe40003f85270 */
[----:B------:R-:W-:-:S11]  /*48430*/  LOP3.LUT P2, RZ, R0, 0x800, RZ, 0xc0, !PT ;  /* 0x0000080000ff7812 */ /* 0x000fd6000784c0ff */
[----:B0-----:R-:W0:Y:S01]  /*48440*/  @!P4 LDC.64 R6, c[0x0][0x5c0] ;  /* 0x00017000ff06cb82 */ /* 0x001e220000000a00 */
[----:B------:R-:W-:Y:S02]  /*48450*/  LOP3.LUT P1, RZ, R0, 0x400, RZ, 0xc0, !PT ;  /* 0x0000040000ff7812 */ /* 0x000fe4000782c0ff */
[----:B------:R-:W-:Y:S01]  /*48460*/  F2FP.SATFINITE.E4M3.F32.PACK_AB_MERGE_C R13, RZ, R8, RZ ;  /* 0x00000008ff0d723e */ /* 0x000fe200048070ff */
[----:B------:R-:W-:Y:S01]  /*48470*/  FMUL R8, R69, UR4 ;  /* 0x0000000445087c20 */ /* 0x000fe20008400000 */
[----:B------:R-:W-:Y:S01]  /*48480*/  ISETP.NE.AND P5, PT, R47, RZ, PT ;  /* 0x000000ff2f00720c */ /* 0x000fe20003fa5270 */
[----:B------:R-:W5:Y:S03]  /*48490*/  LDL.LU R69, [R1+0x540] ;  /* 0x0005400001457983 */ /* 0x000f660000300800 */
[----:B------:R-:W-:Y:S01]  /*484a0*/  F2FP.SATFINITE.E4M3.F32.PACK_AB_MERGE_C R9, RZ, R8, RZ ;  /* 0x00000008ff09723e */ /* 0x000fe200048070ff */
[----:B------:R-:W-:Y:S01]  /*484b0*/  @!P2 STG.E.U8 desc[UR54][R30.64+0x60], R13 ;  /* 0x0000600d1e00a986 */ /* 0x000fe2000c101136 */
[----:B------:R-:W-:-:S03]  /*484c0*/  FMUL R8, R68, UR4 ;  /* 0x0000000444087c20 */ /* 0x000fc60008400000 */
[----:B------:R-:W-:Y:S02]  /*484d0*/  @!P1 STG.E.U8 desc[UR54][R26.64+0x61], R9 ;  /* 0x000061091a009986 */ /* 0x000fe4000c101136 */
[----:B------:R-:W-:Y:S02]  /*484e0*/  F2FP.SATFINITE.E4M3.F32.PACK_AB_MERGE_C R11, RZ, R8, RZ ;  /* 0x00000008ff0b723e */ /* 0x000fe400048070ff */
[----:B------:R-:W-:Y:S01]  /*484f0*/  ISETP.NE.AND P6, PT, R51, RZ, PT ;  /* 0x000000ff3300720c */ /* 0x000fe20003fc5270 */
[----:B------:R-:W5:Y:S01]  /*48500*/  LDL.LU R68, [R1+0x544] ;  /* 0x0005440001447983 */ /* 0x000f620000300800 */
[----:B0-----:R-:W-:-:S05]  /*48510*/  @!P4 IADD3 R6, P1, R43, R6, RZ ;  /* 0x000000062b06c210 */ /* 0x001fca0007f3e0ff */
[----:B------:R-:W-:-:S05]  /*48520*/  @!P4 IMAD.X R7, R42, 0x1, R7, P1 ;  /* 0x000000012a07c824 */ /* 0x000fca00008e0607 */
[----:B------:R0:W-:Y:S02]  /*48530*/  @!P4 STG.E.U8 desc[UR54][R6.64+0x60], R11 ;  /* 0x0000600b0600c986 */ /* 0x0001e4000c101136 */
[----:B0-----:R-:W0:Y:S02]  /*48540*/  @!P5 LDC.64 R6, c[0x0][0x5c0] ;  /* 0x00017000ff06db82 */ /* 0x001e240000000a00 */
[----:B0-----:R-:W-:-:S05]  /*48550*/  @!P5 IADD3 R6, P4, R40, R6, RZ ;  /* 0x000000062806d210 */ /* 0x001fca0007f9e0ff */
[----:B------:R-:W-:Y:S02]  /*48560*/  @!P5 IMAD.X R7, R39, 0x1, R7, P4 ;  /* 0x000000012707d824 */ /* 0x000fe400020e0607 */
[----:B--2---:R-:W-:Y:S02]  /*48570*/  FMUL R8, R66, UR4 ;  /* 0x0000000442087c20 */ /* 0x004fe40008400000 */
[----:B------:R-:W2:Y:S03]  /*48580*/  LDL.LU R66, [R1+0x548] ;  /* 0x0005480001427983 */ /* 0x000ea60000300800 */
[----:B------:R-:W-:-:S05]  /*48590*/  F2FP.SATFINITE.E4M3.F32.PACK_AB_MERGE_C R9, RZ, R8, RZ ;  /* 0x00000008ff09723e */ /* 0x000fca00048070ff */
[----:B------:R0:W-:Y:S01]  /*485a0*/  @!P5 STG.E.U8 desc[UR54][R6.64+0x61], R9 ;  /* 0x000061090600d986 */ /* 0x0001e2000c101136 */
[----:B------:R-:W-:Y:S01]  /*485b0*/  LOP3.LUT P5, RZ, R0, 0x200, RZ, 0xc0, !PT ;  /* 0x0000020000ff7812 */ /* 0x000fe200078ac0ff */
[----:B0-----:R-:W0:Y:S01]  /*485c0*/  @!P6 LDC.64 R6, c[0x0][0x5c0] ;  /* 0x00017000ff06eb82 */ /* 0x001e220000000a00 */
[----:B---3--:R-:W-:Y:S02]  /*485d0*/  FMUL R8, R64, UR4 ;  /* 0x0000000440087c20 */ /* 0x008fe40008400000 */
[----:B------:R-:W3:Y:S03]  /*485e0*/  LDL.LU R64, [R1+0x54c] ;  /* 0x00054c0001407983 */ /* 0x000ee60000300800 */
[----:B------:R-:W-:-:S06]  /*485f0*/  F2FP.SATFINITE.E4M3.F32.PACK_AB_MERGE_C R17, RZ, R8, RZ ;  /* 0x00000008ff11723e */ /* 0x000fcc00048070ff */
[----:B------:R1:W-:Y:S01]  /*48600*/  @!P5 STG.E.U8 desc[UR54][R32.64+0x68], R17 ;  /* 0x000068112000d986 */ /* 0x0003e2000c101136 */
[----:B0-----:R-:W-:-:S05]  /*48610*/  @!P6 IADD3 R12, P5, R37, R6, RZ ;  /* 0x00000006250ce210 */ /* 0x001fca0007fbe0ff */
[----:B------:R-:W-:Y:S02]  /*48620*/  @!P6 IMAD.X R13, R3, 0x1, R7, P5 ;  /* 0x00000001030de824 */ /* 0x000fe400028e0607 */
[----:B----4-:R-:W-:Y:S02]  /*48630*/  FMUL R3, R62, UR4 ;  /* 0x000000043e037c20 */ /* 0x010fe40008400000 */
[----:B------:R-:W4:Y:S01]  /*48640*/  LDL.LU R62, [R1+0x550] ;  /* 0x00055000013e7983 */ /* 0x000f220000300800 */
[----:B------:R-:W-:-:S13]  /*48650*/  ISETP.NE.AND P0, PT, R55, RZ, PT ;  /* 0x000000ff3700720c */ /* 0x000fda0003f05270 */
[----:B------:R-:W0:Y:S01]  /*48660*/  @!P0 LDC.64 R6, c[0x0][0x5c0] ;  /* 0x00017000ff068b82 */ /* 0x000e220000000a00 */
[----:B------:R-:W-:Y:S02]  /*48670*/  ISETP.NE.AND P4, PT, R48, RZ, PT ;  /* 0x000000ff3000720c */ /* 0x000fe40003f85270 */
[----:B0-----:R-:W-:-:S05]  /*48680*/  @!P0 IADD3 R14, P5, R36, R6, RZ ;  /* 0x00000006240e8210 */ /* 0x001fca0007fbe0ff */
[----:B------:R-:W-:Y:S01]  /*48690*/  @!P0 IMAD.X R15, R38, 0x1, R7, P5 ;  /* 0x00000001260f8824 */ /* 0x000fe200028e0607 */
[----:B------:R-:W-:Y:S02]  /*486a0*/  ISETP.LT.OR P5, PT, R28, 0x61, !P4 ;  /* 0x000000611c00780c */ /* 0x000fe400067a1670 */
[----:B------:R-:W-:-:S11]  /*486b0*/  ISETP.NE.AND P1, PT, R41, RZ, PT ;  /* 0x000000ff2900720c */ /* 0x000fd60003f25270 */
        /* <DEDUP_REMOVED lines=9> */
[----:B-----5:R-:W-:-:S05]  /*48750*/  FMUL R3, R70, UR4 ;  /* 0x0000000446037c20 */ /* 0x020fca0008400000 */
        /* <DEDUP_REMOVED lines=12> */
[----:B------:R-:W-:-:S05]  /*48820*/  FMUL R3, R68, UR4 ;  /* 0x0000000444037c20 */ /* 0x000fca0008400000 */
[----:B0-----:R-:W-:Y:S01]  /*48830*/  F2FP.SATFINITE.E4M3.F32.PACK_AB_MERGE_C R13, RZ, R3, RZ ;  /* 0x00000003ff0d723e */ /* 0x001fe200048070ff */
[----:B------:R0:W-:Y:S04]  /*48840*/  @!P0 STG.E.U8 desc[UR54][R14.64+0x69], R9 ;  /* 0x000069090e008986 */ /* 0x0001e8000c101136 */
[----:B------:R0:W-:Y:S01]  /*48850*/  @!P5 STG.E.U8 desc[UR54][R10.64+0x60], R13 ;  /* 0x0000600d0a00d986 */ /* 0x0001e2000c101136 */
[----:B------:R-:W-:-:S04]  /*48860*/  LOP3.LUT P5, RZ, R0, 0x400000, RZ, 0xc0, !PT ;  /* 0x0040000000ff7812 */ /* 0x000fc800078ac0ff */
[----:B------:R-:W-:Y:S01]  /*48870*/  ISETP.LT.OR P5, PT, R28, 0x61, !P5 ;  /* 0x000000611c00780c */ /* 0x000fe20006fa1670 */
[----:B------:R-:W-:Y:S01]  /*48880*/  BSSY B1, `(.L_x_88) ;  /* 0x0000018000017945 */ /* 0x000fe20003800000 */
[----:B------:R-:W-:Y:S02]  /*48890*/  ISETP.NE.AND P3, PT, R54, RZ, PT ;  /* 0x000000ff3600720c */ /* 0x000fe40003f65270 */
[----:B------:R-:W-:Y:S02]  /*488a0*/  ISETP.NE.AND P2, PT, R44, RZ, PT ;  /* 0x000000ff2c00720c */ /* 0x000fe40003f45270 */
[----:B------:R-:W-:Y:S02]  /*488b0*/  ISETP.NE.AND P1, PT, R56, RZ, PT ;  /* 0x000000ff3800720c */ /* 0x000fe40003f25270 */
[----:B------:R-:W-:Y:S01]  /*488c0*/  ISETP.NE.AND P0, PT, R58, RZ, PT ;  /* 0x000000ff3a00720c */ /* 0x000fe20003f05270 */
[----:B--2---:R-:W-:-:S05]  /*488d0*/  FMUL R3, R66, UR4 ;  /* 0x0000000442037c20 */ /* 0x004fca0008400000 */
[----:B------:R-:W-:-:S05]  /*488e0*/  F2FP.SATFINITE.E4M3.F32.PACK_AB_MERGE_C R17, RZ, R3, RZ ;  /* 0x00000003ff11723e */ /* 0x000fca00048070ff */
[----:B------:R0:W-:Y:S01]  /*488f0*/  @!P6 STG.E.U8 desc[UR54][R6.64+0x61], R17 ;  /* 0x000061110600e986 */ /* 0x0001e2000c101136 */
[----:B---3--:R-:W-:-:S05]  /*48900*/  FMUL R3, R64, UR4 ;  /* 0x0000000440037c20 */ /* 0x008fca0008400000 */
[----:B------:R-:W-:Y:S01]  /*48910*/  F2FP.SATFINITE.E4M3.F32.PACK_AB_MERGE_C R3, RZ, R3, RZ ;  /* 0x00000003ff03723e */ /* 0x000fe200048070ff */
[----:B----4-:R-:W-:-:S05]  /*48920*/  FMUL R8, R62, UR4 ;  /* 0x000000043e087c20 */ /* 0x010fca0008400000 */
        /* <DEDUP_REMOVED lines=13> */
.L_x_89:
[----:B------:R-:W-:Y:S05]  /*48a00*/  BSYNC B1 ;  /* 0x0000000000017941 */ /* 0x000fea0003800000 */
.L_x_88:
        /* <DEDUP_REMOVED lines=15> */
.L_x_91:
[----:B------:R-:W-:Y:S05]  /*48b00*/  BSYNC B1 ;  /* 0x0000000000017941 */ /* 0x000fea0003800000 */
.L_x_90:
        /* <DEDUP_REMOVED lines=47> */
.L_x_93:
[----:B------:R-:W-:Y:S05]  /*48e00*/  BSYNC B1 ;  /* 0x0000000000017941 */ /* 0x000fea0003800000 */
.L_x_92:
        /* <DEDUP_REMOVED lines=15> */
.L_x_95:
[----:B------:R-:W-:Y:S05]  /*48f00*/  BSYNC B1 ;  /* 0x0000000000017941 */ /* 0x000fea0003800000 */
.L_x_94:
[----:B------:R-:W-:Y:S01]  /*48f10*/  P2R R8, PR, RZ, 0x8 ;  /* 0x00000008ff087803 */ /* 0x000fe20000000000 */
[----:B------:R-:W2:Y:S01]  /*48f20*/  LDL.LU R54, [R1+0x564] ;  /* 0x0005640001367983 */ /* 0x000ea20000300800 */
[----:B------:R-:W-:Y:S02]  /*48f30*/  ISETP.LT.OR P3, PT, R28, 0x71, !P0 ;  /* 0x000000711c00780c */ /* 0x000fe40004761670 */
[----:B0-----:R-:W-:Y:S01]  /*48f40*/  P2R R3, PR, RZ, 0x1 ;  /* 0x00000001ff037803 */ /* 0x001fe20000000000 */
[----:B------:R-:W3:Y:S10]  /*48f50*/  LDL.LU R79, [R1+0x568] ;  /* 0x00056800014f7983 */ /* 0x000ef40000300800 */
[----:B-1----:R-:W0:Y:S01]  /*48f60*/  @!P3 LDC.64 R6, c[0x0][0x5c0] ;  /* 0x00017000ff06bb82 */ /* 0x002e220000000a00 */
[----:B------:R-:W-:Y:S01]  /*48f70*/  P2R R39, PR, RZ, 0x8 ;  /* 0x00000008ff277803 */ /* 0x000fe20000000000 */
[----:B------:R-:W4:Y:S01]  /*48f80*/  LDL.LU R71, [R1+0x56c] ;  /* 0x00056c0001477983 */ /* 0x000f220000300800 */
[----:B------:R-:W-:-:S02]  /*48f90*/  P2R R37, PR, RZ, 0x10 ;  /* 0x00000010ff257803 */ /* 0x000fc40000000000 */
[----:B0-----:R-:W-:Y:S01]  /*48fa0*/  @!P3 IADD3 R14, P5, P6, R24, UR52, R6 ;  /* 0x00000034180ebc10 */ /* 0x001fe2000febe006 */
[----:B------:R-:W5:Y:S03]  /*48fb0*/  LDL.LU R78, [R1+0x570] ;  /* 0x00057000014e7983 */ /* 0x000f660000300800 */
[----:B------:R-:W-:Y:S01]  /*48fc0*/  @!P3 IADD3.X R15, R29, UR7, R7, P5, P6 ;  /* 0x000000071d0fbc10 */ /* 0x000fe2000afec407 */
[----:B------:R-:W5:Y:S01]  /*48fd0*/  LDL.LU R77, [R1+0x574] ;  /* 0x00057400014d7983 */ /* 0x000f620000300800 */
[----:B------:R-:W-:Y:S01]  /*48fe0*/  ISETP.LT.OR P3, PT, R28, 0x72, !P0 ;  /* 0x000000721c00780c */ /* 0x000fe20004761670 */
[----:B------:R-:W-:Y:S01]  /*48ff0*/  IMAD.U32 R53, RZ, RZ, UR52 ;  /* 0x00000034ff357e24 */ /* 0x000fe2000f8e00ff */
[----:B------:R-:W-:Y:S01]  /*49000*/  LOP3.LUT P4, RZ, R0, 0x2000, RZ, 0xc0, !PT ;  /* 0x0000200000ff7812 */ /* 0x000fe2000788c0ff */
[----:B------:R-:W-:Y:S01]  /*49010*/  IMAD.U32 R52, RZ, RZ, UR7 ;  /* 0x00000007ff347e24 */ /* 0x000fe2000f8e00ff */
[----:B------:R-:W-:Y:S01]  /*49020*/  P2R R38, PR, RZ, 0x8 ;  /* 0x00000008ff267803 */ /* 0x000fe20000000000 */
[----:B------:R-:W-:Y:S01]  /*49030*/  IMAD.U32 R51, RZ, RZ, UR52 ;  /* 0x00000034ff337e24 */ /* 0x000fe2000f8e00ff */
[----:B------:R-:W-:Y:S01]  /*49040*/  P2R R36, PR, RZ, 0x2 ;  /* 0x00000002ff247803 */ /* 0x000fe20000000000 */
[----:B------:R-:W-:Y:S01]  /*49050*/  IMAD.U32 R50, RZ, RZ, UR7 ;  /* 0x00000007ff327e24 */ /* 0x000fe2000f8e00ff */
[----:B------:R-:W5:Y:S01]  /*49060*/  LDL.LU R81, [R1+0x578] ;  /* 0x0005780001517983 */ /* 0x000f620000300800 */
[----:B------:R-:W-:Y:S01]  /*49070*/  IMAD.U32 R49, RZ, RZ, UR52 ;  /* 0x00000034ff317e24 */ /* 0x000fe2000f8e00ff */
[----:B------:R-:W-:Y:S01]  /*49080*/  P2R R57, PR, RZ, 0x4 ;  /* 0x00000004ff397803 */ /* 0x000fe20000000000 */
[----:B------:R-:W-:Y:S01]  /*49090*/  IMAD.U32 R48, RZ, RZ, UR7 ;  /* 0x00000007ff307e24 */ /* 0x000fe2000f8e00ff */
[----:B------:R-:W5:Y:S01]  /*490a0*/  LDL.LU R80, [R1+0x57c] ;  /* 0x00057c0001507983 */ /* 0x000f620000300800 */
[----:B------:R-:W0:Y:S01]  /*490b0*/  @!P3 LDC.64 R6, c[0x0][0x5c0] ;  /* 0x00017000ff06bb82 */ /* 0x000e220000000a00 */
[----:B------:R-:W-:-:S02]  /*490c0*/  IMAD.U32 R47, RZ, RZ, UR52 ;  /* 0x00000034ff2f7e24 */ /* 0x000fc4000f8e00ff */
[----:B------:R-:W-:Y:S02]  /*490d0*/  IMAD.U32 R46, RZ, RZ, UR7 ;  /* 0x00000007ff2e7e24 */ /* 0x000fe4000f8e00ff */
[----:B------:R-:W-:Y:S02]  /*490e0*/  IMAD.U32 R45, RZ, RZ, UR52 ;  /* 0x00000034ff2d7e24 */ /* 0x000fe4000f8e00ff */
[----:B------:R-:W-:Y:S02]  /*490f0*/  IMAD.U32 R44, RZ, RZ, UR7 ;  /* 0x00000007ff2c7e24 */ /* 0x000fe4000f8e00ff */
[----:B------:R-:W-:Y:S02]  /*49100*/  IMAD.U32 R43, RZ, RZ, UR52 ;  /* 0x00000034ff2b7e24 */ /* 0x000fe4000f8e00ff */
[----:B------:R-:W-:Y:S02]  /*49110*/  IMAD.U32 R42, RZ, RZ, UR7 ;  /* 0x00000007ff2a7e24 */ /* 0x000fe4000f8e00ff */
[----:B------:R-:W-:-:S02]  /*49120*/  IMAD.U32 R41, RZ, RZ, UR52 ;  /* 0x00000034ff297e24 */ /* 0x000fc4000f8e00ff */
[----:B------:R-:W-:Y:S01]  /*49130*/  IMAD.U32 R40, RZ, RZ, UR7 ;  /* 0x00000007ff287e24 */ /* 0x000fe2000f8e00ff */
[----:B0-----:R-:W-:-:S04]  /*49140*/  @!P3 IADD3 R10, P5, P6, R24, UR52, R6 ;  /* 0x00000034180abc10 */ /* 0x001fc8000febe006 */
[----:B------:R-:W-:Y:S02]  /*49150*/  @!P3 IADD3.X R11, R29, UR7, R7, P5, P6 ;  /* 0x000000071d0bbc10 */ /* 0x000fe4000afec407 */
[----:B------:R-:W-:-:S04]  /*49160*/  ISETP.LT.OR P3, PT, R28, 0x79, !P0 ;  /* 0x000000791c00780c */ /* 0x000fc80004761670 */
[----:B------:R-:W-:-:S09]  /*49170*/  P2R R69, PR, RZ, 0x8 ;  /* 0x00000008ff457803 */ /* 0x000fd20000000000 */
[----:B------:R-:W0:Y:S02]  /*49180*/  @!P3 LDC.64 R6, c[0x0][0x5c0] ;  /* 0x00017000ff06bb82 */ /* 0x000e240000000a00 */
[----:B0-----:R-:W-:-:S04]  /*49190*/  @!P3 IADD3 R22, P5, P6, R24, UR52, R6 ;  /* 0x000000341816bc10 */ /* 0x001fc8000febe006 */
[----:B------:R-:W-:Y:S02]  /*491a0*/  @!P3 IADD3.X R23, R29, UR7, R7, P5, P6 ;  /* 0x000000071d17bc10 */ /* 0x000fe4000afec407 */
[C---:B------:R-:W-:Y:S02]  /*491b0*/  ISETP.LT.OR P3, PT, R28.reuse, 0x7a, !P0 ;  /* 0x0000007a1c00780c */ /* 0x040fe40004761670 */
[----:B------:R-:W-:Y:S02]  /*491c0*/  ISETP.LT.OR P0, PT, R28, 0x71, !P1 ;  /* 0x000000711c00780c */ /* 0x000fe40004f01670 */
[----:B------:R-:W-:Y:S02]  /*491d0*/  P2R R68, PR, RZ, 0x8 ;  /* 0x00000008ff447803 */ /* 0x000fe40000000000 */
[----:B------:R-:W-:-:S07]  /*491e0*/  P2R R70, PR, RZ, 0x1 ;  /* 0x00000001ff467803 */ /* 0x000fce0000000000 */
[----:B------:R-:W0:Y:S02]  /*491f0*/  @!P3 LDC.64 R6, c[0x0][0x5c0] ;  /* 0x00017000ff06bb82 */ /* 0x000e240000000a00 */
[----:B0-----:R-:W-:-:S04]  /*49200*/  @!P3 IADD3 R18, P5, P6, R24, UR52, R6 ;  /* 0x000000341812bc10 */ /* 0x001fc8000febe006 */
[----:B------:R-:W-:Y:S02]  /*49210*/  @!P3 IADD3.X R19, R29, UR7, R7, P5, P6 ;  /* 0x000000071d13bc10 */ /* 0x000fe4000afec407 */
[----:B------:R-:W0:Y:S01]  /*49220*/  @!P0 LDC.64 R6, c[0x0][0x5c0] ;  /* 0x00017000ff068b82 */ /* 0x000e220000000a00 */
[----:B------:R-:W-:-:S04]  /*49230*/  ISETP.NE.AND P3, PT, R8, RZ, PT ;  /* 0x000000ff0800720c */ /* 0x000fc80003f65270 */
[----:B------:R-:W-:Y:S02]  /*49240*/  P2R R62, PR, RZ, 0x8 ;  /* 0x00000008ff3e7803 */ /* 0x000fe40000000000 */
[----:B0-----:R-:W-:-:S04]  /*49250*/  @!P0 IADD3 R12, P5, P6, R24, UR57, R6 ;  /* 0x00000039180c8c10 */ /* 0x001fc8000febe006 */
[----:B------:R-:W-:Y:S02]  /*49260*/  @!P0 IADD3.X R13, R29, UR56, R7, P5, P6 ;  /* 0x000000381d0d8c10 */ /* 0x000fe4000afec407 */
[----:B------:R-:W-:-:S04]  /*49270*/  ISETP.LT.OR P0, PT, R28, 0x72, !P1 ;  /* 0x000000721c00780c */ /* 0x000fc80004f01670 */
[----:B------:R-:W-:-:S09]  /*49280*/  P2R R72, PR, RZ, 0x1 ;  /* 0x00000001ff487803 */ /* 0x000fd20000000000 */
[----:B------:R-:W0:Y:S02]  /*49290*/  @!P0 LDC.64 R6, c[0x0][0x5c0] ;  /* 0x00017000ff068b82 */ /* 0x000e240000000a00 */
        /* <DEDUP_REMOVED lines=10> */
[----:B------:R-:W-:Y:S01]  /*49340*/  P2R R56, PR, RZ, 0x2 ;  /* 0x00000002ff387803 */ /* 0x000fe20000000000 */
[----:B--2---:R-:W-:-:S06]  /*49350*/  FMUL R54, R54, UR4 ;  /* 0x0000000436367c20 */ /* 0x004fcc0008400000 */
        /* <DEDUP_REMOVED lines=21> */
[----:B------:R-:W-:-:S04]  /*494b0*/  ISETP.LT.OR P0, PT, R28, 0x71, !P2 ;  /* 0x000000711c00780c */ /* 0x000fc80005701670 */
[----:B------:R-:W-:Y:S02]  /*494c0*/  P2R R75, PR, RZ, 0x1 ;  /* 0x00000001ff4b7803 */ /* 0x000fe40000000000 */
[----:B0-----:R-:W-:-:S04]  /*494d0*/  @!P1 IADD3 R26, P5, P6, R24, UR59, R6 ;  /* 0x0000003b181a9c10 */ /* 0x001fc8000febe006 */
[----:B------:R-:W-:-:S03]  /*494e0*/  @!P1 IADD3.X R27, R29, UR58, R7, P5, P6 ;  /* 0x0000003a1d1b9c10 */ /* 0x000fc6000afec407 */
[----:B------:R-:W-:-:S04]  /*494f0*/  @!P0 IADD3 R53, P6, P5, R53, UR57, R24 ;  /* 0x0000003935358c10 */ /* 0x000fc8000fdde018 */
[----:B------:R-:W-:Y:S02]  /*49500*/  @!P0 IADD3.X R52, R52, UR56, R29, P6, P5 ;  /* 0x0000003834348c10 */ /* 0x000fe4000b7ea41d */
[----:B------:R-:W-:-:S04]  /*49510*/  ISETP.LT.OR P0, PT, R28, 0x72, !P2 ;  /* 0x000000721c00780c */ /* 0x000fc80005701670 */
[----:B------:R-:W-:-:S09]  /*49520*/  P2R R76, PR, RZ, 0x1 ;  /* 0x00000001ff4c7803 */ /* 0x000fd20000000000 */
[----:B------:R-:W-:-:S04]  /*49530*/  @!P0 IADD3 R51, P6, P5, R51, UR57, R24 ;  /* 0x0000003933338c10 */ /* 0x000fc8000fdde018 */
[----:B------:R-:W-:Y:S02]  /*49540*/  @!P0 IADD3.X R50, R50, UR56, R29, P6, P5 ;  /* 0x0000003832328c10 */ /* 0x000fe4000b7ea41d */
[----:B------:R-:W-:-:S04]  /*49550*/  ISETP.LT.OR P0, PT, R28, 0x79, !P2 ;  /* 0x000000791c00780c */ /* 0x000fc80005701670 */
[----:B------:R-:W-:-:S09]  /*49560*/  P2R R74, PR, RZ, 0x1 ;  /* 0x00000001ff4a7803 */ /* 0x000fd20000000000 */
[----:B------:R-:W-:-:S04]  /*49570*/  @!P0 IADD3 R49, P6, P5, R49, UR57, R24 ;  /* 0x0000003931318c10 */ /* 0x000fc8000fdde018 */
[----:B------:R-:W-:Y:S02]  /*49580*/  @!P0 IADD3.X R48, R48, UR56, R29, P6, P5 ;  /* 0x0000003830308c10 */ /* 0x000fe4000b7ea41d */
[----:B------:R-:W-:Y:S02]  /*49590*/  ISETP.LT.OR P0, PT, R28, 0x7a, !P2 ;  /* 0x0000007a1c00780c */ /* 0x000fe40005701670 */
[----:B------:R-:W-:Y:S01]  /*495a0*/  ISETP.NE.AND P2, PT, R39, RZ, PT ;  /* 0x000000ff2700720c */ /* 0x000fe20003f45270 */
[----:B------:R-:W-:Y:S01]  /*495b0*/  IMAD.U32 R39, RZ, RZ, UR52 ;  /* 0x00000034ff277e24 */ /* 0x000fe2000f8e00ff */
[----:B------:R-:W-:-:S09]  /*495c0*/  P2R R73, PR, RZ, 0x1 ;  /* 0x00000001ff497803 */ /* 0x000fd20000000000 */
[----:B------:R-:W-:-:S04]  /*495d0*/  @!P0 IADD3 R47, P6, P5, R47, UR57, R24 ;  /* 0x000000392f2f8c10 */ /* 0x000fc8000fdde018 */
[----:B------:R-:W-:Y:S02]  /*495e0*/  @!P0 IADD3.X R46, R46, UR56, R29, P6, P5 ;  /* 0x000000382e2e8c10 */ /* 0x000fe4000b7ea41d */
[----:B------:R-:W-:-:S04]  /*495f0*/  @!P4 IADD3 R45, P6, P5, R45, UR59, R24 ;  /* 0x0000003b2d2dcc10 */ /* 0x000fc8000fdde018 */
[----:B------:R-:W-:Y:S02]  /*49600*/  @!P4 IADD3.X R44, R44, UR58, R29, P6, P5 ;  /* 0x0000003a2c2ccc10 */ /* 0x000fe4000b7ea41d */
[----:B------:R-:W-:Y:S02]  /*49610*/  ISETP.LT.OR P5, PT, R28, 0x72, !P3 ;  /* 0x000000721c00780c */ /* 0x000fe40005fa1670 */
[----:B------:R-:W-:Y:S02]  /*49620*/  F2FP.SATFINITE.E4M3.F32.PACK_AB_MERGE_C R65, RZ, R54, RZ ;  /* 0x00000036ff41723e */ /* 0x000fe400048070ff */
[----:B------:R-:W-:-:S09]  /*49630*/  P2R R59, PR, RZ, 0x20 ;  /* 0x00000020ff3b7803 */ /* 0x000fd20000000000 */
[----:B------:R-:W-:-:S04]  /*49640*/  @!P5 IADD3 R43, P0, P6, R43, UR59, R24 ;  /* 0x0000003b2b2bdc10 */ /* 0x000fc8000fe1e018 */
[----:B------:R-:W-:Y:S02]  /*49650*/  @!P5 IADD3.X R42, R42, UR58, R29, P0, P6 ;  /* 0x0000003a2a2adc10 */ /* 0x000fe400087ec41d */
[----:B------:R-:W-:-:S04]  /*49660*/  ISETP.LT.OR P6, PT, R28, 0x79, !P3 ;  /* 0x000000791c00780c */ /* 0x000fc80005fc1670 */
[----:B------:R-:W-:-:S09]  /*49670*/  P2R R60, PR, RZ, 0x40 ;  /* 0x00000040ff3c7803 */ /* 0x000fd20000000000 */
[----:B------:R-:W-:-:S04]  /*49680*/  @!P6 IADD3 R41, P0, P1, R41, UR59, R24 ;  /* 0x0000003b2929ec10 */ /* 0x000fc8000f91e018 */
[--C-:B------:R-:W-:Y:S02]  /*49690*/  @!P6 IADD3.X R40, R40, UR58, R29.reuse, P0, P1 ;  /* 0x0000003a2828ec10 */ /* 0x100fe400087e241d */
[----:B------:R-:W-:Y:S02]  /*496a0*/  LOP3.LUT P6, RZ, R0, 0x20000, RZ, 0xc0, !PT ;  /* 0x0002000000ff7812 */ /* 0x000fe400078cc0ff */
[C---:B------:R-:W-:Y:S02]  /*496b0*/  ISETP.LT.OR P0, PT, R28.reuse, 0x7a, !P3 ;  /* 0x0000007a1c00780c */ /* 0x040fe40005f01670 */
[----:B------:R-:W-:Y:S02]  /*496c0*/  ISETP.LT.OR P3, PT, R28, 0x71, !P6 ;  /* 0x000000711c00780c */ /* 0x000fe40007761670 */
[----:B------:R-:W-:Y:S01]  /*496d0*/  ISETP.NE.AND P1, PT, R38, RZ, PT ;  /* 0x000000ff2600720c */ /* 0x000fe20003f25270 */
[----:B------:R-:W-:Y:S02]  /*496e0*/  IMAD.U32 R38, RZ, RZ, UR7 ;  /* 0x00000007ff267e24 */ /* 0x000fe4000f8e00ff */
[----:B---3--:R-:W-:Y:S01]  /*496f0*/  FMUL R54, R79, UR4 ;  /* 0x000000044f367c20 */ /* 0x008fe20008400000 */
[----:B------:R-:W-:Y:S01]  /*49700*/  P2R R63, PR, RZ, 0x1 ;  /* 0x00000001ff3f7803 */ /* 0x000fe20000000000 */
[----:B------:R-:W2:Y:S04]  /*49710*/  LDL.LU R79, [R1+0x580] ;  /* 0x00058000014f7983 */ /* 0x000ea80000300800 */
[----:B------:R-:W3:Y:S01]  /*49720*/  LDL.LU R82, [R1+0x584] ;  /* 0x0005840001527983 */ /* 0x000ee20000300800 */
[----:B------:R-:W-:Y:S01]  /*49730*/  @!P0 IADD3 R39, P4, P5, R39, UR59, R24 ;  /* 0x0000003b27278c10 */ /* 0x000fe2000fd9e018 */
[----:B------:R-:W0:Y:S03]  /*49740*/  @!P3 LDC.64 R6, c[0x0][0x5c0] ;  /* 0x00017000ff06bb82 */ /* 0x000e260000000a00 */
[----:B------:R-:W-:-:S02]  /*49750*/  @!P0 IADD3.X R38, R38, UR58, R29, P4, P5 ;  /* 0x0000003a26268c10 */ /* 0x000fc4000a7ea41d */
[----:B------:R-:W-:Y:S02]  /*49760*/  ISETP.NE.AND P5, PT, R69, RZ, PT ;  /* 0x000000ff4500720c */ /* 0x000fe40003fa5270 */
[----:B------:R-:W-:Y:S01]  /*49770*/  F2FP.SATFINITE.E4M3.F32.PACK_AB_MERGE_C R69, RZ, R54, RZ ;  /* 0x00000036ff45723e */ /* 0x000fe200048070ff */
[----:B----4-:R-:W-:-:S05]  /*49780*/  FMUL R54, R71, UR4 ;  /* 0x0000000447367c20 */ /* 0x010fca0008400000 */
[----:B------:R-:W-:Y:S01]  /*49790*/  F2FP.SATFINITE.E4M3.F32.PACK_AB_MERGE_C R71, RZ, R54, RZ ;  /* 0x00000036ff47723e */ /* 0x000fe200048070ff */
[----:B-----5:R-:W-:Y:S02]  /*497a0*/  FMUL R54, R78, UR4 ;  /* 0x000000044e367c20 */ /* 0x020fe40008400000 */
        /* <DEDUP_REMOVED lines=11> */
[----:B------:R0:W-:Y:S01]  /*49860*/  @!P0 STG.E.U8 desc[UR54][R6.64+0x71], R69 ;  /* 0x0000714506008986 */ /* 0x0001e2000c101136 */
[----:B------:R-:W-:-:S13]  /*49870*/  ISETP.LT.OR P0, PT, R28, 0x79, !P6 ;  /* 0x000000791c00780c */ /* 0x000fda0007701670 */
[----:B0-----:R-:W0:Y:S01]  /*49880*/  @!P0 LDC.64 R6, c[0x0][0x5c0] ;  /* 0x00017000ff068b82 */ /* 0x001e220000000a00 */
[----:B------:R-:W-:Y:S01]  /*49890*/  F2FP.SATFINITE.E4M3.F32.PACK_AB_MERGE_C R69, RZ, R54, RZ ;  /* 0x00000036ff45723e */ /* 0x000fe200048070ff */
[----:B------:R-:W-:Y:S04]  /*498a0*/  @!P2 STG.E.U8 desc[UR54][R14.64+0x70], R71 ;  /* 0x000070470e00a986 */ /* 0x000fe8000c101136 */
[----:B------:R1:W-:Y:S01]  /*498b0*/  @!P1 STG.E.U8 desc[UR54][R10.64+0x71], R65 ;  /* 0x000071410a009986 */ /* 0x0003e2000c101136 */
[----:B0-----:R-:W-:-:S05]  /*498c0*/  @!P0 IADD3 R6, P3, R24, R6, RZ ;  /* 0x0000000618068210 */ /* 0x001fca0007f7e0ff */
[----:B------:R-:W-:Y:S01]  /*498d0*/  @!P0 IMAD.X R7, R29, 0x1, R7, P3 ;  /* 0x000000011d078824 */ /* 0x000fe200018e0607 */
[----:B------:R-:W-:Y:S01]  /*498e0*/  ISETP.LT.OR P3, PT, R28, 0x7a, !P6 ;  /* 0x0000007a1c00780c */ /* 0x000fe20007761670 */
[----:B-1----:R-:W-:Y:S02]  /*498f0*/  FMUL R10, R81, UR4 ;  /* 0x00000004510a7c20 */ /* 0x002fe40008400000 */
[----:B------:R-:W5:Y:S04]  /*49900*/  LDL.LU R81, [R1+0x590] ;  /* 0x0005900001517983 */ /* 0x000f680000300800 */
[----:B------:R0:W-:Y:S06]  /*49910*/  @!P0 STG.E.U8 desc[UR54][R6.64+0x78], R69 ;  /* 0x0000784506008986 */ /* 0x0001ec000c101136 */
[----:B0-----:R-:W0:Y:S01]  /*49920*/  @!P3 LDC.64 R6, c[0x0][0x5c0] ;  /* 0x00017000ff06bb82 */ /* 0x001e220000000a00 */
[----:B------:R-:W-:Y:S01]  /*49930*/  F2FP.SATFINITE.E4M3.F32.PACK_AB_MERGE_C R11, RZ, R10, RZ ;  /* 0x0000000aff0b723e */ /* 0x000fe200048070ff */
[----:B------:R-:W-:-:S02]  /*49940*/  FMUL R10, R80, UR4 ;  /* 0x00000004500a7c20 */ /* 0x000fc40008400000 */
[----:B------:R-:W5:Y:S03]  /*49950*/  LDL.LU R80, [R1+0x594] ;  /* 0x0005940001507983 */ /* 0x000f660000300800 */
[----:B------:R-:W-:Y:S02]  /*49960*/  F2FP.SATFINITE.E4M3.F32.PACK_AB_MERGE_C R15, RZ, R10, RZ ;  /* 0x0000000aff0f723e */ /* 0x000fe400048070ff */
[----:B0-----:R-:W-:-:S05]  /*49970*/  @!P3 IADD3 R6, P6, R24, R6, RZ ;  /* 0x000000061806b210 */ /* 0x001fca0007fde0ff */
[----:B------:R-:W-:Y:S01]  /*49980*/  @!P3 IMAD.X R7, R29, 0x1, R7, P6 ;  /* 0x000000011d07b824 */ /* 0x000fe200030e0607 */
[----:B------:R-:W-:-:S04]  /*49990*/  ISETP.NE.AND P6, PT, R67, RZ, PT ;  /* 0x000000ff4300720c */ /* 0x000fc80003fc5270 */
[----:B------:R0:W-:Y:S01]  /*499a0*/  @!P3 STG.E.U8 desc[UR54][R6.64+0x79], R11 ;  /* 0x0000790b0600b986 */ /* 0x0001e2000c101136 */
[----:B--2---:R-:W-:-:S03]  /*499b0*/  FMUL R10, R79, UR4 ;  /* 0x000000044f0a7c20 */ /* 0x004fc60008400000 */
[----:B------:R-:W2:Y:S02]  /*499c0*/  LDL.LU R79, [R1+0x598] ;  /* 0x00059800014f7983 */ /* 0x000ea40000300800 */
[----:B------:R-:W-:Y:S01]  /*499d0*/  F2FP.SATFINITE.E4M3.F32.PACK_AB_MERGE_C R65, RZ, R10, RZ ;  /* 0x0000000aff41723e */ /* 0x000fe200048070ff */
[----:B---3--:R-:W-:-:S05]  /*499e0*/  FMUL R10, R82, UR4 ;  /* 0x00000004520a7c20 */ /* 0x008fca0008400000 */
[----:B------:R-:W-:Y:S01]  /*499f0*/  F2FP.SATFINITE.E4M3.F32.PACK_AB_MERGE_C R67, RZ, R10, RZ ;  /* 0x0000000aff43723e */ /* 0x000fe200048070ff */
[----:B----4-:R-:W-:Y:S02]  /*49a00*/  FMUL R10, R78, UR4 ;  /* 0x000000044e0a7c20 */ /* 0x010fe40008400000 */
[----:B------:R-:W3:Y:S04]  /*49a10*/  LDL.LU R78, [R1+0x59c] ;  /* 0x00059c00014e7983 */ /* 0x000ee80000300800 */
[----:B------:R-:W4:Y:S01]  /*49a20*/  LDL.LU R82, [R1+0x5a0] ;  /* 0x0005a00001527983 */ /* 0x000f220000300800 */
[----:B0-----:R-:W-:Y:S01]  /*49a30*/  F2FP.SATFINITE.E4M3.F32.PACK_AB_MERGE_C R11, RZ, R10, RZ ;  /* 0x0000000aff0b723e */ /* 0x001fe200048070ff */
[----:B-----5:R-:W-:Y:S02]  /*49a40*/  FMUL R10, R77, UR4 ;  /* 0x000000044d0a7c20 */ /* 0x020fe40008400000 */
[----:B------:R-:W5:Y:S01]  /*49a50*/  LDL.LU R77, [R1+0x5a4] ;  /* 0x0005a400014d7983 */ /* 0x000f620000300800 */
[----:B------:R-:W-:-:S04]  /*49a60*/  ISETP.NE.AND P3, PT, R66, RZ, PT ;  /* 0x000000ff4200720c */ /* 0x000fc80003f65270 */
[----:B------:R-:W-:Y:S02]  /*49a70*/  P2R R14, PR, RZ, 0x8 ;  /* 0x00000008ff0e7803 */ /* 0x000fe40000000000 */
[----:B------:R-:W-:Y:S02]  /*49a80*/  ISETP.NE.AND P3, PT, R75, RZ, PT ;  /* 0x000000ff4b00720c */ /* 0x000fe40003f65270 */
[----:B------:R-:W-:Y:S02]  /*49a90*/  ISETP.NE.AND P4, PT, R68, RZ, PT ;  /* 0x000000ff4400720c */ /* 0x000fe40003f85270 */
[----:B------:R-:W-:-:S09]  /*49aa0*/  ISETP.NE.AND P2, PT, R70, RZ, PT ;  /* 0x000000ff4600720c */ /* 0x000fd20003f45270 */
[----:B------:R-:W0:Y:S01]  /*49ab0*/  @!P3 LDC.64 R6, c[0x0][0x5c0] ;  /* 0x00017000ff06bb82 */ /* 0x000e220000000a00 */
[----:B------:R-:W-:Y:S01]  /*49ac0*/  ISETP.NE.AND P1, PT, R72, RZ, PT ;  /* 0x000000ff4800720c */ /* 0x000fe20003f25270 */
[----:B------:R1:W-:Y:S01]  /*49ad0*/  @!P5 STG.E.U8 desc[UR54][R22.64+0x78], R15 ;  /* 0x0000780f1600d986 */ /* 0x0003e2000c101136 */
[----:B------:R-:W-:-:S03]  /*49ae0*/  ISETP.NE.AND P0, PT, R76, RZ, PT ;  /* 0x000000ff4c00720c */ /* 0x000fc60003f05270 */
[----:B------:R-:W-:Y:S04]  /*49af0*/  @!P4 STG.E.U8 desc[UR54][R18.64+0x79], R65 ;  /* 0x000079411200c986 */ /* 0x000fe8000c101136 */
[----:B------:R-:W-:Y:S04]  /*49b00*/  @!P2 STG.E.U8 desc[UR54][R12.64+0x70], R67 ;  /* 0x000070430c00a986 */ /* 0x000fe8000c101136 */
[----:B------:R-:W-:Y:S01]  /*49b10*/  @!P1 STG.E.U8 desc[UR54][R8.64+0x71], R11 ;  /* 0x0000710b08009986 */ /* 0x000fe2000c101136 */
[----:B-1----:R-:W-:Y:S02]  /*49b20*/  F2FP.SATFINITE.E4M3.F32.PACK_AB_MERGE_C R15, RZ, R10, RZ ;  /* 0x0000000aff0f723e */ /* 0x002fe400048070ff */
[----:B0-----:R-:W-:-:S05]  /*49b30*/  @!P3 IADD3 R6, P1, R53, R6, RZ ;  /* 0x000000063506b210 */ /* 0x001fca0007f3e0ff */
[----:B------:R-:W-:-:S05]  /*49b40*/  @!P3 IMAD.X R7, R52, 0x1, R7, P1 ;  /* 0x000000013407b824 */ /* 0x000fca00008e0607 */
[----:B------:R0:W-:Y:S02]  /*49b50*/  @!P3 STG.E.U8 desc[UR54][R6.64+0x70], R15 ;  /* 0x0000700f0600b986 */ /* 0x0001e4000c101136 */
[----:B0-----:R-:W0:Y:S01]  /*49b60*/  @!P0 LDC.64 R6, c[0x0][0x5c0] ;  /* 0x00017000ff068b82 */ /* 0x001e220000000a00 */
[----:B------:R-:W-:Y:S02]  /*49b70*/  FMUL R10, R81, UR4 ;  /* 0x00000004510a7c20 */ /* 0x000fe40008400000 */
[----:B------:R-:W5:Y:S01]  /*49b80*/  LDL.LU R81, [R1+0x5a8] ;  /* 0x0005a80001517983 */ /* 0x000f620000300800 */
[----:B0-----:R-:W-:Y:S01]  /*49b90*/  @!P0 IADD3 R6, P3, R51, R6, RZ ;  /* 0x0000000633068210 */ /* 0x001fe20007f7e0ff */
[----:B------:R-:W-:Y:S02]  /*49ba0*/  FMUL R8, R80, UR4 ;  /* 0x0000000450087c20 */ /* 0x000fe40008400000 */
[----:B------:R-:W5:Y:S03]  /*49bb0*/  LDL.LU R80, [R1+0x5ac] ;  /* 0x0005ac0001507983 */ /* 0x000f660000300800 */
[----:B------:R-:W-:Y:S01]  /*49bc0*/  F2FP.SATFINITE.E4M3.F32.PACK_AB_MERGE_C R11, RZ, R8, RZ ;  /* 0x00000008ff0b723e */ /* 0x000fe200048070ff */
[----:B------:R-:W-:Y:S01]  /*49bd0*/  @!P0 IMAD.X R7, R50, 0x1, R7, P3 ;  /* 0x0000000132078824 */ /* 0x000fe200018e0607 */
[----:B------:R-:W-:-:S02]  /*49be0*/  ISETP.NE.AND P3, PT, R14, RZ, PT ;  /* 0x000000ff0e00720c */ /* 0x000fc40003f65270 */
[----:B------:R-:W-:-:S05]  /*49bf0*/  F2FP.SATFINITE.E4M3.F32.PACK_AB_MERGE_C R9, RZ, R10, RZ ;  /* 0x0000000aff09723e */ /* 0x000fca00048070ff */
[----:B------:R0:W-:Y:S06]  /*49c00*/  @!P0 STG.E.U8 desc[UR54][R6.64+0x71], R9 ;  /* 0x0000710906008986 */ /* 0x0001ec000c101136 */
[----:B------:R1:W-:Y:S01]  /*49c10*/  @!P3 STG.E.U8 desc[UR54][R20.64+0x78], R11 ;  /* 0x0000780b1400b986 */ /* 0x0003e2000c101136 */
[----:B--2---:R-:W-:-:S03]  /*49c20*/  FMUL R8, R79, UR4 ;  /* 0x000000044f087c20 */ /* 0x004fc60008400000 */
[----:B------:R-:W2:Y:S02]  /*49c30*/  LDL.LU R79, [R1+0x5b0] ;  /* 0x0005b000014f7983 */ /* 0x000ea40000300800 */
[----:B------:R-:W-:Y:S01]  /*49c40*/  F2FP.SATFINITE.E4M3.F32.PACK_AB_MERGE_C R13, RZ, R8, RZ ;  /* 0x00000008ff0d723e */ /* 0x000fe200048070ff */
[----:B---3--:R-:W-:Y:S02]  /*49c50*/  FMUL R8, R78, UR4 ;  /* 0x000000044e087c20 */ /* 0x008fe40008400000 */
[----:B------:R-:W3:Y:S03]  /*49c60*/  LDL.LU R78, [R1+0x5b4] ;  /* 0x0005b400014e7983 */ /* 0x000ee60000300800 */
[----:B0-----:R-:W-:Y:S01]  /*49c70*/  F2FP.SATFINITE.E4M3.F32.PACK_AB_MERGE_C R9, RZ, R8, RZ ;  /* 0x00000008ff09723e */ /* 0x001fe200048070ff */
[----:B----4-:R-:W-:-:S05]  /*49c80*/  FMUL R8, R82, UR4 ;  /* 0x0000000452087c20 */ /* 0x010fca0008400000 */
[----:B-1----:R-:W-:Y:S01]  /*49c90*/  F2FP.SATFINITE.E4M3.F32.PACK_AB_MERGE_C R11, RZ, R8, RZ ;  /* 0x00000008ff0b723e */ /* 0x002fe200048070ff */
[----:B-----5:R-:W-:Y:S02]  /*49ca0*/  FMUL R8, R77, UR4 ;  /* 0x000000044d087c20 */ /* 0x020fe40008400000 */
[----:B------:R-:W4:Y:S01]  /*49cb0*/  LDL.LU R77, [R1+0x5b8] ;  /* 0x0005b800014d7983 */ /* 0x000f220000300800 */
[----:B------:R-:W-:-:S03]  /*49cc0*/  ISETP.NE.AND P5, PT, R74, RZ, PT ;  /* 0x000000ff4a00720c */ /* 0x000fc60003fa5270 */
[----:B------:R-:W5:Y:S10]  /*49cd0*/  LDL.LU R82, [R1+0x5bc] ;  /* 0x0005bc0001527983 */ /* 0x000f740000300800 */
[----:B------:R-:W0:Y:S01]  /*49ce0*/  @!P5 LDC.64 R6, c[0x0][0x5c0] ;  /* 0x00017000ff06db82 */ /* 0x000e220000000a00 */
[----:B------:R-:W-:Y:S01]  /*49cf0*/  ISETP.NE.AND P4, PT, R73, RZ, PT ;  /* 0x000000ff4900720c */ /* 0x000fe20003f85270 */
[----:B------:R-:W-:Y:S01]  /*49d00*/  @!P6 STG.E.U8 desc[UR54][R16.64+0x79], R13 ;  /* 0x0000790d1000e986 */ /* 0x000fe2000c101136 */
[----:B0-----:R-:W-:-:S05]  /*49d10*/  @!P5 IADD3 R6, P6, R49, R6, RZ ;  /* 0x000000063106d210 */ /* 0x001fca0007fde0ff */
[----:B------:R-:W-:-:S05]  /*49d20*/  @!P5 IMAD.X R7, R48, 0x1, R7, P6 ;  /* 0x000000013007d824 */ /* 0x000fca00030e0607 */
[----:B------:R0:W-:Y:S02]  /*49d30*/  @!P5 STG.E.U8 desc[UR54][R6.64+0x78], R9 ;  /* 0x000078090600d986 */ /* 0x0001e4000c101136 */
[----:B0-----:R-:W0:Y:S01]  /*49d40*/  @!P4 LDC.64 R6, c[0x0][0x5c0] ;  /* 0x00017000ff06cb82 */ /* 0x001e220000000a00 */
[----:B------:R-:W-:Y:S02]  /*49d50*/  F2FP.SATFINITE.E4M3.F32.PACK_AB_MERGE_C R13, RZ, R8, RZ ;  /* 0x00000008ff0d723e */ /* 0x000fe400048070ff */
[----:B------:R-:W-:Y:S02]  /*49d60*/  ISETP.NE.AND P2, PT, R61, RZ, PT ;  /* 0x000000ff3d00720c */ /* 0x000fe40003f45270 */
[----:B0-----:R-:W-:Y:S01]  /*49d70*/  @!P4 IADD3 R6, P5, R47, R6, RZ ;  /* 0x000000062f06c210 */ /* 0x001fe20007fbe0ff */
[----:B------:R-:W-:Y:S02]  /*49d80*/  FMUL R8, R81, UR4 ;  /* 0x0000000451087c20 */ /* 0x000fe40008400000 */
[----:B------:R-:W5:Y:S02]  /*49d90*/  LDL.LU R81, [R1+0x5c0] ;  /* 0x0005c00001517983 */ /* 0x000f640000300800 */
[----:B------:R-:W-:Y:S01]  /*49da0*/  @!P4 IMAD.X R7, R46, 0x1, R7, P5 ;  /* 0x000000012e07c824 */ /* 0x000fe200028e0607 */
[----:B------:R-:W-:-:S04]  /*49db0*/  F2FP.SATFINITE.E4M3.F32.PACK_AB_MERGE_C R9, RZ, R8, RZ ;  /* 0x00000008ff09723e */ /* 0x000fc800048070ff */
[----:B------:R0:W-:Y:S01]  /*49dc0*/  @!P4 STG.E.U8 desc[UR54][R6.64+0x79], R11 ;  /* 0x0000790b0600c986 */ /* 0x0001e2000c101136 */
[----:B------:R-:W-:-:S03]  /*49dd0*/  FMUL R8, R80, UR4 ;  /* 0x0000000450087c20 */ /* 0x000fc60008400000 */
[----:B------:R-:W5:Y:S02]  /*49de0*/  LDL.LU R80, [R1+0x5c4] ;  /* 0x0005c40001507983 */ /* 0x000f640000300800 */
[----:B0-----:R-:W-:Y:S02]  /*49df0*/  F2FP.SATFINITE.E4M3.F32.PACK_AB_MERGE_C R11, RZ, R8, RZ ;  /* 0x00000008ff0b723e */ /* 0x001fe400048070ff */
[----:B------:R0:W-:Y:S01]  /*49e00*/  @!P2 STG.E.U8 desc[UR54][R32.64+0x70], R13 ;  /* 0x0000700d2000a986 */ /* 0x0001e2000c101136 */
[----:B------:R-:W-:Y:S02]  /*49e10*/  ISETP.NE.AND P4, PT, R58, RZ, PT ;  /* 0x000000ff3a00720c */ /* 0x000fe40003f85270 */
[----:B------:R-:W-:-:S11]  /*49e20*/  ISETP.NE.AND P1, PT, R64, RZ, PT ;  /* 0x000000ff4000720c */ /* 0x000fd60003f25270 */
[----:B------:R-:W1:Y:S01]  /*49e30*/  @!P4 LDC.64 R6, c[0x0][0x5c0] ;  /* 0x00017000ff06cb82 */ /* 0x000e620000000a00 */
[----:B--2---:R-:W-:Y:S02]  /*49e40*/  FMUL R8, R79, UR4 ;  /* 0x000000044f087c20 */ /* 0x004fe40008400000 */
[----:B------:R-:W2:Y:S03]  /*49e50*/  LDL.LU R79, [R1+0x5c8] ;  /* 0x0005c800014f7983 */ /* 0x000ea60000300800 */
[----:B0-----:R-:W-:Y:S01]  /*49e60*/  F2FP.SATFINITE.E4M3.F32.PACK_AB_MERGE_C R13, RZ, R8, RZ ;  /* 0x00000008ff0d723e */ /* 0x001fe200048070ff */
[----:B---3--:R-:W-:Y:S02]  /*49e70*/  FMUL R8, R78, UR4 ;  /* 0x000000044e087c20 */ /* 0x008fe40008400000 */
[----:B------:R-:W3:Y:S01]  /*49e80*/  LDL.LU R78, [R1+0x5cc] ;  /* 0x0005cc00014e7983 */ /* 0x000ee20000300800 */
[----:B----4-:R-:W-:-:S03]  /*49e90*/  FMUL R10, R77, UR4 ;  /* 0x000000044d0a7c20 */ /* 0x010fc60008400000 */
[----:B------:R-:W4:Y:S01]  /*49ea0*/  LDL.LU R77, [R1+0x5d0] ;  /* 0x0005d000014d7983 */ /* 0x000f220000300800 */
[----:B------:R-:W-:-:S03]  /*49eb0*/  ISETP.NE.AND P5, PT, R59, RZ, PT ;  /* 0x000000ff3b00720c */ /* 0x000fc60003fa5270 */
[----:B------:R-:W-:Y:S01]  /*49ec0*/  @!P1 STG.E.U8 desc[UR54][R30.64+0x71], R9 ;  /* 0x000071091e009986 */ /* 0x000fe2000c101136 */
[----:B-1----:R-:W-:-:S05]  /*49ed0*/  @!P4 IADD3 R6, P1, R45, R6, RZ ;  /* 0x000000062d06c210 */ /* 0x002fca0007f3e0ff */
[----:B------:R-:W-:-:S05]  /*49ee0*/  @!P4 IMAD.X R7, R44, 0x1, R7, P1 ;  /* 0x000000012c07c824 */ /* 0x000fca00008e0607 */
[----:B------:R0:W-:Y:S02]  /*49ef0*/  @!P4 STG.E.U8 desc[UR54][R6.64+0x70], R11 ;  /* 0x0000700b0600c986 */ /* 0x0001e4000c101136 */
[----:B0-----:R-:W0:Y:S01]  /*49f00*/  @!P5 LDC.64 R6, c[0x0][0x5c0] ;  /* 0x00017000ff06db82 */ /* 0x001e220000000a00 */
[----:B------:R-:W-:Y:S02]  /*49f10*/  ISETP.NE.AND P6, PT, R60, RZ, PT ;  /* 0x000000ff3c00720c */ /* 0x000fe40003fc5270 */
[----:B------:R-:W-:Y:S02]  /*49f20*/  ISETP.NE.AND P0, PT, R63, RZ, PT ;  /* 0x000000ff3f00720c */ /* 0x000fe40003f05270 */
[----:B------:R-:W-:-:S11]  /*49f30*/  F2FP.SATFINITE.E4M3.F32.PACK_AB_MERGE_C R15, RZ, R8, RZ ;  /* 0x00000008ff0f723e */ /* 0x000fd600048070ff */
[----:B------:R-:W1:Y:S01]  /*49f40*/  @!P0 LDC.64 R8, c[0x0][0x5c0] ;  /* 0x00017000ff088b82 */ /* 0x000e620000000a00 */
[----:B0-----:R-:W-:-:S05]  /*49f50*/  @!P5 IADD3 R6, P4, R43, R6, RZ ;  /* 0x000000062b06d210 */ /* 0x001fca0007f9e0ff */
[----:B------:R-:W-:-:S05]  /*49f60*/  @!P5 IMAD.X R7, R42, 0x1, R7, P4 ;  /* 0x000000012a07d824 */ /* 0x000fca00020e0607 */
[----:B------:R0:W-:Y:S01]  /*49f70*/  @!P5 STG.E.U8 desc[UR54][R6.64+0x71], R13 ;  /* 0x0000710d0600d986 */ /* 0x0001e2000c101136 */
[----:B------:R-:W-:Y:S01]  /*49f80*/  ISETP.NE.AND P5, PT, R55, RZ, PT ;  /* 0x000000ff3700720c */ /* 0x000fe20003fa5270 */
[----:B0-----:R-:W0:-:S12]  /*49f90*/  @!P6 LDC.64 R6, c[0x0][0x5c0] ;  /* 0x00017000ff06eb82 */ /* 0x001e180000000a00 */
[----:B------:R5:W-:Y:S01]  /*49fa0*/  @!P5 STG.E.U8 desc[UR54][R34.64+0x78], R15 ;  /* 0x0000780f2200d986 */ /* 0x000be2000c101136 */
[----:B------:R-:W-:Y:S02]  /*49fb0*/  ISETP.NE.AND P4, PT, R37, RZ, PT ;  /* 0x000000ff2500720c */ /* 0x000fe40003f85270 */
[----:B0-----:R-:W-:-:S05]  /*49fc0*/  @!P6 IADD3 R6, P5, R41, R6, RZ ;  /* 0x000000062906e210 */ /* 0x001fca0007fbe0ff */
[----:B------:R-:W-:Y:S01]  /*49fd0*/  @!P6 IMAD.X R7, R40, 0x1, R7, P5 ;  /* 0x000000012807e824 */ /* 0x000fe200028e0607 */
[----:B-1----:R-:W-:-:S05]  /*49fe0*/  @!P0 IADD3 R8, P5, R39, R8, RZ ;  /* 0x0000000827088210 */ /* 0x002fca0007fbe0ff */
[----:B------:R-:W-:Y:S01]  /*49ff0*/  @!P0 IMAD.X R9, R38, 0x1, R9, P5 ;  /* 0x0000000126098824 */ /* 0x000fe200028e0609 */
[----:B------:R-:W-:Y:S02]  /*4a000*/  ISETP.LT.OR P5, PT, R28, 0x71, !P4 ;  /* 0x000000711c00780c */ /* 0x000fe400067a1670 */
[----:B------:R-:W-:-:S11]  /*4a010*/  F2FP.SATFINITE.E4M3.F32.PACK_AB_MERGE_C R17, RZ, R10, RZ ;  /* 0x0000000aff11723e */ /* 0x000fd600048070ff */
[----:B------:R-:W0:Y:S01]  /*4a020*/  @!P5 LDC.64 R10, c[0x0][0x5c0] ;  /* 0x00017000ff0adb82 */ /* 0x000e220000000a00 */
[----:B------:R-:W-:Y:S01]  /*4a030*/  ISETP.NE.AND P1, PT, R56, RZ, PT ;  /* 0x000000ff3800720c */ /* 0x000fe20003f25270 */
[----:B------:R-:W-:Y:S02]  /*4a040*/  @!P5 IMAD.MOV.U32 R12, RZ, RZ, R24 ;  /* 0x000000ffff0cd224 */ /* 0x000fe400078e0018 */
[----:B------:R-:W-:Y:S02]  /*4a050*/  @!P5 IMAD.MOV.U32 R13, RZ, RZ, R29 ;  /* 0x000000ffff0dd224 */ /* 0x000fe400078e001d */
[----:B------:R-:W-:-:S08]  /*4a060*/  @!P5 IMAD.WIDE.U32 R12, R4, 0x180, R12 ;  /* 0x00000180040cd825 */ /* 0x000fd000078e000c */
[----:B------:R-:W-:Y:S01]  /*4a070*/  @!P1 STG.E.U8 desc[UR54][R26.64+0x79], R17 ;  /* 0x000079111a009986 */ /* 0x000fe2000c101136 */
[----:B0-----:R-:W-:Y:S01]  /*4a080*/  @!P5 IADD3 R10, P1, R12, R10, RZ ;  /* 0x0000000a0c0ad210 */ /* 0x001fe20007f3e0ff */
[----:B-----5:R-:W-:-:S05]  /*4a090*/  FMUL R12, R82, UR4 ;  /* 0x00000004520c7c20 */ /* 0x020fca0008400000 */
[----:B------:R-:W-:-:S05]  /*4a0a0*/  F2FP.SATFINITE.E4M3.F32.PACK_AB_MERGE_C R15, RZ, R12, RZ ;  /* 0x0000000cff0f723e */ /* 0x000fca00048070ff */
[----:B------:R0:W-:Y:S01]  /*4a0b0*/  @!P6 STG.E.U8 desc[UR54][R6.64+0x78], R15 ;  /* 0x0000780f0600e986 */ /* 0x0001e2000c101136 */
[----:B------:R-:W-:Y:S01]  /*4a0c0*/  ISETP.LT.OR P6, PT, R28, 0x72, !P4 ;  /* 0x000000721c00780c */ /* 0x000fe200067c1670 */
[----:B------:R-:W-:-:S12]  /*4a0d0*/  @!P5 IMAD R14, R5, 0x180, RZ ;  /* 0x00000180050ed824 */ /* 0x000fd800078e02ff */
[----:B0-----:R-:W0:Y:S01]  /*4a0e0*/  @!P6 LDC.64 R6, c[0x0][0x5c0] ;  /* 0x00017000ff06eb82 */ /* 0x001e220000000a00 */
[----:B------:R-:W-:Y:S01]  /*4a0f0*/  @!P5 IADD3.X R11, R11, R13, R14, P1, !PT ;  /* 0x0000000d0b0bd210 */ /* 0x000fe20000ffe40e */
[----:B------:R-:W-:Y:S02]  /*4a100*/  @!P6 IMAD.MOV.U32 R12, RZ, RZ, R24 ;  /* 0x000000ffff0ce224 */ /* 0x000fe400078e0018 */
[----:B------:R-:W-:Y:S02]  /*4a110*/  @!P6 IMAD.MOV.U32 R13, RZ, RZ, R29 ;  /* 0x000000ffff0de224 */ /* 0x000fe400078e001d */
[----:B------:R-:W-:-:S04]  /*4a120*/  @!P6 IMAD.WIDE.U32 R12, R4, 0x180, R12 ;  /* 0x00000180040ce825 */ /* 0x000fc800078e000c */
[----:B------:R-:W-:Y:S01]  /*4a130*/  @!P6 IMAD R14, R5, 0x180, RZ ;  /* 0x00000180050ee824 */ /* 0x000fe200078e02ff */
[----:B0-----:R-:W-:Y:S01]  /*4a140*/  @!P6 IADD3 R6, P1, R12, R6, RZ ;  /* 0x000000060c06e210 */ /* 0x001fe20007f3e0ff */
[----:B------:R-:W-:-:S03]  /*4a150*/  FMUL R12, R81, UR4 ;  /* 0x00000004510c7c20 */ /* 0x000fc60008400000 */
[----:B------:R-:W-:Y:S02]  /*4a160*/  @!P6 IADD3.X R7, R7, R13, R14, P1, !PT ;  /* 0x0000000d0707e210 */ /* 0x000fe40000ffe40e */
[----:B------:R-:W-:-:S05]  /*4a170*/  F2FP.SATFINITE.E4M3.F32.PACK_AB_MERGE_C R13, RZ, R12, RZ ;  /* 0x0000000cff0d723e */ /* 0x000fca00048070ff */
[----:B------:R0:W-:Y:S01]  /*4a180*/  @!P0 STG.E.U8 desc[UR54][R8.64+0x79], R13 ;  /* 0x0000790d08008986 */ /* 0x0001e2000c101136 */
[----:B------:R-:W-:Y:S01]  /*4a190*/  ISETP.NE.AND P0, PT, R3, RZ, PT ;  /* 0x000000ff0300720c */ /* 0x000fe20003f05270 */
[----:B------:R-:W-:-:S05]  /*4a1a0*/  FMUL R3, R80, UR4 ;  /* 0x0000000450037c20 */ /* 0x000fca0008400000 */
[----:B------:R-:W-:-:S05]  /*4a1b0*/  F2FP.SATFINITE.E4M3.F32.PACK_AB_MERGE_C R15, RZ, R3, RZ ;  /* 0x00000003ff0f723e */ /* 0x000fca00048070ff */
[----:B------:R0:W-:Y:S01]  /*4a1c0*/  @!P5 STG.E.U8 desc[UR54][R10.64+0x70], R15 ;  /* 0x0000700f0a00d986 */ /* 0x0001e2000c101136 */
[----:B------:R-:W-:-:S04]  /*4a1d0*/  LOP3.LUT P5, RZ, R0, 0x400000, RZ, 0xc0, !PT ;  /* 0x0040000000ff7812 */ /* 0x000fc800078ac0ff */
[----:B------:R-:W-:Y:S01]  /*4a1e0*/  ISETP.LT.OR P5, PT, R28, 0x71, !P5 ;  /* 0x000000711c00780c */ /* 0x000fe20006fa1670 */
[----:B--2---:R-:W-:-:S05]  /*4a1f0*/  FMUL R3, R79, UR4 ;  /* 0x000000044f037c20 */ /* 0x004fca0008400000 */
[----:B------:R-:W-:-:S05]  /*4a200*/  F2FP.SATFINITE.E4M3.F32.PACK_AB_MERGE_C R17, RZ, R3, RZ ;  /* 0x00000003ff11723e */ /* 0x000fca00048070ff */
[----:B------:R0:W-:Y:S01]  /*4a210*/  @!P6 STG.E.U8 desc[UR54][R6.64+0x71], R17 ;  /* 0x000071110600e986 */ /* 0x0001e2000c101136 */
[----:B------:R-:W-:Y:S01]  /*4a220*/  BSSY B1, `(.L_x_96) ;  /* 0x0000014000017945 */ /* 0x000fe20003800000 */
[----:B------:R-:W-:Y:S02]  /*4a230*/  ISETP.NE.AND P3, PT, R62, RZ, PT ;  /* 0x000000ff3e00720c */ /* 0x000fe40003f65270 */
[----:B------:R-:W-:Y:S02]  /*4a240*/  ISETP.NE.AND P2, PT, R57, RZ, PT ;  /* 0x000000ff3900720c */ /* 0x000fe40003f45270 */
[----:B------:R-:W-:Y:S01]  /*4a250*/  ISETP.NE.AND P1, PT, R36, RZ, PT ;  /* 0x000000ff2400720c */ /* 0x000fe20003f25270 */
        /* <DEDUP_REMOVED lines=16> */
.L_x_97:
[----:B------:R-:W-:Y:S05]  /*4a360*/  BSYNC B1 ;  /* 0x0000000000017941 */ /* 0x000fea0003800000 */
.L_x_96:
        /* <DEDUP_REMOVED lines=15> */
.L_x_99:
[----:B------:R-:W-:Y:S05]  /*4a460*/  BSYNC B1 ;  /* 0x0000000000017941 */ /* 0x000fea0003800000 */
.L_x_98:
        /* <DEDUP_REMOVED lines=47> */
.L_x_101:
[----:B------:R-:W-:Y:S05]  /*4a760*/  BSYNC B1 ;  /* 0x0000000000017941 */ /* 0x000fea0003800000 */
.L_x_100:
        /* <DEDUP_REMOVED lines=15> */
.L_x_103:
[----:B------:R-:W-:Y:S05]  /*4a860*/  BSYNC B1 ;  /* 0x0000000000017941 */ /* 0x000fea0003800000 */
.L_x_102:
[----:B0-----:R-:W-:Y:S01]  /*4a870*/  P2R R3, PR, RZ, 0x8 ;  /* 0x00000008ff037803 */ /* 0x001fe20000000000 */
[----:B------:R-:W2:Y:S01]  /*4a880*/  LDL.LU R49, [R1+0x5e4] ;  /* 0x0005e40001317983 */ /* 0x000ea20000300800 */
[----:B------:R-:W-:Y:S02]  /*4a890*/  ISETP.LT.OR P3, PT, R28, 0x81, !P0 ;  /* 0x000000811c00780c */ /* 0x000fe40004761670 */
[----:B------:R-:W-:Y:S01]  /*4a8a0*/  P2R R50, PR, RZ, 0x1 ;  /* 0x00000001ff327803 */ /* 0x000fe20000000000 */
        /* <DEDUP_REMOVED lines=17> */
[----:B------:R-:W-:Y:S01]  /*4a9c0*/  P2R R60, PR, RZ, 0x4 ;  /* 0x00000004ff3c7803 */ /* 0x000fe20000000000 */
[----:B------:R-:W-:Y:S01]  /*4a9d0*/  IMAD.U32 R45, RZ, RZ, UR52 ;  /* 0x00000034ff2d7e24 */ /* 0x000fe2000f8e00ff */
[----:B------:R-:W5:Y:S01]  /*4a9e0*/  LDL.LU R81, [R1+0x5f8] ;  /* 0x0005f80001517983 */ /* 0x000f620000300800 */
[----:B------:R-:W-:-:S02]  /*4a9f0*/  IMAD.U32 R46, RZ, RZ, UR7 ;  /* 0x00000007ff2e7e24 */ /* 0x000fc4000f8e00ff */
[----:B------:R-:W0:Y:S01]  /*4aa00*/  @!P3 LDC.64 R8, c[0x0][0x5c0] ;  /* 0x00017000ff08bb82 */ /* 0x000e220000000a00 */
[----:B------:R-:W-:Y:S01]  /*4aa10*/  IMAD.U32 R43, RZ, RZ, UR52 ;  /* 0x00000034ff2b7e24 */ /* 0x000fe2000f8e00ff */
[----:B------:R-:W5:Y:S01]  /*4aa20*/  LDL.LU R80, [R1+0x5fc] ;  /* 0x0005fc0001507983 */ /* 0x000f620000300800 */
[----:B------:R-:W-:Y:S02]  /*4aa30*/  IMAD.U32 R44, RZ, RZ, UR7 ;  /* 0x00000007ff2c7e24 */ /* 0x000fe4000f8e00ff */
[----:B------:R-:W-:Y:S02]  /*4aa40*/  IMAD.U32 R41, RZ, RZ, UR52 ;  /* 0x00000034ff297e24 */ /* 0x000fe4000f8e00ff */
[----:B------:R-:W-:Y:S02]  /*4aa50*/  IMAD.U32 R42, RZ, RZ, UR7 ;  /* 0x00000007ff2a7e24 */ /* 0x000fe4000f8e00ff */
[----:B------:R-:W-:Y:S02]  /*4aa60*/  IMAD.U32 R39, RZ, RZ, UR52 ;  /* 0x00000034ff277e24 */ /* 0x000fe4000f8e00ff */
[----:B------:R-:W-:-:S02]  /*4aa70*/  IMAD.U32 R40, RZ, RZ, UR7 ;  /* 0x00000007ff287e24 */ /* 0x000fc4000f8e00ff */
[----:B------:R-:W-:Y:S02]  /*4aa80*/  IMAD.U32 R37, RZ, RZ, UR52 ;  /* 0x00000034ff257e24 */ /* 0x000fe4000f8e00ff */
[----:B------:R-:W-:Y:S02]  /*4aa90*/  IMAD.U32 R38, RZ, RZ, UR7 ;  /* 0x00000007ff267e24 */ /* 0x000fe4000f8e00ff */
        /* <DEDUP_REMOVED lines=12> */
[----:B------:R-:W0:Y:S08]  /*4ab60*/  @!P3 LDC.64 R12, c[0x0][0x5c0] ;  /* 0x00017000ff0cbb82 */ /* 0x000e300000000a00 */
[----:B------:R-:W1:Y:S01]  /*4ab70*/  @!P0 LDC.64 R14, c[0x0][0x5c0] ;  /* 0x00017000ff0e8b82 */ /* 0x000e620000000a00 */
[----:B0-----:R-:W-:-:S04]  /*4ab80*/  @!P3 IADD3 R12, P5, P6, R24, UR52, R12 ;  /* 0x00000034180cbc10 */ /* 0x001fc8000febe00c */
[----:B------:R-:W-:Y:S02]  /*4ab90*/  @!P3 IADD3.X R13, R29, UR7, R13, P5, P6 ;  /* 0x000000071d0dbc10 */ /* 0x000fe4000afec40d */
[----:B------:R-:W-:Y:S01]  /*4aba0*/  ISETP.NE.AND P3, PT, R3, RZ, PT ;  /* 0x000000ff0300720c */ /* 0x000fe20003f65270 */
[----:B------:R-:W-:Y:S01]  /*4abb0*/  IMAD.U32 R3, RZ, RZ, UR52 ;  /* 0x00000034ff037e24 */ /* 0x000fe2000f8e00ff */
[----:B-1----:R-:W-:Y:S02]  /*4abc0*/  @!P0 IADD3 R14, P5, P6, R24, UR57, R14 ;  /* 0x00000039180e8c10 */ /* 0x002fe4000febe00e */
[----:B------:R-:W-:Y:S02]  /*4abd0*/  P2R R68, PR, RZ, 0x8 ;  /* 0x00000008ff447803 */ /* 0x000fe40000000000 */
        /* <DEDUP_REMOVED lines=17> */
[----:B--2---:R-:W-:Y:S01]  /*4acf0*/  FMUL R49, R49, UR4 ;  /* 0x0000000431317c20 */ /* 0x004fe20008400000 */
        /* <DEDUP_REMOVED lines=18> */
[C---:B------:R-:W-:Y:S02]  /*4ae20*/  @!P0 IADD3.X R31, R29.reuse, UR58, R31, P5, P6 ;  /* 0x0000003a1d1f8c10 */ /* 0x040fe4000afec41f */
[----:B------:R-:W-:Y:S02]  /*4ae30*/  ISETP.LT.OR P0, PT, R28, 0x81, !P2 ;  /* 0x000000811c00780c */ /* 0x000fe40005701670 */
[----:B-1----:R-:W-:Y:S02]  /*4ae40*/  @!P1 IADD3 R32, P5, P6, R24, UR59, R32 ;  /* 0x0000003b18209c10 */ /* 0x002fe4000febe020 */
[----:B------:R-:W-:Y:S02]  /*4ae50*/  P2R R72, PR, RZ, 0x1 ;  /* 0x00000001ff487803 */ /* 0x000fe40000000000 */
[----:B------:R-:W-:-:S07]  /*4ae60*/  @!P1 IADD3.X R33, R29, UR58, R33, P5, P6 ;  /* 0x0000003a1d219c10 */ /* 0x000fce000afec421 */
        /* <DEDUP_REMOVED lines=11> */
[----:B------:R-:W-:Y:S02]  /*4af20*/  ISETP.NE.AND P2, PT, R34, RZ, PT ;  /* 0x000000ff2200720c */ /* 0x000fe40003f45270 */
[----:B------:R-:W-:-:S09]  /*4af30*/  P2R R76, PR, RZ, 0x1 ;  /* 0x00000001ff4c7803 */ /* 0x000fd20000000000 */
[----:B------:R-:W-:-:S04]  /*4af40*/  @!P0 IADD3 R43, P6, P5, R43, UR57, R24 ;  /* 0x000000392b2b8c10 */ /* 0x000fc8000fdde018 */
[----:B------:R-:W-:Y:S02]  /*4af50*/  @!P0 IADD3.X R44, R44, UR56, R29, P6, P5 ;  /* 0x000000382c2c8c10 */ /* 0x000fe4000b7ea41d */
        /* <DEDUP_REMOVED lines=13> */
[----:B------:R-:W-:Y:S02]  /*4b030*/  ISETP.NE.AND P1, PT, R35, RZ, PT ;  /* 0x000000ff2300720c */ /* 0x000fe40003f25270 */
[----:B------:R-:W-:-:S07]  /*4b040*/  P2R R67, PR, RZ, 0x1 ;  /* 0x00000001ff437803 */ /* 0x000fce0000000000 */
[----:B------:R-:W-:Y:S02]  /*4b050*/  @!P0 IADD3 R3, P4, P5, R3, UR59, R24 ;  /* 0x0000003b03038c10 */ /* 0x000fe4000fd9e018 */
[----:B------:R-:W0:Y:S02]  /*4b060*/  @!P3 LDC.64 R34, c[0x0][0x5c0] ;  /* 0x00017000ff22bb82 */ /* 0x000e240000000a00 */
[----:B------:R-:W-:Y:S02]  /*4b070*/  @!P0 IADD3.X R36, R36, UR58, R29, P4, P5 ;  /* 0x0000003a24248c10 */ /* 0x000fe4000a7ea41d */
[----:B------:R-:W-:Y:S02]  /*4b080*/  ISETP.LT.OR P0, PT, R28, 0x82, !P6 ;  /* 0x000000821c00780c */ /* 0x000fe40007701670 */
[----:B------:R-:W-:Y:S01]  /*4b090*/  F2FP.SATFINITE.E4M3.F32.PACK_AB_MERGE_C R53, RZ, R49, RZ ;  /* 0x00000031ff35723e */ /* 0x000fe200048070ff */
[----:B---3--:R-:W-:Y:S02]  /*4b0a0*/  FMUL R49, R79, UR4 ;  /* 0x000000044f317c20 */ /* 0x008fe40008400000 */
[----:B------:R-:W2:Y:S01]  /*4b0b0*/  LDL.LU R79, [R1+0x600] ;  /* 0x00060000014f7983 */ /* 0x000ea20000300800 */
[----:B------:R-:W-:-:S02]  /*4b0c0*/  ISETP.NE.AND P5, PT, R55, RZ, PT ;  /* 0x000000ff3700720c */ /* 0x000fc40003fa5270 */
[----:B------:R-:W-:Y:S01]  /*4b0d0*/  F2FP.SATFINITE.E4M3.F32.PACK_AB_MERGE_C R55, RZ, R49, RZ ;  /* 0x00000031ff37723e */ /* 0x000fe200048070ff */
[----:B----4-:R-:W-:Y:S01]  /*4b0e0*/  FMUL R49, R57, UR4 ;  /* 0x0000000439317c20 */ /* 0x010fe20008400000 */
[----:B------:R-:W3:Y:S01]  /*4b0f0*/  LDL.LU R82, [R1+0x604] ;  /* 0x0006040001527983 */ /* 0x000ee20000300800 */
[----:B0-----:R-:W-:-:S05]  /*4b100*/  @!P3 IADD3 R34, P4, R24, R34, RZ ;  /* 0x000000221822b210 */ /* 0x001fca0007f9e0ff */
[----:B------:R-:W-:Y:S01]  /*4b110*/  @!P3 IMAD.X R35, R29, 0x1, R35, P4 ;  /* 0x000000011d23b824 */ /* 0x000fe200020e0623 */
[----:B------:R-:W-:-:S04]  /*4b120*/  F2FP.SATFINITE.E4M3.F32.PACK_AB_MERGE_C R57, RZ, R49, RZ ;  /* 0x00000031ff39723e */ /* 0x000fc800048070ff */
[----:B------:R0:W-:Y:S01]  /*4b130*/  @!P3 STG.E.U8 desc[UR54][R34.64+0x80], R53 ;  /* 0x000080352200b986 */ /* 0x0001e2000c101136 */
[----:B-----5:R-:W-:-:S03]  /*4b140*/  FMUL R49, R78, UR4 ;  /* 0x000000044e317c20 */ /* 0x020fc60008400000 */
[----:B------:R-:W4:Y:S01]  /*4b150*/  LDL.LU R78, [R1+0x608] ;  /* 0x00060800014e7983 */ /* 0x000f220000300800 */
[----:B0-----:R-:W0:Y:S02]  /*4b160*/  @!P0 LDC.64 R34, c[0x0][0x5c0] ;  /* 0x00017000ff228b82 */ /* 0x001e240000000a00 */
[----:B0-----:R-:W-:-:S05]  /*4b170*/  @!P0 IADD3 R34, P3, R24, R34, RZ ;  /* 0x0000002218228210 */ /* 0x001fca0007f7e0ff */
[----:B------:R-:W-:-:S05]  /*4b180*/  @!P0 IMAD.X R35, R29, 0x1, R35, P3 ;  /* 0x000000011d238824 */ /* 0x000fca00018e0623 */
[----:B------:R0:W-:Y:S02]  /*4b190*/  @!P0 STG.E.U8 desc[UR54][R34.64+0x81], R55 ;  /* 0x0000813722008986 */ /* 0x0001e4000c101136 */
[----:B0-----:R-:W-:Y:S02]  /*4b1a0*/  FMUL R34, R77, UR4 ;  /* 0x000000044d227c20 */ /* 0x001fe40008400000 */
[----:B------:R-:W5:Y:S01]  /*4b1b0*/  LDL.LU R77, [R1+0x60c] ;  /* 0x00060c00014d7983 */ /* 0x000f620000300800 */
[----:B------:R-:W-:-:S03]  /*4b1c0*/  ISETP.LT.OR P0, PT, R28, 0x89, !P6 ;  /* 0x000000891c00780c */ /* 0x000fc60007701670 */
[----:B------:R0:W-:Y:S10]  /*4b1d0*/  @!P2 STG.E.U8 desc[UR54][R6.64+0x80], R57 ;  /* 0x000080390600a986 */ /* 0x0001f4000c101136 */
[----:B0-----:R-:W0:Y:S01]  /*4b1e0*/  @!P0 LDC.64 R6, c[0x0][0x5c0] ;  /* 0x00017000ff068b82 */ /* 0x001e220000000a00 */
[----:B------:R-:W-:-:S05]  /*4b1f0*/  F2FP.SATFINITE.E4M3.F32.PACK_AB_MERGE_C R49, RZ, R49, RZ ;  /* 0x00000031ff31723e */ /* 0x000fca00048070ff */
[----:B------:R1:W-:Y:S01]  /*4b200*/  @!P1 STG.E.U8 desc[UR54][R8.64+0x81], R49 ;  /* 0x0000813108009986 */ /* 0x0003e2000c101136 */
[----:B------:R-:W-:Y:S01]  /*4b210*/  F2FP.SATFINITE.E4M3.F32.PACK_AB_MERGE_C R35, RZ, R34, RZ ;  /* 0x00000022ff23723e */ /* 0x000fe200048070ff */
[----:B-1----:R-:W-:Y:S02]  /*4b220*/  FMUL R8, R81, UR4 ;  /* 0x0000000451087c20 */ /* 0x002fe40008400000 */
[----:B------:R-:W5:Y:S03]  /*4b230*/  LDL.LU R81, [R1+0x610] ;  /* 0x0006100001517983 */ /* 0x000f660000300800 */
[----:B------:R-:W-:Y:S01]  /*4b240*/  F2FP.SATFINITE.E4M3.F32.PACK_AB_MERGE_C R9, RZ, R8, RZ ;  /* 0x00000008ff09723e */ /* 0x000fe200048070ff */
[----:B------:R-:W-:Y:S01]  /*4b250*/  FMUL R8, R80, UR4 ;  /* 0x0000000450087c20 */ /* 0x000fe20008400000 */
[----:B0-----:R-:W-:Y:S01]  /*4b260*/  @!P0 IADD3 R6, P3, R24, R6, RZ ;  /* 0x0000000618068210 */ /* 0x001fe20007f7e0ff */
[----:B------:R-:W5:Y:S03]  /*4b270*/  LDL.LU R80, [R1+0x614] ;  /* 0x0006140001507983 */ /* 0x000f660000300800 */
[----:B------:R-:W-:Y:S01]  /*4b280*/  F2FP.SATFINITE.E4M3.F32.PACK_AB_MERGE_C R49, RZ, R8, RZ ;  /* 0x00000008ff31723e */ /* 0x000fe200048070ff */
        /* <DEDUP_REMOVED lines=18> */
[----:B------:R-:W-:-:S04]  /*4b3b0*/  ISETP.NE.AND P3, PT, R74, RZ, PT ;  /* 0x000000ff4a00720c */ /* 0x000fc80003f65270 */
[----:B------:R-:W-:Y:S02]  /*4b3c0*/  P2R R34, PR, RZ, 0x8 ;  /* 0x00000008ff227803 */ /* 0x000fe40000000000 */
[----:B------:R-:W-:Y:S02]  /*4b3d0*/  ISETP.NE.AND P3, PT, R72, RZ, PT ;  /* 0x000000ff4800720c */ /* 0x000fe40003f65270 */
[----:B------:R-:W-:Y:S02]  /*4b3e0*/  ISETP.NE.AND P4, PT, R69, RZ, PT ;  /* 0x000000ff4500720c */ /* 0x000fe40003f85270 */
[----:B------:R-:W-:-:S09]  /*4b3f0*/  ISETP.NE.AND P0, PT, R73, RZ, PT ;  /* 0x000000ff4900720c */ /* 0x000fd20003f05270 */
[----:B0-----:R-:W0:Y:S01]  /*4b400*/  @!P3 LDC.64 R6, c[0x0][0x5c0] ;  /* 0x00017000ff06bb82 */ /* 0x001e220000000a00 */
[----:B------:R-:W-:Y:S02]  /*4b410*/  ISETP.NE.AND P2, PT, R70, RZ, PT ;  /* 0x000000ff4600720c */ /* 0x000fe40003f45270 */
[----:B------:R-:W-:Y:S01]  /*4b420*/  ISETP.NE.AND P1, PT, R71, RZ, PT ;  /* 0x000000ff4700720c */ /* 0x000fe20003f25270 */
[----:B------:R1:W-:Y:S04]  /*4b430*/  @!P5 STG.E.U8 desc[UR54][R10.64+0x88], R49 ;  /* 0x000088310a00d986 */ /* 0x0003e8000c101136 */
[----:B------:R1:W-:Y:S02]  /*4b440*/  @!P4 STG.E.U8 desc[UR54][R12.64+0x89], R35 ;  /* 0x000089230c00c986 */ /* 0x0003e4000c101136 */
[----:B-1----:R-:W-:-:S02]  /*4b450*/  FMUL R10, R81, UR4 ;  /* 0x00000004510a7c20 */ /* 0x002fc40008400000 */
[----:B------:R-:W5:Y:S01]  /*4b460*/  LDL.LU R81, [R1+0x628] ;  /* 0x0006280001517983 */ /* 0x000f620000300800 */
[----:B------:R-:W-:Y:S02]  /*4b470*/  F2FP.SATFINITE.E4M3.F32.PACK_AB_MERGE_C R11, RZ, R8, RZ ;  /* 0x00000008ff0b723e */ /* 0x000fe400048070ff */
[----:B------:R-:W1:Y:S01]  /*4b480*/  @!P0 LDC.64 R8, c[0x0][0x5c0] ;  /* 0x00017000ff088b82 */ /* 0x000e620000000a00 */
[----:B------:R0:W-:Y:S01]  /*4b490*/  @!P2 STG.E.U8 desc[UR54][R14.64+0x80], R53 ;  /* 0x000080350e00a986 */ /* 0x0001e2000c101136 */
[----:B------:R-:W-:Y:S01]  /*4b4a0*/  F2FP.SATFINITE.E4M3.F32.PACK_AB_MERGE_C R13, RZ, R10, RZ ;  /* 0x0000000aff0d723e */ /* 0x000fe200048070ff */
[----:B------:R-:W-:Y:S02]  /*4b4b0*/  FMUL R10, R80, UR4 ;  /* 0x00000004500a7c20 */ /* 0x000fe40008400000 */
[----:B------:R-:W-:Y:S01]  /*4b4c0*/  @!P1 STG.E.U8 desc[UR54][R16.64+0x81], R55 ;  /* 0x0000813710009986 */ /* 0x000fe2000c101136 */
[----:B0-----:R-:W-:-:S03]  /*4b4d0*/  @!P3 IADD3 R6, P1, R59, R6, RZ ;  /* 0x000000063b06b210 */ /* 0x001fc60007f3e0ff */
[----:B------:R-:W5:Y:S02]  /*4b4e0*/  LDL.LU R80, [R1+0x62c] ;  /* 0x00062c0001507983 */ /* 0x000f640000300800 */
[----:B------:R-:W-:Y:S01]  /*4b4f0*/  @!P3 IMAD.X R7, R56, 0x1, R7, P1 ;  /* 0x000000013807b824 */ /* 0x000fe200008e0607 */
[----:B------:R-:W-:-:S04]  /*4b500*/  F2FP.SATFINITE.E4M3.F32.PACK_AB_MERGE_C R15, RZ, R10, RZ ;  /* 0x0000000aff0f723e */ /* 0x000fc800048070ff */
[----:B------:R0:W-:Y:S01]  /*4b510*/  @!P3 STG.E.U8 desc[UR54][R6.64+0x80], R11 ;  /* 0x0000800b0600b986 */ /* 0x0001e2000c101136 */
[----:B------:R-:W-:Y:S02]  /*4b520*/  ISETP.NE.AND P6, PT, R65, RZ, PT ;  /* 0x000000ff4100720c */ /* 0x000fe40003fc5270 */
[----:B-1----:R-:W-:-:S05]  /*4b530*/  @!P0 IADD3 R8, P3, R47, R8, RZ ;  /* 0x000000082f088210 */ /* 0x002fca0007f7e0ff */
[----:B------:R-:W-:Y:S01]  /*4b540*/  @!P0 IMAD.X R9, R48, 0x1, R9, P3 ;  /* 0x0000000130098824 */ /* 0x000fe200018e0609 */
[----:B------:R-:W-:-:S04]  /*4b550*/  ISETP.NE.AND P3, PT, R34, RZ, PT ;  /* 0x000000ff2200720c */ /* 0x000fc80003f65270 */
[----:B------:R1:W-:Y:S09]  /*4b560*/  @!P0 STG.E.U8 desc[UR54][R8.64+0x81], R13 ;  /* 0x0000810d08008986 */ /* 0x0003f2000c101136 */
[----:B------:R-:W-:Y:S01]  /*4b570*/  @!P3 STG.E.U8 desc[UR54][R18.64+0x88], R15 ;  /* 0x0000880f1200b986 */ /* 0x000fe2000c101136 */
[----:B--2---:R-:W-:-:S03]  /*4b580*/  FMUL R10, R79, UR4 ;  /* 0x000000044f0a7c20 */ /* 0x004fc60008400000 */
[----:B------:R-:W2:Y:S02]  /*4b590*/  LDL.LU R79, [R1+0x630] ;  /* 0x00063000014f7983 */ /* 0x000ea40000300800 */
[----:B0-----:R-:W-:Y:S01]  /*4b5a0*/  F2FP.SATFINITE.E4M3.F32.PACK_AB_MERGE_C R11, RZ, R10, RZ ;  /* 0x0000000aff0b723e */ /* 0x001fe200048070ff */
[----:B---3--:R-:W-:Y:S02]  /*4b5b0*/  FMUL R10, R78, UR4 ;  /* 0x000000044e0a7c20 */ /* 0x008fe40008400000 */
[----:B------:R-:W3:Y:S03]  /*4b5c0*/  LDL.LU R78, [R1+0x634] ;  /* 0x00063400014e7983 */ /* 0x000ee60000300800 */
[----:B-1----:R-:W-:Y:S01]  /*4b5d0*/  F2FP.SATFINITE.E4M3.F32.PACK_AB_MERGE_C R13, RZ, R10, RZ ;  /* 0x0000000aff0d723e */ /* 0x002fe200048070ff */
[----:B----4-:R-:W-:Y:S01]  /*4b5e0*/  FMUL R10, R82, UR4 ;  /* 0x00000004520a7c20 */ /* 0x010fe20008400000 */
[----:B------:R0:W-:Y:S04]  /*4b5f0*/  @!P6 STG.E.U8 desc[UR54][R20.64+0x89], R11 ;  /* 0x0000890b1400e986 */ /* 0x0001e8000c101136 */
[----:B0-----:R-:W-:Y:S01]  /*4b600*/  F2FP.SATFINITE.E4M3.F32.PACK_AB_MERGE_C R11, RZ, R10, RZ ;  /* 0x0000000aff0b723e */ /* 0x001fe200048070ff */
[----:B-----5:R-:W-:-:S02]  /*4b610*/  FMUL R10, R77, UR4 ;  /* 0x000000044d0a7c20 */ /* 0x020fc40008400000 */
[----:B------:R-:W4:Y:S01]  /*4b620*/  LDL.LU R77, [R1+0x638] ;  /* 0x00063800014d7983 */ /* 0x000f220000300800 */
[----:B------:R-:W-:Y:S02]  /*4b630*/  ISETP.NE.AND P5, PT, R75, RZ, PT ;  /* 0x000000ff4b00720c */ /* 0x000fe40003fa5270 */
[----:B------:R-:W-:Y:S01]  /*4b640*/  ISETP.NE.AND P4, PT, R76, RZ, PT ;  /* 0x000000ff4c00720c */ /* 0x000fe20003f85270 */
[----:B------:R-:W5:Y:S10]  /*4b650*/  LDL.LU R82, [R1+0x63c] ;  /* 0x00063c0001527983 */ /* 0x000f740000300800 */
[----:B------:R-:W0:Y:S08]  /*4b660*/  @!P5 LDC.64 R6, c[0x0][0x5c0] ;  /* 0x00017000ff06db82 */ /* 0x000e300000000a00 */
[----:B------:R-:W1:Y:S01]  /*4b670*/  @!P4 LDC.64 R8, c[0x0][0x5c0] ;  /* 0x00017000ff08cb82 */ /* 0x000e620000000a00 */
[----:B0-----:R-:W-:-:S05]  /*4b680*/  @!P5 IADD3 R6, P6, R45, R6, RZ ;  /* 0x000000062d06d210 */ /* 0x001fca0007fde0ff */
[----:B------:R-:W-:-:S05]  /*4b690*/  @!P5 IMAD.X R7, R46, 0x1, R7, P6 ;  /* 0x000000012e07d824 */ /* 0x000fca00030e0607 */
[----:B------:R0:W-:Y:S01]  /*4b6a0*/  @!P5 STG.E.U8 desc[UR54][R6.64+0x88], R13 ;  /* 0x0000880d0600d986 */ /* 0x0001e2000c101136 */
[----:B-1----:R-:W-:-:S05]  /*4b6b0*/  @!P4 IADD3 R8, P5, R43, R8, RZ ;  /* 0x000000082b08c210 */ /* 0x002fca0007fbe0ff */
[----:B------:R-:W-:-:S05]  /*4b6c0*/  @!P4 IMAD.X R9, R44, 0x1, R9, P5 ;  /* 0x000000012c09c824 */ /* 0x000fca00028e0609 */
[----:B------:R1:W-:Y:S01]  /*4b6d0*/  @!P4 STG.E.U8 desc[UR54][R8.64+0x89], R11 ;  /* 0x0000890b0800c986 */ /* 0x0003e2000c101136 */
[----:B------:R-:W-:Y:S02]  /*4b6e0*/  ISETP.NE.AND P4, PT, R61, RZ, PT ;  /* 0x000000ff3d00720c */ /* 0x000fe40003f85270 */
[----:B------:R-:W-:Y:S02]  /*4b6f0*/  ISETP.NE.AND P5, PT, R62, RZ, PT ;  /* 0x000000ff3e00720c */ /* 0x000fe40003fa5270 */
[----:B------:R-:W-:-:S09]  /*4b700*/  ISETP.NE.AND P2, PT, R63, RZ, PT ;  /* 0x000000ff3f00720c */ /* 0x000fd20003f45270 */
[----:B0-----:R-:W0:Y:S01]  /*4b710*/  @!P4 LDC.64 R6, c[0x0][0x5c0] ;  /* 0x00017000ff06cb82 */ /* 0x001e220000000a00 */
[----:B------:R-:W-:Y:S02]  /*4b720*/  ISETP.NE.AND P1, PT, R64, RZ, PT ;  /* 0x000000ff4000720c */ /* 0x000fe40003f25270 */
[----:B------:R-:W-:-:S05]  /*4b730*/  F2FP.SATFINITE.E4M3.F32.PACK_AB_MERGE_C R15, RZ, R10, RZ ;  /* 0x0000000aff0f723e */ /* 0x000fca00048070ff */
[----:B-1----:R-:W1:Y:S01]  /*4b740*/  @!P5 LDC.64 R8, c[0x0][0x5c0] ;  /* 0x00017000ff08db82 */ /* 0x002e620000000a00 */
[----:B------:R-:W-:Y:S01]  /*4b750*/  FMUL R10, R81, UR4 ;  /* 0x00000004510a7c20 */ /* 0x000fe20008400000 */
[----:B------:R-:W-:Y:S04]  /*4b760*/  @!P2 STG.E.U8 desc[UR54][R22.64+0x80], R15 ;  /* 0x0000800f1600a986 */ /* 0x000fe8000c101136 */
[----:B------:R-:W-:Y:S01]  /*4b770*/  F2FP.SATFINITE.E4M3.F32.PACK_AB_MERGE_C R13, RZ, R10, RZ ;  /* 0x0000000aff0d723e */ /* 0x000fe200048070ff */
[----:B------:R-:W5:Y:S01]  /*4b780*/  LDL.LU R81, [R1+0x640] ;  /* 0x0006400001517983 */ /* 0x000f620000300800 */
[----:B------:R-:W-:-:S03]  /*4b790*/  ISETP.NE.AND P6, PT, R66, RZ, PT ;  /* 0x000000ff4200720c */ /* 0x000fc60003fc5270 */
[----:B------:R2:W-:Y:S01]  /*4b7a0*/  @!P1 STG.E.U8 desc[UR54][R26.64+0x81], R13 ;  /* 0x0000810d1a009986 */ /* 0x0005e2000c101136 */
[----:B------:R-:W-:Y:S01]  /*4b7b0*/  FMUL R10, R80, UR4 ;  /* 0x00000004500a7c20 */ /* 0x000fe20008400000 */
[----:B0-----:R-:W-:Y:S02]  /*4b7c0*/  @!P4 IADD3 R6, P1, R41, R6, RZ ;  /* 0x000000062906c210 */ /* 0x001fe40007f3e0ff */
[----:B------:R-:W5:Y:S01]  /*4b7d0*/  LDL.LU R80, [R1+0x644] ;  /* 0x0006440001507983 */ /* 0x000f620000300800 */
[----:B------:R-:W-:Y:S02]  /*4b7e0*/  ISETP.NE.AND P0, PT, R67, RZ, PT ;  /* 0x000000ff4300720c */ /* 0x000fe40003f05270 */
[----:B------:R-:W-:Y:S01]  /*4b7f0*/  F2FP.SATFINITE.E4M3.F32.PACK_AB_MERGE_C R11, RZ, R10, RZ ;  /* 0x0000000aff0b723e */ /* 0x000fe200048070ff */
[----:B------:R-:W-:Y:S02]  /*4b800*/  @!P4 IMAD.X R7, R42, 0x1, R7, P1 ;  /* 0x000000012a07c824 */ /* 0x000fe400008e0607 */
[----:B------:R-:W0:Y:S03]  /*4b810*/  @!P6 LDC.64 R16, c[0x0][0x5c0] ;  /* 0x00017000ff10eb82 */ /* 0x000e260000000a00 */
[----:B------:R3:W-:Y:S01]  /*4b820*/  @!P4 STG.E.U8 desc[UR54][R6.64+0x80], R11 ;  /* 0x0000800b0600c986 */ /* 0x0007e2000c101136 */
[----:B-1----:R-:W-:-:S05]  /*4b830*/  @!P5 IADD3 R8, P4, R39, R8, RZ ;  /* 0x000000082708d210 */ /* 0x002fca0007f9e0ff */
[----:B------:R-:W-:Y:S02]  /*4b840*/  @!P5 IMAD.X R9, R40, 0x1, R9, P4 ;  /* 0x000000012809d824 */ /* 0x000fe400020e0609 */
[----:B--2---:R-:W-:Y:S02]  /*4b850*/  FMUL R10, R79, UR4 ;  /* 0x000000044f0a7c20 */ /* 0x004fe40008400000 */
[----:B------:R-:W2:Y:S03]  /*4b860*/  LDL.LU R79, [R1+0x648] ;  /* 0x00064800014f7983 */ /* 0x000ea60000300800 */
[----:B------:R-:W-:-:S05]  /*4b870*/  F2FP.SATFINITE.E4M3.F32.PACK_AB_MERGE_C R13, RZ, R10, RZ ;  /* 0x0000000aff0d723e */ /* 0x000fca00048070ff */
[----:B------:R-:W-:Y:S01]  /*4b880*/  @!P5 STG.E.U8 desc[UR54][R8.64+0x81], R13 ;  /* 0x0000810d0800d986 */ /* 0x000fe2000c101136 */
[----:B------:R-:W-:Y:S01]  /*4b890*/  ISETP.NE.AND P5, PT, R54, RZ, PT ;  /* 0x000000ff3600720c */ /* 0x000fe20003fa5270 */
[----:B---3--:R-:W-:Y:S02]  /*4b8a0*/  FMUL R10, R78, UR4 ;  /* 0x000000044e0a7c20 */ /* 0x008fe40008400000 */
[----:B------:R-:W3:Y:S03]  /*4b8b0*/  LDL.LU R78, [R1+0x64c] ;  /* 0x00064c00014e7983 */ /* 0x000ee60000300800 */
[----:B------:R-:W-:Y:S02]  /*4b8c0*/  F2FP.SATFINITE.E4M3.F32.PACK_AB_MERGE_C R15, RZ, R10, RZ ;  /* 0x0000000aff0f723e */ /* 0x000fe400048070ff */
[----:B------:R-:W1:Y:S05]  /*4b8d0*/  @!P0 LDC.64 R10, c[0x0][0x5c0] ;  /* 0x00017000ff0a8b82 */ /* 0x000e6a0000000a00 */
[----:B------:R4:W-:Y:S01]  /*4b8e0*/  @!P5 STG.E.U8 desc[UR54][R30.64+0x88], R15 ;  /* 0x0000880f1e00d986 */ /* 0x0009e2000c101136 */
[----:B0-----:R-:W-:-:S05]  /*4b8f0*/  @!P6 IADD3 R6, P5, R37, R16, RZ ;  /* 0x000000102506e210 */ /* 0x001fca0007fbe0ff */
[----:B------:R-:W-:Y:S01]  /*4b900*/  @!P6 IMAD.X R7, R38, 0x1, R17, P5 ;  /* 0x000000012607e824 */ /* 0x000fe200028e0611 */
[----:B-1----:R-:W-:Y:S01]  /*4b910*/  @!P0 IADD3 R10, P5, R3, R10, RZ ;  /* 0x0000000a030a8210 */ /* 0x002fe20007fbe0ff */
[----:B----4-:R-:W-:Y:S02]  /*4b920*/  FMUL R3, R77, UR4 ;  /* 0x000000044d037c20 */ /* 0x010fe40008400000 */
[----:B------:R-:W4:Y:S01]  /*4b930*/  LDL.LU R77, [R1+0x650] ;  /* 0x00065000014d7983 */ /* 0x000f220000300800 */
[----:B------:R-:W-:Y:S01]  /*4b940*/  ISETP.NE.AND P4, PT, R52, RZ, PT ;  /* 0x000000ff3400720c */ /* 0x000fe20003f85270 */
[----:B------:R-:W-:-:S03]  /*4b950*/  @!P0 IMAD.X R11, R36, 0x1, R11, P5 ;  /* 0x00000001240b8824 */ /* 0x000fc600028e060b */
        /* <DEDUP_REMOVED lines=25> */
[----:B------:R-:W-:Y:S01]  /*4baf0*/  F2FP.SATFINITE.E4M3.F32.PACK_AB_MERGE_C R7, RZ, R3, RZ ;  /* 0x00000003ff07723e */ /* 0x000fe200048070ff */
        /* <DEDUP_REMOVED lines=28> */
.L_x_105:
[----:B------:R-:W-:Y:S05]  /*4bcc0*/  BSYNC B1 ;  /* 0x0000000000017941 */ /* 0x000fea0003800000 */
.L_x_104:
        /* <DEDUP_REMOVED lines=15> */
.L_x_107:
[----:B------:R-:W-:Y:S05]  /*4bdc0*/  BSYNC B1 ;  /* 0x0000000000017941 */ /* 0x000fea0003800000 */
.L_x_106:
[----:B------:R-:W2:Y:S04]  /*4bdd0*/  LDL.LU R16, [R1+0x654] ;  /* 0x0006540001107983 */ /* 0x000ea80000300800 */
[----:B------:R-:W3:Y:S04]  /*4bde0*/  LDL.LU R13, [R1+0x658] ;  /* 0x00065800010d7983 */ /* 0x000ee80000300800 */
[----:B------:R-:W4:Y:S04]  /*4bdf0*/  LDL.LU R15, [R1+0x65c] ;  /* 0x00065c00010f7983 */ /* 0x000f280000300800 */
[----:B------:R-:W5:Y:S01]  /*4be00*/  LDL.LU R14, [R1+0x660] ;  /* 0x00066000010e7983 */ /* 0x000f620000300800 */
[----:B------:R-:W-:Y:S01]  /*4be10*/  ISETP.LT.OR P6, PT, R28, 0x89, !P4 ;  /* 0x000000891c00780c */ /* 0x000fe200067c1670 */
[----:B------:R-:W-:Y:S01]  /*4be20*/  BSSY B1, `(.L_x_108) ;  /* 0x000002a000017945 */ /* 0x000fe20003800000 */
[----:B------:R-:W-:-:S11]  /*4be30*/  P2R R12, PR, RZ, 0x1 ;  /* 0x00000001ff0c7803 */ /* 0x000fd60000000000 */
[----:B------:R-:W0:Y:S02]  /*4be40*/  @!P6 LDC.64 R8, c[0x0][0x5c0] ;  /* 0x00017000ff08eb82 */ /* 0x000e240000000a00 */
[----:B01----:R-:W-:Y:S02]  /*4be50*/  @!P6 IMAD.MOV.U32 R6, RZ, RZ, R24 ;  /* 0x000000ffff06e224 */ /* 0x003fe400078e0018 */
[----:B------:R-:W-:Y:S02]  /*4be60*/  @!P6 IMAD.MOV.U32 R7, RZ, RZ, R29 ;  /* 0x000000ffff07e224 */ /* 0x000fe400078e001d */
[----:B------:R-:W-:Y:S02]  /*4be70*/  @!P6 IMAD R3, R5, 0x180, RZ ;  /* 0x000001800503e824 */ /* 0x000fe400078e02ff */
[----:B------:R-:W-:-:S03]  /*4be80*/  @!P6 IMAD.WIDE.U32 R6, R4, 0x180, R6 ;  /* 0x000001800406e825 */ /* 0x000fc600078e0006 */
[----:B------:R-:W-:-:S04]  /*4be90*/  @!P6 IADD3 R6, P5, R6, R8, RZ ;  /* 0x000000080606e210 */ /* 0x000fc80007fbe0ff */
        /* <DEDUP_REMOVED lines=34> */
.L_x_109:
[----:B------:R-:W-:Y:S05]  /*4c0c0*/  BSYNC B1 ;  /* 0x0000000000017941 */ /* 0x000fea0003800000 */
.L_x_108:
        /* <DEDUP_REMOVED lines=15> */
.L_x_111:
[----:B------:R-:W-:Y:S05]  /*4c1c0*/  BSYNC B1 ;  /* 0x0000000000017941 */ /* 0x000fea0003800000 */
.L_x_110:
[----:B0-----:R-:W-:Y:S01]  /*4c1d0*/  P2R R3, PR, RZ, 0x8 ;  /* 0x00000008ff037803 */ /* 0x001fe20000000000 */
[----:B------:R-:W2:Y:S01]  /*4c1e0*/  LDL.LU R36, [R1+0x664] ;  /* 0x0006640001247983 */ /* 0x000ea20000300800 */
[----:B------:R-:W-:Y:S02]  /*4c1f0*/  ISETP.LT.OR P3, PT, R28, 0x91, !P0 ;  /* 0x000000911c00780c */ /* 0x000fe40004761670 */
[----:B------:R-:W-:Y:S01]  /*4c200*/  P2R R50, PR, RZ, 0x1 ;  /* 0x00000001ff327803 */ /* 0x000fe20000000000 */
[----:B------:R-:W3:Y:S10]  /*4c210*/  LDL.LU R81, [R1+0x668] ;  /* 0x0006680001517983 */ /* 0x000ef40000300800 */
[----:B------:R-:W0:Y:S01]  /*4c220*/  @!P3 LDC.64 R32, c[0x0][0x5c0] ;  /* 0x00017000ff20bb82 */ /* 0x000e220000000a00 */
[----:B------:R-:W-:Y:S01]  /*4c230*/  P2R R34, PR, RZ, 0x8 ;  /* 0x00000008ff227803 */ /* 0x000fe20000000000 */
[----:B------:R-:W4:Y:S04]  /*4c240*/  LDL.LU R43, [R1+0x66c] ;  /* 0x00066c00012b7983 */ /* 0x000f280000300800 */
[----:B------:R-:W5:Y:S01]  /*4c250*/  LDL.LU R80, [R1+0x670] ;  /* 0x0006700001507983 */ /* 0x000f620000300800 */
[----:B------:R-:W-:-:S03]  /*4c260*/  P2R R58, PR, RZ, 0x10 ;  /* 0x00000010ff3a7803 */ /* 0x000fc60000000000 */
[----:B------:R-:W5:Y:S01]  /*4c270*/  LDL.LU R79, [R1+0x674] ;  /* 0x00067400014f7983 */ /* 0x000f620000300800 */
[----:B------:R-:W-:Y:S01]  /*4c280*/  LOP3.LUT P4, RZ, R0, 0x2000, RZ, 0xc0, !PT ;  /* 0x0000200000ff7812 */ /* 0x000fe2000788c0ff */
[----:B------:R-:W-:Y:S01]  /*4c290*/  IMAD.U32 R45, RZ, RZ, UR52 ;  /* 0x00000034ff2d7e24 */ /* 0x000fe2000f8e00ff */
[----:B------:R-:W-:Y:S01]  /*4c2a0*/  P2R R56, PR, RZ, 0x2 ;  /* 0x00000002ff387803 */ /* 0x000fe20000000000 */
[----:B------:R-:W-:Y:S01]  /*4c2b0*/  IMAD.U32 R40, RZ, RZ, UR7 ;  /* 0x00000007ff287e24 */ /* 0x000fe2000f8e00ff */
[----:B------:R-:W-:Y:S01]  /*4c2c0*/  P2R R67, PR, RZ, 0x4 ;  /* 0x00000004ff437803 */ /* 0x000fe20000000000 */
[----:B------:R-:W-:Y:S01]  /*4c2d0*/  IMAD.U32 R47, RZ, RZ, UR52 ;  /* 0x00000034ff2f7e24 */ /* 0x000fe2000f8e00ff */
[----:B------:R-:W5:Y:S01]  /*4c2e0*/  LDL.LU R83, [R1+0x678] ;  /* 0x0006780001537983 */ /* 0x000f620000300800 */
[----:B------:R-:W-:Y:S02]  /*4c2f0*/  IMAD.U32 R42, RZ, RZ, UR7 ;  /* 0x00000007ff2a7e24 */ /* 0x000fe4000f8e00ff */
[----:B------:R-:W-:Y:S01]  /*4c300*/  IMAD.U32 R49, RZ, RZ, UR52 ;  /* 0x00000034ff317e24 */ /* 0x000fe2000f8e00ff */
[----:B------:R-:W5:Y:S01]  /*4c310*/  LDL.LU R82, [R1+0x67c] ;  /* 0x00067c0001527983 */ /* 0x000f620000300800 */
        /* <DEDUP_REMOVED lines=8> */
[----:B------:R-:W-:Y:S01]  /*4c3a0*/  IMAD.U32 R55, RZ, RZ, UR52 ;  /* 0x00000034ff377e24 */ /* 0x000fe2000f8e00ff */
[----:B------:R-:W-:Y:S01]  /*4c3b0*/  P2R R35, PR, RZ, 0x8 ;  /* 0x00000008ff237803 */ /* 0x000fe20000000000 */
[----:B------:R-:W-:Y:S02]  /*4c3c0*/  IMAD.U32 R52, RZ, RZ, UR7 ;  /* 0x00000007ff347e24 */ /* 0x000fe4000f8e00ff */
[----:B------:R-:W-:-:S02]  /*4c3d0*/  IMAD.U32 R57, RZ, RZ, UR52 ;  /* 0x00000034ff397e24 */ /* 0x000fc4000f8e00ff */
[----:B------:R-:W-:Y:S02]  /*4c3e0*/  IMAD.U32 R54, RZ, RZ, UR7 ;  /* 0x00000007ff367e24 */ /* 0x000fe4000f8e00ff */
[----:B------:R-:W-:Y:S02]  /*4c3f0*/  IMAD.U32 R59, RZ, RZ, UR52 ;  /* 0x00000034ff3b7e24 */ /* 0x000fe4000f8e00ff */
[----:B------:R-:W0:Y:S01]  /*4c400*/  @!P3 LDC.64 R30, c[0x0][0x5c0] ;  /* 0x00017000ff1ebb82 */ /* 0x000e220000000a00 */
        /* <DEDUP_REMOVED lines=16> */
[----:B------:R-:W-:Y:S02]  /*4c510*/  ISETP.NE.AND P3, PT, R3, RZ, PT ;  /* 0x000000ff0300720c */ /* 0x000fe40003f65270 */
        /* <DEDUP_REMOVED lines=72> */
[----:B------:R-:W-:Y:S01]  /*4c9a0*/  ISETP.NE.AND P1, PT, R35, RZ, PT ;  /* 0x000000ff2300720c */ /* 0x000fe20003f25270 */
[----:B---3--:R-:W-:Y:S01]  /*4c9b0*/  FMUL R3, R81, UR4 ;  /* 0x0000000451037c20 */ /* 0x008fe20008400000 */
[----:B------:R-:W-:Y:S01]  /*4c9c0*/  P2R R62, PR, RZ, 0x1 ;  /* 0x00000001ff3e7803 */ /* 0x000fe20000000000 */
[----:B------:R-:W2:Y:S04]  /*4c9d0*/  LDL.LU R81, [R1+0x680] ;  /* 0x0006800001517983 */ /* 0x000ea80000300800 */
[----:B------:R-:W3:Y:S02]  /*4c9e0*/  LDL.LU R84, [R1+0x684] ;  /* 0x0006840001547983 */ /* 0x000ee40000300800 */
[----:B------:R-:W-:-:S02]  /*4c9f0*/  @!P0 IADD3 R59, P4, P5, R59, UR59, R24 ;  /* 0x0000003b3b3b8c10 */ /* 0x000fc4000fd9e018 */
[----:B------:R-:W0:Y:S02]  /*4ca00*/  @!P3 LDC.64 R34, c[0x0][0x5c0] ;  /* 0x00017000ff22bb82 */ /* 0x000e240000000a00 */
[----:B------:R-:W-:Y:S02]  /*4ca10*/  @!P0 IADD3.X R38, R38, UR58, R29, P4, P5 ;  /* 0x0000003a26268c10 */ /* 0x000fe4000a7ea41d */
        /* <DEDUP_REMOVED lines=18> */
[----:B------:R-:W1:Y:S01]  /*4cb40*/  @!P0 LDC.64 R34, c[0x0][0x5c0] ;  /* 0x00017000ff228b82 */ /* 0x000e620000000a00 */
[----:B0-----:R-:W-:Y:S01]  /*4cb50*/  F2FP.SATFINITE.E4M3.F32.PACK_AB_MERGE_C R37, RZ, R3, RZ ;  /* 0x00000003ff25723e */ /* 0x001fe200048070ff */
[----:B------:R0:W-:Y:S01]  /*4cb60*/  @!P2 STG.E.U8 desc[UR54][R32.64+0x90], R43 ;  /* 0x0000902b2000a986 */ /* 0x0001e2000c101136 */
[----:B------:R-:W-:-:S03]  /*4cb70*/  FMUL R3, R83, UR4 ;  /* 0x0000000453037c20 */ /* 0x000fc60008400000 */
[----:B------:R-:W5:Y:S01]  /*4cb80*/  LDL.LU R83, [R1+0x690] ;  /* 0x0006900001537983 */ /* 0x000f620000300800 */
[----:B-1----:R-:W-:-:S05]  /*4cb90*/  @!P0 IADD3 R34, P3, R24, R34, RZ ;  /* 0x0000002218228210 */ /* 0x002fca0007f7e0ff */
[----:B------:R-:W-:Y:S01]  /*4cba0*/  @!P0 IMAD.X R35, R29, 0x1, R35, P3 ;  /* 0x000000011d238824 */ /* 0x000fe200018e0623 */
[----:B------:R-:W-:Y:S01]  /*4cbb0*/  ISETP.LT.OR P3, PT, R28, 0x9a, !P6 ;  /* 0x0000009a1c00780c */ /* 0x000fe20007761670 */
[----:B------:R1:W-:-:S12]  /*4cbc0*/  @!P1 STG.E.U8 desc[UR54][R30.64+0x91], R39 ;  /* 0x000091271e009986 */ /* 0x0003d8000c101136 */
[----:B0-----:R-:W0:Y:S01]  /*4cbd0*/  @!P3 LDC.64 R32, c[0x0][0x5c0] ;  /* 0x00017000ff20bb82 */ /* 0x001e220000000a00 */
[----:B-1----:R-:W-:Y:S01]  /*4cbe0*/  F2FP.SATFINITE.E4M3.F32.PACK_AB_MERGE_C R31, RZ, R3, RZ ;  /* 0x00000003ff1f723e */ /* 0x002fe200048070ff */
[----:B------:R-:W-:Y:S02]  /*4cbf0*/  FMUL R3, R82, UR4 ;  /* 0x0000000452037c20 */ /* 0x000fe40008400000 */
[----:B------:R-:W5:Y:S03]  /*4cc00*/  LDL.LU R82, [R1+0x694] ;  /* 0x0006940001527983 */ /* 0x000f660000300800 */
[----:B------:R-:W-:Y:S01]  /*4cc10*/  F2FP.SATFINITE.E4M3.F32.PACK_AB_MERGE_C R39, RZ, R3, RZ ;  /* 0x00000003ff27723e */ /* 0x000fe200048070ff */
[----:B------:R1:W-:Y:S01]  /*4cc20*/  @!P0 STG.E.U8 desc[UR54][R34.64+0x98], R37 ;  /* 0x0000982522008986 */ /* 0x0003e2000c101136 */
[----:B0-----:R-:W-:-:S05]  /*4cc30*/  @!P3 IADD3 R32, P6, R24, R32, RZ ;  /* 0x000000201820b210 */ /* 0x001fca0007fde0ff */
[----:B------:R-:W-:-:S05]  /*4cc40*/  @!P3 IMAD.X R33, R29, 0x1, R33, P6 ;  /* 0x000000011d21b824 */ /* 0x000fca00030e0621 */
[----:B------:R0:W-:Y:S01]  /*4cc50*/  @!P3 STG.E.U8 desc[UR54][R32.64+0x99], R31 ;  /* 0x0000991f2000b986 */ /* 0x0001e2000c101136 */
[----:B--2---:R-:W-:-:S03]  /*4cc60*/  FMUL R3, R81, UR4 ;  /* 0x0000000451037c20 */ /* 0x004fc60008400000 */
[----:B------:R-:W2:Y:S02]  /*4cc70*/  LDL.LU R81, [R1+0x698] ;  /* 0x0006980001517983 */ /* 0x000ea40000300800 */
[----:B-1----:R-:W-:Y:S01]  /*4cc80*/  F2FP.SATFINITE.E4M3.F32.PACK_AB_MERGE_C R35, RZ, R3, RZ ;  /* 0x00000003ff23723e */ /* 0x002fe200048070ff */
        /* <DEDUP_REMOVED lines=14> */
[----:B------:R-:W-:Y:S02]  /*4cd70*/  ISETP.NE.AND P1, PT, R70, RZ, PT ;  /* 0x000000ff4600720c */ /* 0x000fe40003f25270 */
[----:B------:R-:W-:Y:S01]  /*4cd80*/  ISETP.NE.AND P0, PT, R72, RZ, PT ;  /* 0x000000ff4800720c */ /* 0x000fe20003f05270 */
[----:B------:R0:W-:Y:S04]  /*4cd90*/  @!P5 STG.E.U8 desc[UR54][R26.64+0x98], R39 ;  /* 0x000098271a00d986 */ /* 0x0001e8000c101136 */
[----:B------:R1:W-:Y:S04]  /*4cda0*/  @!P4 STG.E.U8 desc[UR54][R22.64+0x99], R35 ;  /* 0x000099231600c986 */ /* 0x0003e8000c101136 */
[----:B------:R-:W-:Y:S04]  /*4cdb0*/  @!P2 STG.E.U8 desc[UR54][R20.64+0x90], R37 ;  /* 0x000090251400a986 */ /* 0x000fe8000c101136 */
[----:B------:R1:W-:Y:S01]  /*4cdc0*/  @!P1 STG.E.U8 desc[UR54][R18.64+0x91], R31 ;  /* 0x0000911f12009986 */ /* 0x0003e2000c101136 */
[----:B0-----:R-:W-:-:S05]  /*4cdd0*/  @!P3 IADD3 R26, P1, R45, R32, RZ ;  /* 0x000000202d1ab210 */ /* 0x001fca0007f3e0ff */
[----:B------:R-:W-:Y:S02]  /*4cde0*/  @!P3 IMAD.X R27, R40, 0x1, R33, P1 ;  /* 0x00000001281bb824 */ /* 0x000fe400008e0621 */
[----:B------:R-:W0:Y:S01]  /*4cdf0*/  @!P0 LDC.64 R32, c[0x0][0x5c0] ;  /* 0x00017000ff208b82 */ /* 0x000e220000000a00 */
[----:B-1----:R-:W-:-:S05]  /*4ce00*/  F2FP.SATFINITE.E4M3.F32.PACK_AB_MERGE_C R23, RZ, R3, RZ ;  /* 0x00000003ff17723e */ /* 0x002fca00048070ff */
[----:B------:R1:W-:Y:S01]  /*4ce10*/  @!P3 STG.E.U8 desc[UR54][R26.64+0x90], R23 ;  /* 0x000090171a00b986 */ /* 0x0003e2000c101136 */
[----:B------:R-:W-:-:S03]  /*4ce20*/  FMUL R3, R83, UR4 ;  /* 0x0000000453037c20 */ /* 0x000fc60008400000 */
[----:B------:R-:W5:Y:S02]  /*4ce30*/  LDL.LU R83, [R1+0x6a8] ;  /* 0x0006a80001537983 */ /* 0x000f640000300800 */
[----:B------:R-:W-:Y:S02]  /*4ce40*/  F2FP.SATFINITE.E4M3.F32.PACK_AB_MERGE_C R31, RZ, R3, RZ ;  /* 0x00000003ff1f723e */ /* 0x000fe400048070ff */
[----:B0-----:R-:W-:-:S05]  /*4ce50*/  @!P0 IADD3 R20, P3, R47, R32, RZ ;  /* 0x000000202f148210 */ /* 0x001fca0007f7e0ff */
[----:B------:R-:W-:Y:S01]  /*4ce60*/  @!P0 IMAD.X R21, R42, 0x1, R33, P3 ;  /* 0x000000012a158824 */ /* 0x000fe200018e0621 */
[----:B------:R-:W-:Y:S02]  /*4ce70*/  ISETP.NE.AND P3, PT, R30, RZ, PT ;  /* 0x000000ff1e00720c */ /* 0x000fe40003f65270 */
[----:B------:R-:W-:Y:S01]  /*4ce80*/  ISETP.NE.AND P6, PT, R74, RZ, PT ;  /* 0x000000ff4a00720c */ /* 0x000fe20003fc5270 */
[----:B------:R-:W-:Y:S02]  /*4ce90*/  FMUL R3, R82, UR4 ;  /* 0x0000000452037c20 */ /* 0x000fe40008400000 */
[----:B------:R-:W5:Y:S03]  /*4cea0*/  LDL.LU R82, [R1+0x6ac] ;  /* 0x0006ac0001527983 */ /* 0x000f660000300800 */
[----:B------:R-:W-:Y:S01]  /*4ceb0*/  F2FP.SATFINITE.E4M3.F32.PACK_AB_MERGE_C R33, RZ, R3, RZ ;  /* 0x00000003ff21723e */ /* 0x000fe200048070ff */
[----:B------:R0:W-:Y:S04]  /*4cec0*/  @!P0 STG.E.U8 desc[UR54][R20.64+0x91], R31 ;  /* 0x0000911f14008986 */ /* 0x0001e8000c101136 */
[----:B------:R-:W-:Y:S01]  /*4ced0*/  @!P3 STG.E.U8 desc[UR54][R16.64+0x98], R33 ;  /* 0x000098211000b986 */ /* 0x000fe2000c101136 */
[----:B--2---:R-:W-:-:S03]  /*4cee0*/  FMUL R3, R81, UR4 ;  /* 0x0000000451037c20 */ /* 0x004fc60008400000 */
[----:B------:R-:W2:Y:S02]  /*4cef0*/  LDL.LU R81, [R1+0x6b0] ;  /* 0x0006b00001517983 */ /* 0x000ea40000300800 */
[----:B-1----:R-:W-:-:S05]  /*4cf00*/  F2FP.SATFINITE.E4M3.F32.PACK_AB_MERGE_C R23, RZ, R3, RZ ;  /* 0x00000003ff17723e */ /* 0x002fca00048070ff */
        /* <DEDUP_REMOVED lines=21> */
[----:B------:R-:W-:Y:S01]  /*4d060*/  F2FP.SATFINITE.E4M3.F32.PACK_AB_MERGE_C R27, RZ, R3, RZ ;  /* 0x00000003ff1b723e */ /* 0x000fe200048070ff */
[----:B------:R-:W-:Y:S02]  /*4d070*/  FMUL R3, R83, UR4 ;  /* 0x0000000453037c20 */ /* 0x000fe40008400000 */
[----:B------:R-:W5:Y:S06]  /*4d080*/  LDL.LU R83, [R1+0x6c0] ;  /* 0x0006c00001537983 */ /* 0x000f6c0000300800 */
[----:B------:R-:W1:Y:S01]  /*4d090*/  @!P4 LDC.64 R14, c[0x0][0x5c0] ;  /* 0x00017000ff0ecb82 */ /* 0x000e620000000a00 */
[----:B------:R-:W-:-:S02]  /*4d0a0*/  ISETP.NE.AND P2, PT, R77, RZ, PT ;  /* 0x000000ff4d00720c */ /* 0x000fc40003f45270 */
[----:B------:R-:W-:Y:S02]  /*4d0b0*/  ISETP.NE.AND P1, PT, R78, RZ, PT ;  /* 0x000000ff4e00720c */ /* 0x000fe40003f25270 */
[----:B0-----:R-:W-:-:S03]  /*4d0c0*/  F2FP.SATFINITE.E4M3.F32.PACK_AB_MERGE_C R19, RZ, R3, RZ ;  /* 0x00000003ff13723e */ /* 0x001fc600048070ff */
[----:B------:R-:W0:Y:S06]  /*4d0d0*/  @!P5 LDC.64 R20, c[0x0][0x5c0] ;  /* 0x00017000ff14db82 */ /* 0x000e2c0000000a00 */
[----:B------:R0:W-:Y:S04]  /*4d0e0*/  @!P2 STG.E.U8 desc[UR54][R12.64+0x90], R27 ;  /* 0x0000901b0c00a986 */ /* 0x0001e8000c101136 */
[----:B------:R2:W-:Y:S01]  /*4d0f0*/  @!P1 STG.E.U8 desc[UR54][R10.64+0x91], R19 ;  /* 0x000091130a009986 */ /* 0x0005e2000c101136 */
[----:B------:R-:W-:-:S03]  /*4d100*/  FMUL R3, R82, UR4 ;  /* 0x0000000452037c20 */ /* 0x000fc60008400000 */
[----:B------:R-:W5:Y:S02]  /*4d110*/  LDL.LU R82, [R1+0x6c4] ;  /* 0x0006c40001527983 */ /* 0x000f640000300800 */
[----:B-1----:R-:W-:Y:S02]  /*4d120*/  F2FP.SATFINITE.E4M3.F32.PACK_AB_MERGE_C R17, RZ, R3, RZ ;  /* 0x00000003ff11723e */ /* 0x002fe400048070ff */
[----:B------:R-:W-:-:S05]  /*4d130*/  @!P4 IADD3 R14, P1, R53, R14, RZ ;  /* 0x0000000e350ec210 */ /* 0x000fca0007f3e0ff */
[----:B------:R-:W-:-:S05]  /*4d140*/  @!P4 IMAD.X R15, R48, 0x1, R15, P1 ;  /* 0x00000001300fc824 */ /* 0x000fca00008e060f */
[----:B------:R1:W-:Y:S01]  /*4d150*/  @!P4 STG.E.U8 desc[UR54][R14.64+0x90], R17 ;  /* 0x000090110e00c986 */ /* 0x0003e2000c101136 */
[----:B0-----:R-:W-:-:S05]  /*4d160*/  @!P5 IADD3 R12, P4, R55, R20, RZ ;  /* 0x00000014370cd210 */ /* 0x001fca0007f9e0ff */
[----:B------:R-:W-:Y:S02]  /*4d170*/  @!P5 IMAD.X R13, R52, 0x1, R21, P4 ;  /* 0x00000001340dd824 */ /* 0x000fe400020e0615 */
[----:B--2---:R-:W-:Y:S02]  /*4d180*/  FMUL R3, R81, UR4 ;  /* 0x0000000451037c20 */ /* 0x004fe40008400000 */
[----:B------:R-:W2:Y:S03]  /*4d190*/  LDL.LU R81, [R1+0x6c8] ;  /* 0x0006c80001517983 */ /* 0x000ea60000300800 */
[----:B------:R-:W-:Y:S01]  /*4d1a0*/  F2FP.SATFINITE.E4M3.F32.PACK_AB_MERGE_C R19, RZ, R3, RZ ;  /* 0x00000003ff13723e */ /* 0x000fe200048070ff */
[----:B---3--:R-:W-:Y:S02]  /*4d1b0*/  FMUL R3, R80, UR4 ;  /* 0x0000000450037c20 */ /* 0x008fe40008400000 */
[----:B------:R-:W3:Y:S03]  /*4d1c0*/  LDL.LU R80, [R1+0x6cc] ;  /* 0x0006cc0001507983 */ /* 0x000ee60000300800 */
[----:B------:R-:W-:Y:S01]  /*4d1d0*/  F2FP.SATFINITE.E4M3.F32.PACK_AB_MERGE_C R21, RZ, R3, RZ ;  /* 0x00000003ff15723e */ /* 0x000fe200048070ff */
[----:B----4-:R-:W-:-:S02]  /*4d1e0*/  FMUL R3, R79, UR4 ;  /* 0x000000044f037c20 */ /* 0x010fc40008400000 */
[----:B------:R-:W4:Y:S01]  /*4d1f0*/  LDL.LU R79, [R1+0x6d0] ;  /* 0x0006d000014f7983 */ /* 0x000f220000300800 */
[----:B------:R-:W-:Y:S02]  /*4d200*/  ISETP.NE.AND P6, PT, R64, RZ, PT ;  /* 0x000000ff4000720c */ /* 0x000fe40003fc5270 */
[----:B------:R-:W-:Y:S01]  /*4d210*/  ISETP.NE.AND P0, PT, R62, RZ, PT ;  /* 0x000000ff3e00720c */ /* 0x000fe20003f05270 */
[----:B------:R0:W-:Y:S10]  /*4d220*/  @!P5 STG.E.U8 desc[UR54][R12.64+0x91], R19 ;  /* 0x000091130c00d986 */ /* 0x0001f4000c101136 */
[----:B------:R-:W0:Y:S01]  /*4d230*/  @!P6 LDC.64 R10, c[0x0][0x5c0] ;  /* 0x00017000ff0aeb82 */ /* 0x000e220000000a00 */
[----:B------:R-:W-:-:S07]  /*4d240*/  ISETP.NE.AND P5, PT, R60, RZ, PT ;  /* 0x000000ff3c00720c */ /* 0x000fce0003fa5270 */
[----:B-1----:R-:W1:Y:S06]  /*4d250*/  @!P0 LDC.64 R14, c[0x0][0x5c0] ;  /* 0x00017000ff0e8b82 */ /* 0x002e6c0000000a00 */
[----:B------:R-:W-:Y:S01]  /*4d260*/  @!P5 STG.E.U8 desc[UR54][R8.64+0x98], R21 ;  /* 0x000098150800d986 */ /* 0x000fe2000c101136 */
[----:B------:R-:W-:Y:S02]  /*4d270*/  ISETP.NE.AND P4, PT, R58, RZ, PT ;  /* 0x000000ff3a00720c */ /* 0x000fe40003f85270 */
[----:B0-----:R-:W-:-:S05]  /*4d280*/  @!P6 IADD3 R10, P5, R57, R10, RZ ;  /* 0x0000000a390ae210 */ /* 0x001fca0007fbe0ff */
[----:B------:R-:W-:Y:S01]  /*4d290*/  @!P6 IMAD.X R11, R54, 0x1, R11, P5 ;  /* 0x00000001360be824 */ /* 0x000fe200028e060b */
[----:B-1----:R-:W-:-:S05]  /*4d2a0*/  @!P0 IADD3 R14, P5, R59, R14, RZ ;  /* 0x0000000e3b0e8210 */ /* 0x002fca0007fbe0ff */
[----:B------:R-:W-:Y:S01]  /*4d2b0*/  @!P0 IMAD.X R15, R38, 0x1, R15, P5 ;  /* 0x00000001260f8824 */ /* 0x000fe200028e060f */
[----:B------:R-:W-:Y:S02]  /*4d2c0*/  ISETP.LT.OR P5, PT, R28, 0x91, !P4 ;  /* 0x000000911c00780c */ /* 0x000fe400067a1670 */
[----:B------:R-:W-:Y:S02]  /*4d2d0*/  ISETP.NE.AND P1, PT, R61, RZ, PT ;  /* 0x000000ff3d00720c */ /* 0x000fe40003f25270 */
[----:B------:R-:W-:-:S09]  /*4d2e0*/  F2FP.SATFINITE.E4M3.F32.PACK_AB_MERGE_C R13, RZ, R3, RZ ;  /* 0x00000003ff0d723e */ /* 0x000fd200048070ff */
[----:B------:R-:W0:Y:S02]  /*4d2f0*/  @!P5 LDC.64 R16, c[0x0][0x5c0] ;  /* 0x00017000ff10db82 */ /* 0x000e240000000a00 */
[----:B------:R1:W-:Y:S01]  /*4d300*/  @!P1 STG.E.U8 desc[UR54][R6.64+0x99], R13 ;  /* 0x0000990d06009986 */ /* 0x0003e2000c101136 */
[----:B------:R-:W-:Y:S02]  /*4d310*/  @!P5 IMAD R3, R5, 0x180, RZ ;  /* 0x000001800503d824 */ /* 0x000fe400078e02ff */
[----:B-1----:R-:W-:Y:S02]  /*4d320*/  @!P5 IMAD.MOV.U32 R6, RZ, RZ, R24 ;  /* 0x000000ffff06d224 */ /* 0x002fe400078e0018 */
[----:B------:R-:W-:Y:S02]  /*4d330*/  @!P5 IMAD.MOV.U32 R7, RZ, RZ, R29 ;  /* 0x000000ffff07d224 */ /* 0x000fe400078e001d */
[----:B------:R-:W-:-:S03]  /*4d340*/  @!P5 IMAD.WIDE.U32 R8, R4, 0x180, R6 ;  /* 0x000001800408d825 */ /* 0x000fc600078e0006 */
[----:B0-----:R-:W-:-:S04]  /*4d350*/  @!P5 IADD3 R8, P1, R8, R16, RZ ;  /* 0x000000100808d210 */ /* 0x001fc80007f3e0ff */
[----:B------:R-:W-:Y:S01]  /*4d360*/  @!P5 IADD3.X R9, R17, R9, R3, P1, !PT ;  /* 0x000000091109d210 */ /* 0x000fe20000ffe403 */
[----:B-----5:R-:W-:-:S05]  /*4d370*/  FMUL R3, R84, UR4 ;  /* 0x0000000454037c20 */ /* 0x020fca0008400000 */
        /* <DEDUP_REMOVED lines=42> */
.L_x_113:
[----:B------:R-:W-:Y:S05]  /*4d620*/  BSYNC B1 ;  /* 0x0000000000017941 */ /* 0x000fea0003800000 */
.L_x_112:
        /* <DEDUP_REMOVED lines=15> */
.L_x_115:
[----:B------:R-:W-:Y:S05]  /*4d720*/  BSYNC B1 ;  /* 0x0000000000017941 */ /* 0x000fea0003800000 */
.L_x_114:
        /* <DEDUP_REMOVED lines=47> */
.L_x_117:
[----:B------:R-:W-:Y:S05]  /*4da20*/  BSYNC B1 ;  /* 0x0000000000017941 */ /* 0x000fea0003800000 */
.L_x_116:
        /* <DEDUP_REMOVED lines=15> */
.L_x_119:
[----:B------:R-:W-:Y:S05]  /*4db20*/  BSYNC B1 ;  /* 0x0000000000017941 */ /* 0x000fea0003800000 */
.L_x_118:
[----:B------:R-:W-:Y:S01]  /*4db30*/  P2R R65, PR, RZ, 0x10 ;  /* 0x00000010ff417803 */ /* 0x000fe20000000000 */
[----:B------:R-:W2:Y:S01]  /*4db40*/  LDL.LU R36, [R1+0x6e4] ;  /* 0x0006e40001247983 */ /* 0x000ea20000300800 */
[----:B------:R-:W-:-:S03]  /*4db50*/  ISETP.LT.OR P4, PT, R28, 0xa1, !P0 ;  /* 0x000000a11c00780c */ /* 0x000fc60004781670 */
[----:B------:R-:W3:Y:S10]  /*4db60*/  LDL.LU R78, [R1+0x6e8] ;  /* 0x0006e800014e7983 */ /* 0x000ef40000300800 */
[----:B------:R-:W4:Y:S01]  /*4db70*/  @!P4 LDC.64 R32, c[0x0][0x5c0] ;  /* 0x00017000ff20cb82 */ /* 0x000f220000000a00 */
[----:B0-----:R-:W-:Y:S01]  /*4db80*/  P2R R3, PR, RZ, 0x10 ;  /* 0x00000010ff037803 */ /* 0x001fe20000000000 */
[----:B------:R-:W5:Y:S04]  /*4db90*/  LDL.LU R77, [R1+0x6ec] ;  /* 0x0006ec00014d7983 */ /* 0x000f680000300800 */
[----:B------:R-:W5:Y:S01]  /*4dba0*/  LDL.LU R76, [R1+0x6f0] ;  /* 0x0006f000014c7983 */ /* 0x000f620000300800 */
[----:B------:R-:W-:-:S02]  /*4dbb0*/  IMAD.U32 R45, RZ, RZ, UR52 ;  /* 0x00000034ff2d7e24 */ /* 0x000fc4000f8e00ff */
[----:B------:R-:W-:Y:S01]  /*4dbc0*/  IMAD.U32 R38, RZ, RZ, UR7 ;  /* 0x00000007ff267e24 */ /* 0x000fe2000f8e00ff */
[----:B------:R-:W5:Y:S01]  /*4dbd0*/  LDL.LU R79, [R1+0x6f4] ;  /* 0x0006f400014f7983 */ /* 0x000f620000300800 */
[----:B------:R-:W-:Y:S02]  /*4dbe0*/  IMAD.U32 R47, RZ, RZ, UR52 ;  /* 0x00000034ff2f7e24 */ /* 0x000fe4000f8e00ff */
[----:B------:R-:W-:Y:S01]  /*4dbf0*/  IMAD.U32 R40, RZ, RZ, UR7 ;  /* 0x00000007ff287e24 */ /* 0x000fe2000f8e00ff */
[----:B------:R-:W5:Y:S01]  /*4dc00*/  LDL.LU R75, [R1+0x6f8] ;  /* 0x0006f800014b7983 */ /* 0x000f620000300800 */
[----:B------:R-:W-:Y:S02]  /*4dc10*/  IMAD.U32 R49, RZ, RZ, UR52 ;  /* 0x00000034ff317e24 */ /* 0x000fe4000f8e00ff */
[----:B------:R-:W-:Y:S02]  /*4dc20*/  IMAD.U32 R42, RZ, RZ, UR7 ;  /* 0x00000007ff2a7e24 */ /* 0x000fe4000f8e00ff */
[----:B------:R-:W-:-:S02]  /*4dc30*/  IMAD.U32 R51, RZ, RZ, UR52 ;  /* 0x00000034ff337e24 */ /* 0x000fc4000f8e00ff */
[----:B------:R-:W-:Y:S02]  /*4dc40*/  IMAD.U32 R44, RZ, RZ, UR7 ;  /* 0x00000007ff2c7e24 */ /* 0x000fe4000f8e00ff */
[----:B------:R-:W-:Y:S01]  /*4dc50*/  IMAD.U32 R53, RZ, RZ, UR52 ;  /* 0x00000034ff357e24 */ /* 0x000fe2000f8e00ff */
[----:B----4-:R-:W-:Y:S01]  /*4dc60*/  @!P4 IADD3 R32, P5, P6, R24, UR52, R32 ;  /* 0x000000341820cc10 */ /* 0x010fe2000febe020 */
[----:B------:R-:W-:Y:S02]  /*4dc70*/  IMAD.U32 R46, RZ, RZ, UR7 ;  /* 0x00000007ff2e7e24 */ /* 0x000fe4000f8e00ff */
[----:B------:R-:W-:Y:S01]  /*4dc80*/  IMAD.U32 R55, RZ, RZ, UR52 ;  /* 0x00000034ff377e24 */ /* 0x000fe2000f8e00ff */
[----:B------:R-:W-:Y:S01]  /*4dc90*/  @!P4 IADD3.X R33, R29, UR7, R33, P5, P6 ;  /* 0x000000071d21cc10 */ /* 0x000fe2000afec421 */
[----:B------:R-:W-:Y:S01]  /*4dca0*/  IMAD.U32 R48, RZ, RZ, UR7 ;  /* 0x00000007ff307e24 */ /* 0x000fe2000f8e00ff */
[----:B------:R-:W-:Y:S01]  /*4dcb0*/  ISETP.LT.OR P4, PT, R28, 0xa2, !P0 ;  /* 0x000000a21c00780c */ /* 0x000fe20004781670 */
[----:B------:R-:W-:-:S02]  /*4dcc0*/  IMAD.U32 R57, RZ, RZ, UR52 ;  /* 0x00000034ff397e24 */ /* 0x000fc4000f8e00ff */
[----:B------:R-:W-:Y:S01]  /*4dcd0*/  IMAD.U32 R50, RZ, RZ, UR7 ;  /* 0x00000007ff327e24 */ /* 0x000fe2000f8e00ff */
[----:B------:R-:W-:Y:S01]  /*4dce0*/  P2R R34, PR, RZ, 0x10 ;  /* 0x00000010ff227803 */ /* 0x000fe20000000000 */
[----:B------:R-:W-:Y:S02]  /*4dcf0*/  IMAD.U32 R59, RZ, RZ, UR52 ;  /* 0x00000034ff3b7e24 */ /* 0x000fe4000f8e00ff */
[----:B------:R-:W-:-:S06]  /*4dd00*/  IMAD.U32 R52, RZ, RZ, UR7 ;  /* 0x00000007ff347e24 */ /* 0x000fcc000f8e00ff */
        /* <DEDUP_REMOVED lines=8> */
[----:B------:R-:W-:Y:S02]  /*4dd90*/  ISETP.LT.OR P4, PT, R28, 0xaa, !P0 ;  /* 0x000000aa1c00780c */ /* 0x000fe40004781670 */
[----:B------:R-:W-:Y:S02]  /*4dda0*/  LOP3.LUT P6, RZ, R0, 0x2000, RZ, 0xc0, !PT ;  /* 0x0000200000ff7812 */ /* 0x000fe400078cc0ff */
        /* <DEDUP_REMOVED lines=23> */
[----:B-1----:R-:W0:Y:S08]  /*4df20*/  @!P4 LDC.64 R14, c[0x0][0x5c0] ;  /* 0x00017000ff0ecb82 */ /* 0x002e300000000a00 */
[----:B------:R-:W1:Y:S01]  /*4df30*/  @!P5 LDC.64 R8, c[0x0][0x5c0] ;  /* 0x00017000ff08db82 */ /* 0x000e620000000a00 */
        /* <DEDUP_REMOVED lines=11> */
[C---:B------:R-:W-:Y:S02]  /*4dff0*/  @!P4 IADD3.X R11, R29.reuse, UR58, R11, P0, P1 ;  /* 0x0000003a1d0bcc10 */ /* 0x040fe400087e240b */
[----:B------:R-:W-:Y:S02]  /*4e000*/  ISETP.LT.OR P4, PT, R28, 0xaa, !P6 ;  /* 0x000000aa1c00780c */ /* 0x000fe40007781670 */
[----:B-1----:R-:W-:Y:S02]  /*4e010*/  @!P5 IADD3 R8, P0, P1, R24, UR59, R8 ;  /* 0x0000003b1808dc10 */ /* 0x002fe4000f91e008 */
[----:B------:R-:W-:Y:S02]  /*4e020*/  P2R R74, PR, RZ, 0x10 ;  /* 0x00000010ff4a7803 */ /* 0x000fe40000000000 */
[----:B------:R-:W-:Y:S02]  /*4e030*/  @!P5 IADD3.X R9, R29, UR58, R9, P0, P1 ;  /* 0x0000003a1d09dc10 */ /* 0x000fe400087e2409 */
[----:B------:R-:W-:-:S04]  /*4e040*/  ISETP.LT.OR P5, PT, R28, 0xaa, !P2 ;  /* 0x000000aa1c00780c */ /* 0x000fc800057a1670 */
[----:B------:R-:W-:Y:S01]  /*4e050*/  P2R R62, PR, RZ, 0x20 ;  /* 0x00000020ff3e7803 */ /* 0x000fe20000000000 */
[----:B------:R-:W0:Y:S02]  /*4e060*/  @!P4 LDC.64 R6, c[0x0][0x5c0] ;  /* 0x00017000ff06cb82 */ /* 0x000e240000000a00 */
[----:B0-----:R-:W-:-:S04]  /*4e070*/  @!P4 IADD3 R6, P0, P1, R24, UR59, R6 ;  /* 0x0000003b1806cc10 */ /* 0x001fc8000f91e006 */
        /* <DEDUP_REMOVED lines=9> */
[C---:B------:R-:W-:Y:S02]  /*4e110*/  ISETP.LT.OR P4, PT, R28.reuse, 0xa9, !P2 ;  /* 0x000000a91c00780c */ /* 0x040fe40005781670 */
[----:B------:R-:W-:Y:S02]  /*4e120*/  ISETP.LT.OR P2, PT, R28, 0xa1, !P3 ;  /* 0x000000a11c00780c */ /* 0x000fe40005f41670 */
[----:B------:R-:W-:Y:S02]  /*4e130*/  P2R R63, PR, RZ, 0x10 ;  /* 0x00000010ff3f7803 */ /* 0x000fe40000000000 */
[----:B------:R-:W-:-:S07]  /*4e140*/  P2R R61, PR, RZ, 0x4 ;  /* 0x00000004ff3d7803 */ /* 0x000fce0000000000 */
[----:B------:R-:W-:-:S04]  /*4e150*/  @!P4 IADD3 R49, P1, P0, R49, UR57, R24 ;  /* 0x000000393131cc10 */ /* 0x000fc8000f83e018 */
[--C-:B------:R-:W-:Y:S02]  /*4e160*/  @!P4 IADD3.X R42, R42, UR56, R29.reuse, P1, P0 ;  /* 0x000000382a2acc10 */ /* 0x100fe40008fe041d */
[--C-:B------:R-:W-:Y:S02]  /*4e170*/  @!P5 IADD3 R51, P1, P0, R51, UR57, R24.reuse ;  /* 0x000000393333dc10 */ /* 0x100fe4000f83e018 */
[----:B------:R-:W-:Y:S02]  /*4e180*/  LOP3.LUT P4, RZ, R0, 0x20000, RZ, 0xc0, !PT ;  /* 0x0002000000ff7812 */ /* 0x000fe4000788c0ff */
[----:B------:R-:W-:Y:S02]  /*4e190*/  @!P5 IADD3.X R44, R44, UR56, R29, P1, P0 ;  /* 0x000000382c2cdc10 */ /* 0x000fe40008fe041d */
[----:B------:R-:W-:-:S04]  /*4e1a0*/  @!P2 IADD3 R53, P1, P0, R53, UR59, R24 ;  /* 0x0000003b3535ac10 */ /* 0x000fc8000f83e018 */
[----:B------:R-:W-:Y:S02]  /*4e1b0*/  @!P2 IADD3.X R46, R46, UR58, R29, P1, P0 ;  /* 0x0000003a2e2eac10 */ /* 0x000fe40008fe041d */
[----:B------:R-:W-:Y:S02]  /*4e1c0*/  ISETP.LT.OR P1, PT, R28, 0xa2, !P3 ;  /* 0x000000a21c00780c */ /* 0x000fe40005f21670 */
[----:B------:R-:W-:Y:S01]  /*4e1d0*/  ISETP.NE.AND P2, PT, R3, RZ, PT ;  /* 0x000000ff0300720c */ /* 0x000fe20003f45270 */
[----:B--2---:R-:W-:Y:S01]  /*4e1e0*/  FMUL R3, R36, UR4 ;  /* 0x0000000424037c20 */ /* 0x004fe20008400000 */
[----:B------:R-:W-:-:S09]  /*4e1f0*/  P2R R60, PR, RZ, 0x2 ;  /* 0x00000002ff3c7803 */ /* 0x000fd20000000000 */
[----:B------:R-:W-:-:S04]  /*4e200*/  @!P1 IADD3 R55, P6, P0, R55, UR59, R24 ;  /* 0x0000003b37379c10 */ /* 0x000fc8000f8de018 */
[----:B------:R-:W-:Y:S02]  /*4e210*/  @!P1 IADD3.X R48, R48, UR58, R29, P6, P0 ;  /* 0x0000003a30309c10 */ /* 0x000fe4000b7e041d */
[C---:B------:R-:W-:Y:S02]  /*4e220*/  ISETP.LT.OR P0, PT, R28.reuse, 0xa9, !P3 ;  /* 0x000000a91c00780c */ /* 0x040fe40005f01670 */
[----:B------:R-:W-:Y:S02]  /*4e230*/  ISETP.LT.OR P3, PT, R28, 0xaa, !P3 ;  /* 0x000000aa1c00780c */ /* 0x000fe40005f61670 */
[----:B------:R-:W-:Y:S02]  /*4e240*/  P2R R58, PR, RZ, 0x1 ;  /* 0x00000001ff3a7803 */ /* 0x000fe40000000000 */
[----:B------:R-:W-:-:S07]  /*4e250*/  F2FP.SATFINITE.E4M3.F32.PACK_AB_MERGE_C R39, RZ, R3, RZ ;  /* 0x00000003ff27723e */ /* 0x000fce00048070ff */
[--C-:B------:R-:W-:Y:S02]  /*4e260*/  @!P0 IADD3 R57, P5, P6, R57, UR59, R24.reuse ;  /* 0x0000003b39398c10 */ /* 0x100fe4000febe018 */
[----:B------:R-:W-:Y:S02]  /*4e270*/  P2R R56, PR, RZ, 0x8 ;  /* 0x00000008ff387803 */ /* 0x000fe40000000000 */
[--C-:B------:R-:W-:Y:S02]  /*4e280*/  @!P0 IADD3.X R50, R50, UR58, R29.reuse, P5, P6 ;  /* 0x0000003a32328c10 */ /* 0x100fe4000afec41d */
[----:B------:R-:W-:Y:S02]  /*4e290*/  @!P3 IADD3 R59, P1, P6, R59, UR59, R24 ;  /* 0x0000003b3b3bbc10 */ /* 0x000fe4000fe3e018 */
[----:B------:R-:W-:Y:S02]  /*4e2a0*/  ISETP.NE.AND P5, PT, R34, RZ, PT ;  /* 0x000000ff2200720c */ /* 0x000fe40003fa5270 */
[----:B------:R-:W-:-:S02]  /*4e2b0*/  @!P3 IADD3.X R52, R52, UR58, R29, P1, P6 ;  /* 0x0000003a3434bc10 */ /* 0x000fc40008fec41d */
[----:B------:R-:W-:-:S13]  /*4e2c0*/  ISETP.LT.OR P6, PT, R28, 0xa1, !P4 ;  /* 0x000000a11c00780c */ /* 0x000fda00067c1670 */
[----:B------:R-:W0:Y:S01]  /*4e2d0*/  @!P6 LDC.64 R34, c[0x0][0x5c0] ;  /* 0x00017000ff22eb82 */ /* 0x000e220000000a00 */
[----:B---3--:R-:W-:Y:S02]  /*4e2e0*/  FMUL R3, R78, UR4 ;  /* 0x000000044e037c20 */ /* 0x008fe40008400000 */
[----:B------:R-:W2:Y:S01]  /*4e2f0*/  LDL.LU R78, [R1+0x6fc] ;  /* 0x0006fc00014e7983 */ /* 0x000ea20000300800 */
[----:B0-----:R-:W-:-:S05]  /*4e300*/  @!P6 IADD3 R34, P0, R24, R34, RZ ;  /* 0x000000221822e210 */ /* 0x001fca0007f1e0ff */
[----:B------:R-:W-:-:S05]  /*4e310*/  @!P6 IMAD.X R35, R29, 0x1, R35, P0 ;  /* 0x000000011d23e824 */ /* 0x000fca00000e0623 */
[----:B------:R0:W-:Y:S01]  /*4e320*/  @!P6 STG.E.U8 desc[UR54][R34.64+0xa0], R39 ;  /* 0x0000a0272200e986 */ /* 0x0001e2000c101136 */
[----:B------:R-:W-:-:S13]  /*4e330*/  ISETP.LT.OR P6, PT, R28, 0xa2, !P4 ;  /* 0x000000a21c00780c */ /* 0x000fda00067c1670 */
[----:B------:R-:W1:Y:S01]  /*4e340*/  @!P6 LDC.64 R36, c[0x0][0x5c0] ;  /* 0x00017000ff24eb82 */ /* 0x000e620000000a00 */
[----:B------:R-:W-:Y:S02]  /*4e350*/  ISETP.NE.AND P3, PT, R41, RZ, PT ;  /* 0x000000ff2900720c */ /* 0x000fe40003f65270 */
[----:B------:R-:W-:Y:S01]  /*4e360*/  F2FP.SATFINITE.E4M3.F32.PACK_AB_MERGE_C R41, RZ, R3, RZ ;  /* 0x00000003ff29723e */ /* 0x000fe200048070ff */
[----:B-----5:R-:W-:Y:S02]  /*4e370*/  FMUL R3, R77, UR4 ;  /* 0x000000044d037c20 */ /* 0x020fe40008400000 */
[----:B------:R-:W3:Y:S04]  /*4e380*/  LDL.LU R77, [R1+0x700] ;  /* 0x00070000014d7983 */ /* 0x000ee80000300800 */
[----:B------:R-:W4:Y:S01]  /*4e390*/  LDL.LU R80, [R1+0x704] ;  /* 0x0007040001507983 */ /* 0x000f220000300800 */
[----:B-1----:R-:W-:-:S05]  /*4e3a0*/  @!P6 IADD3 R36, P0, R24, R36, RZ ;  /* 0x000000241824e210 */ /* 0x002fca0007f1e0ff */
[----:B------:R-:W-:Y:S01]  /*4e3b0*/  @!P6 IMAD.X R37, R29, 0x1, R37, P0 ;  /* 0x000000011d25e824 */ /* 0x000fe200000e0625 */
[----:B------:R-:W-:Y:S02]  /*4e3c0*/  ISETP.NE.AND P0, PT, R43, RZ, PT ;  /* 0x000000ff2b00720c */ /* 0x000fe40003f05270 */
[----:B------:R-:W-:Y:S01]  /*4e3d0*/  F2FP.SATFINITE.E4M3.F32.PACK_AB_MERGE_C R43, RZ, R3, RZ ;  /* 0x00000003ff2b723e */ /* 0x000fe200048070ff */
[----:B------:R-:W-:Y:S02]  /*4e3e0*/  FMUL R3, R76, UR4 ;  /* 0x000000044c037c20 */ /* 0x000fe40008400000 */
[----:B------:R-:W5:Y:S03]  /*4e3f0*/  LDL.LU R76, [R1+0x708] ;  /* 0x00070800014c7983 */ /* 0x000f660000300800 */
[----:B0-----:R-:W-:Y:S01]  /*4e400*/  F2FP.SATFINITE.E4M3.F32.PACK_AB_MERGE_C R39, RZ, R3, RZ ;  /* 0x00000003ff27723e */ /* 0x001fe200048070ff */
[----:B------:R-:W-:-:S02]  /*4e410*/  FMUL R3, R79, UR4 ;  /* 0x000000044f037c20 */ /* 0x000fc40008400000 */
[----:B------:R-:W5:Y:S04]  /*4e420*/  LDL.LU R79, [R1+0x70c] ;  /* 0x00070c00014f7983 */ /* 0x000f680000300800 */
[----:B------:R0:W-:Y:S02]  /*4e430*/  @!P6 STG.E.U8 desc[UR54][R36.64+0xa1], R41 ;  /* 0x0000a1292400e986 */ /* 0x0001e4000c101136 */
[----:B0-----:R-:W-:Y:S01]  /*4e440*/  F2FP.SATFINITE.E4M3.F32.PACK_AB_MERGE_C R37, RZ, R3, RZ ;  /* 0x00000003ff25723e */ /* 0x001fe200048070ff */
[----:B------:R-:W-:Y:S02]  /*4e450*/  FMUL R3, R75, UR4 ;  /* 0x000000044b037c20 */ /* 0x000fe40008400000 */
[----:B------:R-:W5:Y:S01]  /*4e460*/  LDL.LU R75, [R1+0x710] ;  /* 0x00071000014b7983 */ /* 0x000f620000300800 */
[----:B------:R-:W-:-:S13]  /*4e470*/  ISETP.LT.OR P6, PT, R28, 0xa9, !P4 ;  /* 0x000000a91c00780c */ /* 0x000fda00067c1670 */
[----:B------:R-:W0:Y:S01]  /*4e480*/  @!P6 LDC.64 R34, c[0x0][0x5c0] ;  /* 0x00017000ff22eb82 */ /* 0x000e220000000a00 */
[----:B------:R-:W-:Y:S01]  /*4e490*/  P2R R54, PR, RZ, 0x8 ;  /* 0x00000008ff367803 */ /* 0x000fe20000000000 */
[----:B------:R-:W-:Y:S04]  /*4e4a0*/  @!P2 STG.E.U8 desc[UR54][R32.64+0xa0], R43 ;  /* 0x0000a02b2000a986 */ /* 0x000fe8000c101136 */
[----:B------:R1:W-:Y:S02]  /*4e4b0*/  @!P5 STG.E.U8 desc[UR54][R30.64+0xa1], R39 ;  /* 0x0000a1271e00d986 */ /* 0x0003e4000c101136 */
[----:B-1----:R-:W-:Y:S02]  /*4e4c0*/  F2FP.SATFINITE.E4M3.F32.PACK_AB_MERGE_C R31, RZ, R3, RZ ;  /* 0x00000003ff1f723e */ /* 0x002fe400048070ff */
[----:B0-----:R-:W-:-:S05]  /*4e4d0*/  @!P6 IADD3 R34, P3, R24, R34, RZ ;  /* 0x000000221822e210 */ /* 0x001fca0007f7e0ff */
[----:B------:R-:W-:-:S05]  /*4e4e0*/  @!P6 IMAD.X R35, R29, 0x1, R35, P3 ;  /* 0x000000011d23e824 */ /* 0x000fca00018e0623 */
[----:B------:R0:W-:Y:S01]  /*4e4f0*/  @!P6 STG.E.U8 desc[UR54][R34.64+0xa8], R37 ;  /* 0x0000a8252200e986 */ /* 0x0001e2000c101136 */
[----:B------:R-:W-:-:S13]  /*4e500*/  ISETP.LT.OR P6, PT, R28, 0xaa, !P4 ;  /* 0x000000aa1c00780c */ /* 0x000fda00067c1670 */
[----:B------:R-:W1:Y:S01]  /*4e510*/  @!P6 LDC.64 R32, c[0x0][0x5c0] ;  /* 0x00017000ff20eb82 */ /* 0x000e620000000a00 */
[----:B------:R-:W-:Y:S02]  /*4e520*/  ISETP.NE.AND P3, PT, R54, RZ, PT ;  /* 0x000000ff3600720c */ /* 0x000fe40003f65270 */
[----:B-1----:R-:W-:-:S05]  /*4e530*/  @!P6 IADD3 R32, P4, R24, R32, RZ ;  /* 0x000000201820e210 */ /* 0x002fca0007f9e0ff */
[----:B------:R-:W-:-:S05]  /*4e540*/  @!P6 IMAD.X R33, R29, 0x1, R33, P4 ;  /* 0x000000011d21e824 */ /* 0x000fca00020e0621 */
[----:B------:R1:W-:Y:S01]  /*4e550*/  @!P6 STG.E.U8 desc[UR54][R32.64+0xa9], R31 ;  /* 0x0000a91f2000e986 */ /* 0x0003e2000c101136 */
[----:B--2---:R-:W-:-:S03]  /*4e560*/  FMUL R3, R78, UR4 ;  /* 0x000000044e037c20 */ /* 0x004fc60008400000 */
[----:B------:R-:W2:Y:S02]  /*4e570*/  LDL.LU R78, [R1+0x714] ;  /* 0x00071400014e7983 */ /* 0x000ea40000300800 */
[----:B------:R-:W-:-:S05]  /*4e580*/  F2FP.SATFINITE.E4M3.F32.PACK_AB_MERGE_C R39, RZ, R3, RZ ;  /* 0x00000003ff27723e */ /* 0x000fca00048070ff */
[----:B------:R-:W-:Y:S01]  /*4e590*/  @!P3 STG.E.U8 desc[UR54][R26.64+0xa8], R39 ;  /* 0x0000a8271a00b986 */ /* 0x000fe2000c101136 */
[----:B---3--:R-:W-:-:S03]  /*4e5a0*/  FMUL R3, R77, UR4 ;  /* 0x000000044d037c20 */ /* 0x008fc60008400000 */
[----:B------:R-:W3:Y:S02]  /*4e5b0*/  LDL.LU R77, [R1+0x718] ;  /* 0x00071800014d7983 */ /* 0x000ee40000300800 */
[----:B0-----:R-:W-:Y:S01]  /*4e5c0*/  F2FP.SATFINITE.E4M3.F32.PACK_AB_MERGE_C R35, RZ, R3, RZ ;  /* 0x00000003ff23723e */ /* 0x001fe200048070ff */
[----:B----4-:R-:W-:-:S05]  /*4e5d0*/  FMUL R3, R80, UR4 ;  /* 0x0000000450037c20 */ /* 0x010fca0008400000 */
[----:B------:R-:W-:Y:S01]  /*4e5e0*/  F2FP.SATFINITE.E4M3.F32.PACK_AB_MERGE_C R37, RZ, R3, RZ ;  /* 0x00000003ff25723e */ /* 0x000fe200048070ff */
[----:B-----5:R-:W-:Y:S02]  /*4e5f0*/  FMUL R3, R76, UR4 ;  /* 0x000000044c037c20 */ /* 0x020fe40008400000 */
[----:B------:R-:W4:Y:S04]  /*4e600*/  LDL.LU R76, [R1+0x71c] ;  /* 0x00071c00014c7983 */ /* 0x000f280000300800 */
[----:B------:R-:W5:Y:S01]  /*4e610*/  LDL.LU R81, [R1+0x720] ;  /* 0x0007200001517983 */ /* 0x000f620000300800 */
[----:B-1----:R-:W-:Y:S01]  /*4e620*/  F2FP.SATFINITE.E4M3.F32.PACK_AB_MERGE_C R31, RZ, R3, RZ ;  /* 0x00000003ff1f723e */ /* 0x002fe200048070ff */
[----:B------:R-:W-:Y:S02]  /*4e630*/  FMUL R3, R79, UR4 ;  /* 0x000000044f037c20 */ /* 0x000fe40008400000 */
[----:B------:R-:W5:Y:S04]  /*4e640*/  LDL.LU R80, [R1+0x724] ;  /* 0x0007240001507983 */ /* 0x000f680000300800 */
[----:B------:R0:W-:Y:S02]  /*4e650*/  @!P0 STG.E.U8 desc[UR54][R22.64+0xa9], R35 ;  /* 0x0000a92316008986 */ /* 0x0001e4000c101136 */
[----:B0-----:R-:W-:Y:S01]  /*4e660*/  F2FP.SATFINITE.E4M3.F32.PACK_AB_MERGE_C R23, RZ, R3, RZ ;  /* 0x00000003ff17723e */ /* 0x001fe200048070ff */
[----:B------:R-:W-:-:S02]  /*4e670*/  FMUL R3, R75, UR4 ;  /* 0x000000044b037c20 */ /* 0x000fc40008400000 */
[----:B------:R-:W5:Y:S01]  /*4e680*/  LDL.LU R75, [R1+0x728] ;  /* 0x00072800014b7983 */ /* 0x000f620000300800 */
[----:B------:R-:W-:Y:S02]  /*4e690*/  ISETP.NE.AND P2, PT, R68, RZ, PT ;  /* 0x000000ff4400720c */ /* 0x000fe40003f45270 */
[----:B------:R-:W-:-:S11]  /*4e6a0*/  ISETP.NE.AND P1, PT, R66, RZ, PT ;  /* 0x000000ff4200720c */ /* 0x000fd60003f25270 */
[----:B------:R-:W0:Y:S01]  /*4e6b0*/  @!P2 LDC.64 R32, c[0x0][0x5c0] ;  /* 0x00017000ff20ab82 */ /* 0x000e220000000a00 */
[----:B------:R-:W-:Y:S02]  /*4e6c0*/  ISETP.NE.AND P6, PT, R67, RZ, PT ;  /* 0x000000ff4300720c */ /* 0x000fe40003fc5270 */
[----:B------:R-:W-:Y:S01]  /*4e6d0*/  ISETP.NE.AND P5, PT, R69, RZ, PT ;  /* 0x000000ff4500720c */ /* 0x000fe20003fa5270 */
[----:B------:R-:W-:Y:S10]  /*4e6e0*/  @!P1 STG.E.U8 desc[UR54][R20.64+0xa0], R37 ;  /* 0x0000a02514009986 */ /* 0x000ff4000c101136 */
[----:B------:R1:W-:Y:S01]  /*4e6f0*/  @!P6 STG.E.U8 desc[UR54][R18.64+0xa1], R31 ;  /* 0x0000a11f1200e986 */ /* 0x0003e2000c101136 */
[----:B0-----:R-:W-:-:S05]  /*4e700*/  @!P2 IADD3 R26, P6, R45, R32, RZ ;  /* 0x000000202d1aa210 */ /* 0x001fca0007fde0ff */
[----:B------:R-:W-:Y:S02]  /*4e710*/  @!P2 IMAD.X R27, R38, 0x1, R33, P6 ;  /* 0x00000001261ba824 */ /* 0x000fe400030e0621 */
[----:B------:R-:W0:Y:S01]  /*4e720*/  @!P5 LDC.64 R32, c[0x0][0x5c0] ;  /* 0x00017000ff20db82 */ /* 0x000e220000000a00 */
[----:B------:R-:W-:Y:S02]  /*4e730*/  ISETP.NE.AND P4, PT, R70, RZ, PT ;  /* 0x000000ff4600720c */ /* 0x000fe40003f85270 */
[----:B-1----:R-:W-:Y:S01]  /*4e740*/  F2FP.SATFINITE.E4M3.F32.PACK_AB_MERGE_C R31, RZ, R3, RZ ;  /* 0x00000003ff1f723e */ /* 0x002fe200048070ff */
[----:B------:R1:W-:Y:S01]  /*4e750*/  @!P2 STG.E.U8 desc[UR54][R26.64+0xa0], R23 ;  /* 0x0000a0171a00a986 */ /* 0x0003e2000c101136 */
[----:B0-----:R-:W-:-:S05]  /*4e760*/  @!P5 IADD3 R20, P6, R47, R32, RZ ;  /* 0x000000202f14d210 */ /* 0x001fca0007fde0ff */
[----:B------:R-:W-:-:S05]  /*4e770*/  @!P5 IMAD.X R21, R40, 0x1, R33, P6 ;  /* 0x000000012815d824 */ /* 0x000fca00030e0621 */
[----:B------:R0:W-:Y:S01]  /*4e780*/  @!P5 STG.E.U8 desc[UR54][R20.64+0xa1], R31 ;  /* 0x0000a11f1400d986 */ /* 0x0001e2000c101136 */
[----:B------:R-:W-:Y:S02]  /*4e790*/  ISETP.NE.AND P5, PT, R62, RZ, PT ;  /* 0x000000ff3e00720c */ /* 0x000fe40003fa5270 */
[----:B------:R-:W-:-:S11]  /*4e7a0*/  ISETP.NE.AND P6, PT, R71, RZ, PT ;  /* 0x000000ff4700720c */ /* 0x000fd60003fc5270 */
[----:B-1----:R-:W1:Y:S01]  /*4e7b0*/  @!P5 LDC.64 R26, c[0x0][0x5c0] ;  /* 0x00017000ff1adb82 */ /* 0x002e620000000a00 */
[----:B--2---:R-:W-:Y:S02]  /*4e7c0*/  FMUL R3, R78, UR4 ;  /* 0x000000044e037c20 */ /* 0x004fe40008400000 */
[----:B------:R-:W2:Y:S03]  /*4e7d0*/  LDL.LU R78, [R1+0x72c] ;  /* 0x00072c00014e7983 */ /* 0x000ea60000300800 */
[----:B------:R-:W-:-:S05]  /*4e7e0*/  F2FP.SATFINITE.E4M3.F32.PACK_AB_MERGE_C R33, RZ, R3, RZ ;  /* 0x00000003ff21723e */ /* 0x000fca00048070ff */
[----:B------:R1:W-:Y:S01]  /*4e7f0*/  @!P4 STG.E.U8 desc[UR54][R16.64+0xa8], R33 ;  /* 0x0000a8211000c986 */ /* 0x0003e2000c101136 */
[----:B------:R-:W-:-:S13]  /*4e800*/  ISETP.NE.AND P4, PT, R63, RZ, PT ;  /* 0x000000ff3f00720c */ /* 0x000fda0003f85270 */
[----:B------:R-:W0:Y:S01]  /*4e810*/  @!P4 LDC.64 R18, c[0x0][0x5c0] ;  /* 0x00017000ff12cb82 */ /* 0x000e220000000a00 */
[----:B---3--:R-:W-:Y:S02]  /*4e820*/  FMUL R3, R77, UR4 ;  /* 0x000000044d037c20 */ /* 0x008fe40008400000 */
[----:B------:R-:W3:Y:S03]  /*4e830*/  LDL.LU R77, [R1+0x730] ;  /* 0x00073000014d7983 */ /* 0x000ee60000300800 */
[----:B------:R-:W-:Y:S01]  /*4e840*/  F2FP.SATFINITE.E4M3.F32.PACK_AB_MERGE_C R23, RZ, R3, RZ ;  /* 0x00000003ff17723e */ /* 0x000fe200048070ff */
[----:B------:R-:W3:Y:S04]  /*4e850*/  LDL.LU R79, [R1+0x734] ;  /* 0x00073400014f7983 */ /* 0x000ee80000300800 */
[----:B------:R1:W-:Y:S01]  /*4e860*/  @!P6 STG.E.U8 desc[UR54][R14.64+0xa9], R23 ;  /* 0x0000a9170e00e986 */ /* 0x0003e2000c101136 */
[----:B0-----:R-:W-:Y:S01]  /*4e870*/  @!P4 IADD3 R18, P6, R49, R18, RZ ;  /* 0x000000123112c210 */ /* 0x001fe20007fde0ff */
[----:B----4-:R-:W-:-:S02]  /*4e880*/  FMUL R3, R76, UR4 ;  /* 0x000000044c037c20 */ /* 0x010fc40008400000 */
[----:B------:R-:W4:Y:S03]  /*4e890*/  LDL.LU R76, [R1+0x738] ;  /* 0x00073800014c7983 */ /* 0x000f260000300800 */
[----:B------:R-:W-:Y:S01]  /*4e8a0*/  F2FP.SATFINITE.E4M3.F32.PACK_AB_MERGE_C R21, RZ, R3, RZ ;  /* 0x00000003ff15723e */ /* 0x000fe200048070ff */
[----:B-----5:R-:W-:Y:S01]  /*4e8b0*/  FMUL R3, R81, UR4 ;  /* 0x0000000451037c20 */ /* 0x020fe20008400000 */
[----:B------:R-:W-:Y:S01]  /*4e8c0*/  @!P4 IMAD.X R19, R42, 0x1, R19, P6 ;  /* 0x000000012a13c824 */ /* 0x000fe200030e0613 */
[----:B-1----:R-:W-:-:S03]  /*4e8d0*/  @!P5 IADD3 R16, P6, R51, R26, RZ ;  /* 0x0000001a3310d210 */ /* 0x002fc60007fde0ff */
[----:B------:R-:W-:Y:S01]  /*4e8e0*/  F2FP.SATFINITE.E4M3.F32.PACK_AB_MERGE_C R23, RZ, R3, RZ ;  /* 0x00000003ff17723e */ /* 0x000fe200048070ff */
[----:B------:R-:W-:Y:S01]  /*4e8f0*/  FMUL R3, R80, UR4 ;  /* 0x0000000450037c20 */ /* 0x000fe20008400000 */
[----:B------:R-:W-:-:S04]  /*4e900*/  @!P5 IMAD.X R17, R44, 0x1, R27, P6 ;  /* 0x000000012c11d824 */ /* 0x000fc800030e061b */
[----:B------:R-:W-:Y:S01]  /*4e910*/  F2FP.SATFINITE.E4M3.F32.PACK_AB_MERGE_C R27, RZ, R3, RZ ;  /* 0x00000003ff1b723e */ /* 0x000fe200048070ff */
[----:B------:R-:W-:Y:S02]  /*4e920*/  FMUL R3, R75, UR4 ;  /* 0x000000044b037c20 */ /* 0x000fe40008400000 */
[----:B------:R-:W5:Y:S01]  /*4e930*/  LDL.LU R75, [R1+0x73c] ;  /* 0x00073c00014b7983 */ /* 0x000f620000300800 */
[----:B------:R-:W-:-:S03]  /*4e940*/  ISETP.NE.AND P2, PT, R61, RZ, PT ;  /* 0x000000ff3d00720c */ /* 0x000fc60003f45270 */
[----:B------:R0:W-:Y:S01]  /*4e950*/  @!P4 STG.E.U8 desc[UR54][R18.64+0xa8], R21 ;  /* 0x0000a8151200c986 */ /* 0x0001e2000c101136 */
[----:B------:R-:W-:-:S03]  /*4e960*/  ISETP.NE.AND P4, PT, R64, RZ, PT ;  /* 0x000000ff4000720c */ /* 0x000fc60003f85270 */
[----:B------:R1:W-:Y:S01]  /*4e970*/  @!P5 STG.E.U8 desc[UR54][R16.64+0xa9], R23 ;  /* 0x0000a9171000d986 */ /* 0x0003e2000c101136 */
[----:B------:R-:W-:-:S05]  /*4e980*/  ISETP.NE.AND P5, PT, R72, RZ, PT ;  /* 0x000000ff4800720c */ /* 0x000fca0003fa5270 */
[----:B------:R-:W1:Y:S01]  /*4e990*/  @!P2 LDC.64 R14, c[0x0][0x5c0] ;  /* 0x00017000ff0eab82 */ /* 0x000e620000000a00 */
[----:B0-----:R-:W-:-:S07]  /*4e9a0*/  F2FP.SATFINITE.E4M3.F32.PACK_AB_MERGE_C R19, RZ, R3, RZ ;  /* 0x00000003ff13723e */ /* 0x001fce00048070ff */
[----:B------:R-:W-:Y:S04]  /*4e9b0*/  @!P5 STG.E.U8 desc[UR54][R12.64+0xa0], R27 ;  /* 0x0000a01b0c00d986 */ /* 0x000fe8000c101136 */
[----:B------:R0:W-:Y:S01]  /*4e9c0*/  @!P4 STG.E.U8 desc[UR54][R10.64+0xa1], R19 ;  /* 0x0000a1130a00c986 */ /* 0x0001e2000c101136 */
[----:B-1----:R-:W-:-:S05]  /*4e9d0*/  @!P2 IADD3 R14, P5, R53, R14, RZ ;  /* 0x0000000e350ea210 */ /* 0x002fca0007fbe0ff */
[----:B------:R-:W-:Y:S02]  /*4e9e0*/  @!P2 IMAD.X R15, R46, 0x1, R15, P5 ;  /* 0x000000012e0fa824 */ /* 0x000fe400028e060f */
[----:B--2---:R-:W-:Y:S02]  /*4e9f0*/  FMUL R3, R78, UR4 ;  /* 0x000000044e037c20 */ /* 0x004fe40008400000 */
[----:B------:R-:W2:Y:S03]  /*4ea00*/  LDL.LU R78, [R1+0x740] ;  /* 0x00074000014e7983 */ /* 0x000ea60000300800 */
[----:B------:R-:W-:-:S05]  /*4ea10*/  F2FP.SATFINITE.E4M3.F32.PACK_AB_MERGE_C R17, RZ, R3, RZ ;  /* 0x00000003ff11723e */ /* 0x000fca00048070ff */
[----:B------:R1:W-:Y:S01]  /*4ea20*/  @!P2 STG.E.U8 desc[UR54][R14.64+0xa0], R17 ;  /* 0x0000a0110e00a986 */ /* 0x0003e2000c101136 */
[----:B---3--:R-:W-:-:S03]  /*4ea30*/  FMUL R3, R77, UR4 ;  /* 0x000000044d037c20 */ /* 0x008fc60008400000 */
[----:B------:R-:W3:Y:S02]  /*4ea40*/  LDL.LU R77, [R1+0x744] ;  /* 0x00074400014d7983 */ /* 0x000ee40000300800 */
[----:B0-----:R-:W-:Y:S01]  /*4ea50*/  F2FP.SATFINITE.E4M3.F32.PACK_AB_MERGE_C R19, RZ, R3, RZ ;  /* 0x00000003ff13723e */ /* 0x001fe200048070ff */
[----:B------:R-:W-:Y:S01]  /*4ea60*/  FMUL R3, R79, UR4 ;  /* 0x000000044f037c20 */ /* 0x000fe20008400000 */
[----:B----4-:R-:W-:Y:S02]  /*4ea70*/  FMUL R10, R76, UR4 ;  /* 0x000000044c0a7c20 */ /* 0x010fe40008400000 */
[----:B------:R-:W4:Y:S02]  /*4ea80*/  LDL.LU R76, [R1+0x748] ;  /* 0x00074800014c7983 */ /* 0x000f240000300800 */
[----:B-1----:R-:W-:Y:S01]  /*4ea90*/  F2FP.SATFINITE.E4M3.F32.PACK_AB_MERGE_C R15, RZ, R3, RZ ;  /* 0x00000003ff0f723e */ /* 0x002fe200048070ff */
[----:B-----5:R-:W-:Y:S02]  /*4eaa0*/  FMUL R3, R75, UR4 ;  /* 0x000000044b037c20 */ /* 0x020fe40008400000 */
[----:B------:R-:W5:Y:S01]  /*4eab0*/  LDL.LU R75, [R1+0x74c] ;  /* 0x00074c00014b7983 */ /* 0x000f620000300800 */
[----:B------:R-:W-:-:S13]  /*4eac0*/  ISETP.NE.AND P1, PT, R60, RZ, PT ;  /* 0x000000ff3c00720c */ /* 0x000fda0003f25270 */
[----:B------:R-:W0:Y:S01]  /*4ead0*/  @!P1 LDC.64 R20, c[0x0][0x5c0] ;  /* 0x00017000ff149b82 */ /* 0x000e220000000a00 */
[----:B------:R-:W-:Y:S02]  /*4eae0*/  ISETP.NE.AND P0, PT, R58, RZ, PT ;  /* 0x000000ff3a00720c */ /* 0x000fe40003f05270 */
[----:B------:R-:W-:Y:S02]  /*4eaf0*/  ISETP.NE.AND P3, PT, R56, RZ, PT ;  /* 0x000000ff3800720c */ /* 0x000fe40003f65270 */
[----:B------:R-:W-:Y:S02]  /*4eb00*/  ISETP.NE.AND P4, PT, R65, RZ, PT ;  /* 0x000000ff4100720c */ /* 0x000fe40003f85270 */
[----:B------:R-:W-:-:S09]  /*4eb10*/  ISETP.NE.AND P5, PT, R73, RZ, PT ;  /* 0x000000ff4900720c */ /* 0x000fd20003fa5270 */
[----:B------:R-:W1:Y:S01]  /*4eb20*/  @!P3 LDC.64 R22, c[0x0][0x5c0] ;  /* 0x00017000ff16bb82 */ /* 0x000e620000000a00 */
[----:B0-----:R-:W-:-:S05]  /*4eb30*/  @!P1 IADD3 R12, P2, R55, R20, RZ ;  /* 0x00000014370c9210 */ /* 0x001fca0007f5e0ff */
[----:B------:R-:W-:Y:S02]  /*4eb40*/  @!P1 IMAD.X R13, R48, 0x1, R21, P2 ;  /* 0x00000001300d9824 */ /* 0x000fe400010e0615 */
[----:B------:R-:W0:Y:S01]  /*4eb50*/  @!P0 LDC.64 R20, c[0x0][0x5c0] ;  /* 0x00017000ff148b82 */ /* 0x000e220000000a00 */
[----:B------:R-:W-:Y:S02]  /*4eb60*/  ISETP.NE.AND P6, PT, R74, RZ, PT ;  /* 0x000000ff4a00720c */ /* 0x000fe40003fc5270 */
[----:B------:R1:W-:Y:S01]  /*4eb70*/  @!P1 STG.E.U8 desc[UR54][R12.64+0xa1], R19 ;  /* 0x0000a1130c009986 */ /* 0x0003e2000c101136 */
[----:B------:R-:W-:Y:S02]  /*4eb80*/  F2FP.SATFINITE.E4M3.F32.PACK_AB_MERGE_C R17, RZ, R10, RZ ;  /* 0x0000000aff11723e */ /* 0x000fe400048070ff */
[----:B------:R-:W-:Y:S01]  /*4eb90*/  ISETP.LT.OR P1, PT, R28, 0xa1, !P4 ;  /* 0x000000a11c00780c */ /* 0x000fe20006721670 */
[----:B------:R-:W-:Y:S01]  /*4eba0*/  @!P5 STG.E.U8 desc[UR54][R8.64+0xa8], R15 ;  /* 0x0000a80f0800d986 */ /* 0x000fe2000c101136 */
[----:B-1----:R-:W-:-:S02]  /*4ebb0*/  F2FP.SATFINITE.E4M3.F32.PACK_AB_MERGE_C R19, RZ, R3, RZ ;  /* 0x00000003ff13723e */ /* 0x002fc400048070ff */
[----:B0-----:R-:W-:-:S05]  /*4ebc0*/  @!P0 IADD3 R10, P2, R57, R20, RZ ;  /* 0x00000014390a8210 */ /* 0x001fca0007f5e0ff */
[----:B------:R-:W-:Y:S01]  /*4ebd0*/  @!P0 IMAD.X R11, R50, 0x1, R21, P2 ;  /* 0x00000001320b8824 */ /* 0x000fe200010e0615 */
[----:B------:R-:W-:Y:S01]  /*4ebe0*/  ISETP.LT.OR P2, PT, R28, 0xa2, !P4 ;  /* 0x000000a21c00780c */ /* 0x000fe20006741670 */
[----:B------:R0:W-:Y:S02]  /*4ebf0*/  @!P6 STG.E.U8 desc[UR54][R6.64+0xa9], R17 ;  /* 0x0000a9110600e986 */ /* 0x0001e4000c101136 */
[----:B------:R-:W1:Y:S02]  /*4ec00*/  @!P1 LDC.64 R20, c[0x0][0x5c0] ;  /* 0x00017000ff149b82 */ /* 0x000e640000000a00 */
[----:B------:R2:W-:Y:S01]  /*4ec10*/  @!P0 STG.E.U8 desc[UR54][R10.64+0xa8], R19 ;  /* 0x0000a8130a008986 */ /* 0x0005e2000c101136 */
[----:B------:R-:W-:-:S05]  /*4ec20*/  @!P3 IADD3 R12, P0, R59, R22, RZ ;  /* 0x000000163b0cb210 */ /* 0x000fca0007f1e0ff */
[----:B------:R-:W-:Y:S02]  /*4ec30*/  @!P3 IMAD.X R13, R52, 0x1, R23, P0 ;  /* 0x00000001340db824 */ /* 0x000fe400000e0617 */
[----:B------:R-:W1:Y:S01]  /*4ec40*/  @!P2 LDC.64 R22, c[0x0][0x5c0] ;  /* 0x00017000ff16ab82 */ /* 0x000e620000000a00 */
[--C-:B0-----:R-:W-:Y:S02]  /*4ec50*/  @!P1 IMAD.MOV.U32 R6, RZ, RZ, R24.reuse ;  /* 0x000000ffff069224 */ /* 0x101fe400078e0018 */
[----:B------:R-:W-:Y:S02]  /*4ec60*/  @!P1 IMAD.MOV.U32 R7, RZ, RZ, R29 ;  /* 0x000000ffff079224 */ /* 0x000fe400078e001d */
[----:B------:R-:W-:Y:S02]  /*4ec70*/  @!P2 IMAD.MOV.U32 R8, RZ, RZ, R24 ;  /* 0x000000ffff08a224 */ /* 0x000fe400078e0018 */
[----:B------:R-:W-:-:S04]  /*4ec80*/  @!P1 IMAD.WIDE.U32 R6, R4, 0x180, R6 ;  /* 0x0000018004069825 */ /* 0x000fc800078e0006 */
[----:B------:R-:W-:Y:S02]  /*4ec90*/  @!P2 IMAD.MOV.U32 R9, RZ, RZ, R29 ;  /* 0x000000ffff09a224 */ /* 0x000fe400078e001d */
[----:B--2---:R-:W-:Y:S01]  /*4eca0*/  @!P1 IMAD R10, R5, 0x180, RZ ;  /* 0x00000180050a9824 */ /* 0x004fe200078e02ff */
[----:B------:R-:W-:Y:S01]  /*4ecb0*/  ISETP.LT.OR P0, PT, R28, 0xa9, !P4 ;  /* 0x000000a91c00780c */ /* 0x000fe20006701670 */
[----:B------:R-:W-:Y:S01]  /*4ecc0*/  @!P2 IMAD.WIDE.U32 R8, R4, 0x180, R8 ;  /* 0x000001800408a825 */ /* 0x000fe200078e0008 */
[----:B------:R-:W-:Y:S02]  /*4ecd0*/  ISETP.LT.OR P4, PT, R28, 0xaa, !P4 ;  /* 0x000000aa1c00780c */ /* 0x000fe40006781670 */
[----:B------:R-:W-:-:S09]  /*4ece0*/  LOP3.LUT P6, RZ, R0, 0x400000, RZ, 0xc0, !PT ;  /* 0x0040000000ff7812 */ /* 0x000fd200078cc0ff */
[----:B------:R-:W0:Y:S08]  /*4ecf0*/  @!P0 LDC.64 R16, c[0x0][0x5c0] ;  /* 0x00017000ff108b82 */ /* 0x000e300000000a00 */
[----:B------:R-:W2:Y:S01]  /*4ed00*/  @!P4 LDC.64 R18, c[0x0][0x5c0] ;  /* 0x00017000ff12cb82 */ /* 0x000ea20000000a00 */
[----:B------:R-:W-:Y:S01]  /*4ed10*/  BSSY B1, `(.L_x_120) ;  /* 0x000001e000017945 */ /* 0x000fe20003800000 */
[----:B------:R-:W-:-:S05]  /*4ed20*/  FMUL R3, R78, UR4 ;  /* 0x000000044e037c20 */ /* 0x000fca0008400000 */
[----:B------:R-:W-:-:S05]  /*4ed30*/  F2FP.SATFINITE.E4M3.F32.PACK_AB_MERGE_C R15, RZ, R3, RZ ;  /* 0x00000003ff0f723e */ /* 0x000fca00048070ff */
[----:B------:R4:W-:Y:S01]  /*4ed40*/  @!P3 STG.E.U8 desc[UR54][R12.64+0xa9], R15 ;  /* 0x0000a90f0c00b986 */ /* 0x0009e2000c101136 */
[----:B-1----:R-:W-:-:S04]  /*4ed50*/  @!P1 IADD3 R6, P3, R6, R20, RZ ;  /* 0x0000001406069210 */ /* 0x002fc80007f7e0ff */
[----:B------:R-:W-:Y:S01]  /*4ed60*/  @!P1 IADD3.X R7, R21, R7, R10, P3, !PT ;  /* 0x0000000715079210 */ /* 0x000fe20001ffe40a */
[----:B------:R-:W-:Y:S01]  /*4ed70*/  @!P2 IMAD R10, R5, 0x180, RZ ;  /* 0x00000180050aa824 */ /* 0x000fe200078e02ff */
[----:B------:R-:W-:-:S04]  /*4ed80*/  @!P2 IADD3 R8, P3, R8, R22, RZ ;  /* 0x000000160808a210 */ /* 0x000fc80007f7e0ff */
[----:B------:R-:W-:Y:S01]  /*4ed90*/  @!P2 IADD3.X R9, R23, R9, R10, P3, !PT ;  /* 0x000000091709a210 */ /* 0x000fe20001ffe40a */
[----:B---3--:R-:W-:-:S05]  /*4eda0*/  FMUL R3, R77, UR4 ;  /* 0x000000044d037c20 */ /* 0x008fca0008400000 */
[----:B------:R-:W-:-:S05]  /*4edb0*/  F2FP.SATFINITE.E4M3.F32.PACK_AB_MERGE_C R11, RZ, R3, RZ ;  /* 0x00000003ff0b723e */ /* 0x000fca00048070ff */
[----:B------:R1:W-:Y:S01]  /*4edc0*/  @!P1 STG.E.U8 desc[UR54][R6.64+0xa0], R11 ;  /* 0x0000a00b06009986 */ /* 0x0003e2000c101136 */
[----:B------:R-:W-:Y:S01]  /*4edd0*/  ISETP.LT.OR P1, PT, R28, 0xa1, !P6 ;  /* 0x000000a11c00780c */ /* 0x000fe20007721670 */
[----:B----4-:R-:W-:-:S05]  /*4ede0*/  FMUL R3, R76, UR4 ;  /* 0x000000044c037c20 */ /* 0x010fca0008400000 */
[----:B------:R-:W-:-:S05]  /*4edf0*/  F2FP.SATFINITE.E4M3.F32.PACK_AB_MERGE_C R13, RZ, R3, RZ ;  /* 0x00000003ff0d723e */ /* 0x000fca00048070ff */
[----:B------:R1:W-:Y:S01]  /*4ee00*/  @!P2 STG.E.U8 desc[UR54][R8.64+0xa1], R13 ;  /* 0x0000a10d0800a986 */ /* 0x0003e2000c101136 */
[----:B-----5:R-:W-:-:S05]  /*4ee10*/  FMUL R3, R75, UR4 ;  /* 0x000000044b037c20 */ /* 0x020fca0008400000 */
[----:B------:R-:W-:Y:S01]  /*4ee20*/  F2FP.SATFINITE.E4M3.F32.PACK_AB_MERGE_C R3, RZ, R3, RZ ;  /* 0x00000003ff03723e */ /* 0x000fe200048070ff */
[----:B012---:R-:W-:Y:S06]  /*4ee30*/  @P1 BRA `(.L_x_121) ;  /* 0x00000000002c1947 */ /* 0x007fec0003800000 */
        /* <DEDUP_REMOVED lines=11> */
.L_x_121:
[----:B------:R-:W-:Y:S05]  /*4eef0*/  BSYNC B1 ;  /* 0x0000000000017941 */ /* 0x000fea0003800000 */
.L_x_120:
[----:B0-----:R-:W2:Y:S04]  /*4ef00*/  LDL.LU R6, [R1+0x754] ;  /* 0x0007540001067983 */ /* 0x001ea80000300800 */
[----:B------:R-:W3:Y:S04]  /*4ef10*/  LDL.LU R14, [R1+0x758] ;  /* 0x00075800010e7983 */ /* 0x000ee80000300800 */
[----:B------:R-:W4:Y:S01]  /*4ef20*/  LDL.LU R3, [R1+0x750] ;  /* 0x0007500001037983 */ /* 0x000f220000300800 */
[--C-:B------:R-:W-:Y:S01]  /*4ef30*/  @!P0 IMAD.MOV.U32 R7, RZ, RZ, R29.reuse ;  /* 0x000000ffff078224 */ /* 0x100fe200078e001d */
[----:B------:R-:W-:Y:S01]  /*4ef40*/  ISETP.LT.OR P1, PT, R28, 0xa2, !P6 ;  /* 0x000000a21c00780c */ /* 0x000fe20007721670 */
[----:B------:R-:W-:Y:S01]  /*4ef50*/  @!P4 IMAD.MOV.U32 R8, RZ, RZ, R24 ;  /* 0x000000ffff08c224 */ /* 0x000fe200078e0018 */
[----:B------:R-:W-:Y:S01]  /*4ef60*/  BSSY B1, `(.L_x_122) ;  /* 0x000001d000017945 */ /* 0x000fe20003800000 */
[----:B------:R-:W-:-:S02]  /*4ef70*/  @!P4 IMAD.MOV.U32 R9, RZ, RZ, R29 ;  /* 0x000000ffff09c224 */ /* 0x000fc400078e001d */
[----:B------:R-:W-:Y:S02]  /*4ef80*/  @!P4 IMAD R13, R5, 0x180, RZ ;  /* 0x00000180050dc824 */ /* 0x000fe400078e02ff */
[----:B------:R-:W-:-:S04]  /*4ef90*/  @!P4 IMAD.WIDE.U32 R10, R4, 0x180, R8 ;  /* 0x00000180040ac825 */ /* 0x000fc800078e0008 */
[----:B------:R-:W-:Y:S01]  /*4efa0*/  @!P0 IMAD R9, R5, 0x180, RZ ;  /* 0x0000018005098824 */ /* 0x000fe200078e02ff */
[----:B------:R-:W-:-:S04]  /*4efb0*/  @!P4 IADD3 R10, P3, R10, R18, RZ ;  /* 0x000000120a0ac210 */ /* 0x000fc80007f7e0ff */
[----:B------:R-:W-:Y:S01]  /*4efc0*/  @!P4 IADD3.X R11, R19, R11, R13, P3, !PT ;  /* 0x0000000b130bc210 */ /* 0x000fe20001ffe40d */
[----:B--2---:R-:W-:Y:S01]  /*4efd0*/  FMUL R12, R6, UR4 ;  /* 0x00000004060c7c20 */ /* 0x004fe20008400000 */
[----:B------:R-:W-:-:S04]  /*4efe0*/  @!P0 IMAD.MOV.U32 R6, RZ, RZ, R24 ;  /* 0x000000ffff068224 */ /* 0x000fc800078e0018 */
[----:B------:R-:W-:Y:S01]  /*4eff0*/  @!P0 IMAD.WIDE.U32 R6, R4, 0x180, R6 ;  /* 0x0000018004068825 */ /* 0x000fe200078e0006 */
[----:B------:R-:W-:-:S03]  /*4f000*/  F2FP.SATFINITE.E4M3.F32.PACK_AB_MERGE_C R13, RZ, R12, RZ ;  /* 0x0000000cff0d723e */ /* 0x000fc600048070ff */
[----:B----4-:R-:W-:Y:S01]  /*4f010*/  FMUL R3, R3, UR4 ;  /* 0x0000000403037c20 */ /* 0x010fe20008400000 */
[----:B------:R-:W-:Y:S01]  /*4f020*/  @!P0 IADD3 R8, P2, R6, R16, RZ ;  /* 0x0000001006088210 */ /* 0x000fe20007f5e0ff */
[----:B---3--:R-:W-:-:S03]  /*4f030*/  FMUL R6, R14, UR4 ;  /* 0x000000040e067c20 */ /* 0x008fc60008400000 */
[----:B------:R-:W-:Y:S02]  /*4f040*/  F2FP.SATFINITE.E4M3.F32.PACK_AB_MERGE_C R3, RZ, R3, RZ ;  /* 0x00000003ff03723e */ /* 0x000fe400048070ff */
[----:B------:R-:W-:Y:S02]  /*4f050*/  @!P0 IADD3.X R9, R17, R7, R9, P2, !PT ;  /* 0x0000000711098210 */ /* 0x000fe400017fe409 */
[----:B------:R-:W-:Y:S01]  /*4f060*/  F2FP.SATFINITE.E4M3.F32.PACK_AB_MERGE_C R15, RZ, R6, RZ ;  /* 0x00000006ff0f723e */ /* 0x000fe200048070ff */
[----:B------:R-:W-:Y:S06]  /*4f070*/  @P1 BRA `(.L_x_123) ;  /* 0x00000000002c1947 */ /* 0x000fec0003800000 */
        /* <DEDUP_REMOVED lines=11> */
.L_x_123:
[----:B------:R-:W-:Y:S05]  /*4f130*/  BSYNC B1 ;  /* 0x0000000000017941 */ /* 0x000fea0003800000 */
.L_x_122:
[----:B0-----:R-:W2:Y:S04]  /*4f140*/  LDL.LU R3, [R1+0x75c] ;  /* 0x00075c0001037983 */ /* 0x001ea80000300800 */
[----:B------:R-:W3:Y:S01]  /*4f150*/  LDL.LU R6, [R1+0x760] ;  /* 0x0007600001067983 */ /* 0x000ee20000300800 */
[C---:B------:R-:W-:Y:S01]  /*4f160*/  ISETP.LT.OR P1, PT, R28.reuse, 0xa9, !P6 ;  /* 0x000000a91c00780c */ /* 0x040fe20007721670 */
[----:B------:R-:W-:Y:S02]  /*4f170*/  BSSY B1, `(.L_x_124) ;  /* 0x0000012000017945 */ /* 0x000fe40003800000 */
[----:B------:R0:W-:Y:S01]  /*4f180*/  @!P0 STG.E.U8 desc[UR54][R8.64+0xa8], R13 ;  /* 0x0000a80d08008986 */ /* 0x0001e2000c101136 */
[----:B------:R-:W-:-:S03]  /*4f190*/  ISETP.LT.OR P0, PT, R28, 0xaa, !P6 ;  /* 0x000000aa1c00780c */ /* 0x000fc60007701670 */
[----:B------:R0:W-:Y:S01]  /*4f1a0*/  @!P4 STG.E.U8 desc[UR54][R10.64+0xa9], R15 ;  /* 0x0000a90f0a00c986 */ /* 0x0001e2000c101136 */
[----:B--2---:R-:W-:Y:S01]  /*4f1b0*/  FMUL R3, R3, UR4 ;  /* 0x0000000403037c20 */ /* 0x004fe20008400000 */
[----:B---3--:R-:W-:-:S04]  /*4f1c0*/  FMUL R12, R6, UR4 ;  /* 0x00000004060c7c20 */ /* 0x008fc80008400000 */
[----:B------:R-:W-:Y:S01]  /*4f1d0*/  F2FP.SATFINITE.E4M3.F32.PACK_AB_MERGE_C R3, RZ, R3, RZ ;  /* 0x00000003ff03723e */ /* 0x000fe200048070ff */
[----:B0-----:R-:W-:Y:S06]  /*4f1e0*/  @P1 BRA `(.L_x_125) ;  /* 0x0000000000281947 */ /* 0x001fec0003800000 */
[----:B------:R-:W-:Y:S01]  /*4f1f0*/  IMAD.MOV.U32 R28, RZ, RZ, R24 ;  /* 0x000000ffff1c7224 */ /* 0x000fe200078e0018 */
[----:B------:R-:W-:Y:S01]  /*4f200*/  ULDC.64 UR8, c[0x0][0x5c0] ;  /* 0x0001700000087ab9 */ /* 0x000fe20000000a00 */
        /* <DEDUP_REMOVED lines=8> */
.L_x_125:
[----:B------:R-:W-:Y:S05]  /*4f290*/  BSYNC B1 ;  /* 0x0000000000017941 */ /* 0x000fea0003800000 */
.L_x_124:
[----:B0-----:R-:W-:Y:S01]  /*4f2a0*/  F2FP.SATFINITE.E4M3.F32.PACK_AB_MERGE_C R3, RZ, R12, RZ ;  /* 0x0000000cff03723e */ /* 0x001fe200048070ff */
[----:B------:R-:W-:Y:S06]  /*4f2b0*/  @P0 BRA `(.L_x_39) ;  /* 0x0000000000280947 */ /* 0x000fec0003800000 */
        /* <DEDUP_REMOVED lines=10> */
.L_x_39:
[----:B------:R-:W-:Y:S05]  /*4f360*/  BSYNC B0 ;  /* 0x0000000000007941 */ /* 0x000fea0003800000 */
.L_x_35:
[----:B------:R-:W3:Y:S04]  /*4f370*/  LDL.LU R5, [R1+0x788] ;  /* 0x0007880001057983 */ /* 0x000ee80000300800 */
[----:B------:R-:W3:Y:S01]  /*4f380*/  LDL.LU R4, [R1+0x78c] ;  /* 0x00078c0001047983 */ /* 0x000ee20000300800 */
[----:B------:R-:W-:Y:S01]  /*4f390*/  ULDC UR8, c[0x0][0xc] ;  /* 0x0000030000087ab9 */ /* 0x000fe20000000800 */
[----:B------:R-:W-:Y:S01]  /*4f3a0*/  ULDC UR9, c[0x0][0x10] ;  /* 0x0000040000097ab9 */ /* 0x000fe20000000800 */
[----:B0-2--5:R-:W3:Y:S01]  /*4f3b0*/  LDC R3, c[0x0][0x14] ;  /* 0x00000500ff037b82 */ /* 0x025ee20000000800 */
[----:B------:R-:W-:Y:S01]  /*4f3c0*/  UIMAD.WIDE.U32 UR8, UR8, UR9, URZ ;  /* 0x00000009080872a5 */ /* 0x000fe2000f8e003f */
[----:B------:R0:W5:Y:S01]  /*4f3d0*/  LDL R28, [R1+0x40] ;  /* 0x00004000011c7983 */ /* 0x0001620000100800 */
[----:B------:R-:W-:-:S04]  /*4f3e0*/  UMOV UR6, 0xffffffff ;  /* 0xffffffff00067882 */ /* 0x000fc80000000000 */
[----:B---3--:R-:W-:-:S04]  /*4f3f0*/  IMAD.WIDE.U32 R4, R3, UR8, R4 ;  /* 0x0000000803047c25 */ /* 0x008fc8000f8e0004 */
[----:B------:R-:W-:Y:S01]  /*4f400*/  IMAD R3, R3, UR9, RZ ;  /* 0x0000000903037c24 */ /* 0x000fe2000f8e02ff */
[----:B------:R-:W-:Y:S01]  /*4f410*/  ULDC.64 UR8, c[0x0][0x650] ;  /* 0x0001940000087ab9 */ /* 0x000fe20000000a00 */
[----:B------:R-:W-:Y:S01]  /*4f420*/  IMAD.MOV.U32 R21, RZ, RZ, R4 ;  /* 0x000000ffff157224 */ /* 0x000fe200078e0004 */
[----:B------:R-:W-:Y:S01]  /*4f430*/  ISETP.GE.U32.AND P0, PT, R4, UR8, PT ;  /* 0x0000000804007c0c */ /* 0x000fe2000bf06070 */
[--C-:B------:R-:W-:Y:S01]  /*4f440*/  IMAD.IADD R22, R5, 0x1, R3.reuse ;  /* 0x0000000105167824 */ /* 0x100fe200078e0203 */
[----:B------:R-:W-:Y:S01]  /*4f450*/  PRMT R3, RZ, 0x7610, R3 ;  /* 0x00007610ff037816 */ /* 0x000fe20000000003 */
[----:B------:R-:W-:Y:S02]  /*4f460*/  IMAD.MOV.U32 R5, RZ, RZ, -0x1 ;  /* 0xffffffffff057424 */ /* 0x000fe400078e00ff */
[----:B------:R-:W-:Y:S01]  /*4f470*/  IMAD.U32 R4, RZ, RZ, UR6 ;  /* 0x00000006ff047e24 */ /* 0x000fe2000f8e00ff */
[----:B------:R0:W-:Y:S01]  /*4f480*/  STL [R1+0x788], R22 ;  /* 0x0007881601007387 */ /* 0x0001e20000100800 */
[----:B------:R-:W-:-:S03]  /*4f490*/  ISETP.GE.U32.AND.EX P0, PT, R22, UR9, PT, P0 ;  /* 0x0000000916007c0c */ /* 0x000fc6000bf06100 */
[----:B------:R0:W-:Y:S04]  /*4f4a0*/  STL [R1+0x778], R5 ;  /* 0x0007780501007387 */ /* 0x0001e80000100800 */
[----:B------:R0:W-:Y:S04]  /*4f4b0*/  STL [R1+0x78c], R21 ;  /* 0x00078c1501007387 */ /* 0x0001e80000100800 */
[----:B------:R0:W-:Y:S02]  /*4f4c0*/  STL [R1+0x76c], R4 ;  /* 0x00076c0401007387 */ /* 0x0001e40000100800 */
[----:B------:R-:W-:Y:S05]  /*4f4d0*/  @P0 BRA `(.L_x_126) ;  /* 0x0000000400840947 */ /* 0x000fea0003800000 */
[----:B------:R-:W2:Y:S01]  /*4f4e0*/  S2R R16, SR_CTAID.X ;  /* 0x0000000000107919 */ /* 0x000ea20000002500 */
[----:B------:R-:W3:Y:S01]  /*4f4f0*/  LDC.64 R10, c[0x0][0x628] ;  /* 0x00018a00ff0a7b82 */ /* 0x000ee20000000a00 */
[----:B------:R-:W-:Y:S01]  /*4f500*/  ULDC UR6, c[0x0][0x150] ;  /* 0x0000540000067ab9 */ /* 0x000fe20000000800 */
[----:B------:R-:W-:Y:S01]  /*4f510*/  IMAD.MOV.U32 R8, RZ, RZ, R21 ;  /* 0x000000ffff087224 */ /* 0x000fe200078e0015 */
[----:B-1----:R-:W1:Y:S01]  /*4f520*/  S2R R18, SR_CTAID.Y ;  /* 0x0000000000127919 */ /* 0x002e620000002600 */
[----:B------:R-:W-:-:S04]  /*4f530*/  IMAD.MOV.U32 R9, RZ, RZ, R22 ;  /* 0x000000ffff097224 */ /* 0x000fc800078e0016 */
[----:B------:R-:W4:Y:S08]  /*4f540*/  LDC R19, c[0x0][0x144] ;  /* 0x00005100ff137b82 */ /* 0x000f300000000800 */
[----:B------:R-:W0:Y:S08]  /*4f550*/  LDC R12, c[0x0][0x630] ;  /* 0x00018c00ff0c7b82 */ /* 0x000e300000000800 */
[----:B------:R-:W0:Y:S01]  /*4f560*/  LDC.64 R14, c[0x0][0x620] ;  /* 0x00018800ff0e7b82 */ /* 0x000e220000000a00 */
[----:B---3--:R-:W-:-:S04]  /*4f570*/  ISETP.NE.U32.AND P0, PT, R10, RZ, PT ;  /* 0x000000ff0a00720c */ /* 0x008fc80003f05070 */
[----:B------:R-:W-:Y:S02]  /*4f580*/  ISETP.NE.AND.EX P0, PT, R11, RZ, PT, P0 ;  /* 0x000000ff0b00720c */ /* 0x000fe40003f05300 */
[----:B--2---:R-:W-:-:S05]  /*4f590*/  I2FP.F32.U32 R3, R16 ;  /* 0x0000001000037245 */ /* 0x004fca0000201000 */
[----:B------:R-:W-:-:S04]  /*4f5a0*/  FMUL R3, R3, UR6 ;  /* 0x0000000603037c20 */ /* 0x000fc80008400000 */
[----:B------:R2:W3:Y:S02]  /*4f5b0*/  F2I.U32.TRUNC.NTZ R17, R3 ;  /* 0x0000000300117305 */ /* 0x0004e4000020f000 */
[----:B-1--4-:R-:W-:Y:S05]  /*4f5c0*/  @!P0 BRA `(.L_x_127) ;  /* 0x0000000000288947 */ /* 0x012fea0003800000 */
[----:B--2---:R-:W1:Y:S02]  /*4f5d0*/  LDC R3, c[0x0][0x634] ;  /* 0x00018d00ff037b82 */ /* 0x004e640000000800 */
[----:B-1----:R-:W-:-:S05]  /*4f5e0*/  IADD3 R3, P0, R21, R3, RZ ;  /* 0x0000000315037210 */ /* 0x002fca0007f1e0ff */
[----:B------:R-:W-:-:S04]  /*4f5f0*/  IMAD.X R13, RZ, RZ, R22, P0 ;  /* 0x000000ffff0d7224 */ /* 0x000fc800000e0616 */
[----:B0-----:R-:W-:-:S04]  /*4f600*/  IMAD.WIDE.U32 R4, R13, R10, RZ ;  /* 0x0000000a0d047225 */ /* 0x001fc800078e00ff */
[----:B------:R-:W-:-:S04]  /*4f610*/  IMAD.WIDE.U32 R6, P0, R3, R11, R4 ;  /* 0x0000000b03067225 */ /* 0x000fc80007800004 */
[----:B------:R-:W-:-:S04]  /*4f620*/  IMAD.WIDE.U32 R4, R3, R10, RZ ;  /* 0x0000000a03047225 */ /* 0x000fc800078e00ff */
[----:B------:R-:W-:Y:S01]  /*4f630*/  IMAD.X R9, RZ, RZ, RZ, P0 ;  /* 0x000000ffff097224 */ /* 0x000fe200000e06ff */
[----:B------:R-:W-:Y:S01]  /*4f640*/  IADD3 RZ, P0, R5, R6, RZ ;  /* 0x0000000605ff7210 */ /* 0x000fe20007f1e0ff */
[----:B------:R-:W-:-:S04]  /*4f650*/  IMAD.MOV.U32 R8, RZ, RZ, R7 ;  /* 0x000000ffff087224 */ /* 0x000fc800078e0007 */
[----:B------:R-:W-:-:S08]  /*4f660*/  IMAD.WIDE.U32.X R8, R13, R11, R8, P0 ;  /* 0x0000000b0d087225 */ /* 0x000fd000000e0408 */
.L_x_127:
[-CC-:B0-----:R-:W-:Y:S01]  /*4f670*/  SHF.R.U64 R25, R8, R12.reuse, R9.reuse ;  /* 0x0000000c08197219 */ /* 0x181fe20000001209 */
[----:B------:R-:W0:Y:S01]  /*4f680*/  LDC.64 R26, c[0x0][0x640] ;  /* 0x00019000ff1a7b82 */ /* 0x000e220000000a00 */
[----:B--2---:R-:W-:Y:S01]  /*4f690*/  SHF.R.U32.HI R3, RZ, R12, R9 ;  /* 0x0000000cff037219 */ /* 0x004fe20000011609 */
[----:B------:R-:W-:Y:S01]  /*4f6a0*/  IMAD.MOV.U32 R4, RZ, RZ, R21 ;  /* 0x000000ffff047224 */ /* 0x000fe200078e0015 */
[----:B------:R-:W-:Y:S01]  /*4f6b0*/  IADD3 R7, P0, RZ, -R25, RZ ;  /* 0x80000019ff077210 */ /* 0x000fe20007f1e0ff */
[----:B------:R-:W-:Y:S01]  /*4f6c0*/  IMAD.MOV.U32 R5, RZ, RZ, R22 ;  /* 0x000000ffff057224 */ /* 0x000fe200078e0016 */
[----:B------:R-:W-:Y:S01]  /*4f6d0*/  ULDC UR6, c[0x0][0x154] ;  /* 0x0000550000067ab9 */ /* 0x000fe20000000800 */
[----:B---3--:R-:W-:Y:S02]  /*4f6e0*/  IMAD.MOV R17, RZ, RZ, -R17 ;  /* 0x000000ffff117224 */ /* 0x008fe400078e0a11 */
[----:B------:R-:W1:Y:S01]  /*4f6f0*/  LDC R8, c[0x0][0x618] ;  /* 0x00018600ff087b82 */ /* 0x000e620000000800 */
[----:B------:R-:W-:-:S02]  /*4f700*/  IMAD.X R3, RZ, RZ, ~R3, P0 ;  /* 0x000000ffff037224 */ /* 0x000fc400000e0e03 */
[----:B------:R-:W-:-:S04]  /*4f710*/  IMAD.WIDE.U32 R4, R7, R14, R4 ;  /* 0x0000000e07047225 */ /* 0x000fc800078e0004 */
[----:B------:R-:W-:Y:S01]  /*4f720*/  IMAD R6, R3, R14, RZ ;  /* 0x0000000e03067224 */ /* 0x000fe200078e02ff */
[----:B------:R-:W2:Y:S01]  /*4f730*/  LDC R20, c[0x0][0x608] ;  /* 0x00018200ff147b82 */ /* 0x000ea20000000800 */
[----:B------:R-:W-:Y:S02]  /*4f740*/  IMAD R22, R19, R17, R16 ;  /* 0x0000001113167224 */ /* 0x000fe400078e0210 */
[----:B------:R-:W-:Y:S02]  /*4f750*/  IMAD R3, R7, R15, R6 ;  /* 0x0000000f07037224 */ /* 0x000fe400078e0206 */
[----:B------:R-:W-:Y:S02]  /*4f760*/  IMAD.MOV.U32 R7, RZ, RZ, 0x1 ;  /* 0x00000001ff077424 */ /* 0x000fe400078e00ff */
[----:B------:R-:W-:Y:S01]  /*4f770*/  IMAD.IADD R3, R5, 0x1, R3 ;  /* 0x0000000105037824 */ /* 0x000fe200078e0203 */
[----:B------:R-:W3:Y:S01]  /*4f780*/  LDC R24, c[0x0][0x658] ;  /* 0x00019600ff187b82 */ /* 0x000ee20000000800 */
[----:B------:R-:W-:-:S02]  /*4f790*/  I2FP.F32.U32 R5, R18 ;  /* 0x0000001200057245 */ /* 0x000fc40000201000 */
[----:B0-----:R-:W-:-:S03]  /*4f7a0*/  ISETP.NE.U32.AND P0, PT, R26, RZ, PT ;  /* 0x000000ff1a00720c */ /* 0x001fc60003f05070 */
[----:B------:R-:W-:Y:S01]  /*4f7b0*/  FMUL R6, R5, UR6 ;  /* 0x0000000605067c20 */ /* 0x000fe20008400000 */
[----:B------:R-:W-:Y:S01]  /*4f7c0*/  ISETP.NE.AND.EX P0, PT, R27, RZ, PT, P0 ;  /* 0x000000ff1b00720c */ /* 0x000fe20003f05300 */
[----:B------:R-:W0:Y:S01]  /*4f7d0*/  LDC R15, c[0x0][0x148] ;  /* 0x00005200ff0f7b82 */ /* 0x000e220000000800 */
[-CC-:B-1----:R-:W-:Y:S01]  /*4f7e0*/  SHF.R.U64 R12, R4, R8.reuse, R3.reuse ;  /* 0x00000008040c7219 */ /* 0x182fe20000001203 */
[----:B------:R1:W4:Y:S01]  /*4f7f0*/  F2I.U32.TRUNC.NTZ R14, R6 ;  /* 0x00000006000e7305 */ /* 0x000322000020f000 */
[----:B------:R-:W-:Y:S01]  /*4f800*/  SHF.R.U32.HI R3, RZ, R8, R3 ;  /* 0x00000008ff037219 */ /* 0x000fe20000011603 */
[----:B------:R-:W-:-:S04]  /*4f810*/  IMAD.MOV.U32 R5, RZ, RZ, -0x1 ;  /* 0xffffffffff057424 */ /* 0x000fc800078e00ff */
[----:B------:R-:W0:Y:S01]  /*4f820*/  LDC R16, c[0x0][0x600] ;  /* 0x00018000ff107b82 */ /* 0x000e220000000800 */
[-CC-:B--2---:R-:W-:Y:S02]  /*4f830*/  SHF.R.U64 R10, R12, R20.reuse, R3.reuse ;  /* 0x000000140c0a7219 */ /* 0x184fe40000001203 */
[----:B------:R-:W-:-:S05]  /*4f840*/  SHF.R.U32.HI R3, RZ, R20, R3 ;  /* 0x00000014ff037219 */ /* 0x000fca0000011603 */
[----:B------:R-:W2:Y:S01]  /*4f850*/  LDC R19, c[0x0][0x648] ;  /* 0x00019200ff137b82 */ /* 0x000ea20000000800 */
[-C--:B---3--:R-:W-:Y:S02]  /*4f860*/  SHF.L.U32 R4, R5, R24.reuse, RZ ;  /* 0x0000001805047219 */ /* 0x088fe400000006ff */
[-CC-:B------:R-:W-:Y:S02]  /*4f870*/  SHF.R.U64 R13, R10, R24.reuse, R3.reuse ;  /* 0x000000180a0d7219 */ /* 0x180fe40000001203 */
[----:B------:R-:W-:Y:S02]  /*4f880*/  SHF.R.U32.HI R5, RZ, R24, R3 ;  /* 0x00000018ff057219 */ /* 0x000fe40000011603 */
[----:B------:R-:W-:Y:S01]  /*4f890*/  LOP3.LUT R17, RZ, R4, RZ, 0x33, !PT ;  /* 0x00000004ff117212 */ /* 0x000fe200078e33ff */
[----:B------:R-:W3:Y:S01]  /*4f8a0*/  LDC R21, c[0x0][0x638] ;  /* 0x00018e00ff157b82 */ /* 0x000ee20000000800 */
[----:B------:R-:W-:Y:S01]  /*4f8b0*/  SHF.L.U32 R24, R7, R24, RZ ;  /* 0x0000001807187219 */ /* 0x000fe200000006ff */
[----:B------:R-:W-:-:S06]  /*4f8c0*/  IMAD.MOV.U32 R4, RZ, RZ, R13 ;  /* 0x000000ffff047224 */ /* 0x000fcc00078e000d */
[----:B------:R-:W0:Y:S01]  /*4f8d0*/  LDC R23, c[0x0][0x610] ;  /* 0x00018400ff177b82 */ /* 0x000e220000000800 */
[----:B-1--4-:R-:W-:Y:S05]  /*4f8e0*/  @!P0 BRA `(.L_x_128) ;  /* 0x0000000000288947 */ /* 0x012fea0003800000 */
        /* <DEDUP_REMOVED lines=10> */
.L_x_128:
[----:B------:R-:W1:Y:S01]  /*4f990*/  LDC R6, c[0x0][0x65c] ;  /* 0x00019700ff067b82 */ /* 0x000e620000000800 */
[----:B--2---:R-:W-:Y:S01]  /*4f9a0*/  SHF.R.U64 R3, R4, R19, R5 ;  /* 0x0000001304037219 */ /* 0x004fe20000001205 */
[----:B0-----:R-:W-:Y:S01]  /*4f9b0*/  VIADD R5, R16, 0xffffffff ;  /* 0xffffffff10057836 */ /* 0x001fe20000000000 */
[----:B------:R-:W-:Y:S01]  /*4f9c0*/  LOP3.LUT R10, R10, R17, RZ, 0xc0, !PT ;  /* 0x000000110a0a7212 */ /* 0x000fe200078ec0ff */
[----:B------:R-:W-:Y:S01]  /*4f9d0*/  IMAD.MOV R14, RZ, RZ, -R14 ;  /* 0x000000ffff0e7224 */ /* 0x000fe200078e0a0e */
[----:B------:R-:W-:Y:S01]  /*4f9e0*/  R2UR UR6, R25 ;  /* 0x00000000190672ca */ /* 0x000fe200000e0000 */
[----:B------:R-:W-:Y:S01]  /*4f9f0*/  IMAD.MOV R4, RZ, RZ, -R3 ;  /* 0x000000ffff047224 */ /* 0x000fe200078e0a03 */
[----:B------:R-:W-:Y:S01]  /*4fa00*/  LOP3.LUT R5, R12, R5, RZ, 0xc0, !PT ;  /* 0x000000050c057212 */ /* 0x000fe200078ec0ff */
[----:B------:R-:W-:Y:S02]  /*4fa10*/  IMAD R3, R24, R3, R10 ;  /* 0x0000000318037224 */ /* 0x000fe400078e020a */
[----:B---3--:R-:W-:-:S04]  /*4fa20*/  IMAD R4, R4, R21, R13 ;  /* 0x0000001504047224 */ /* 0x008fc800078e020d */
[----:B------:R-:W-:Y:S02]  /*4fa30*/  IMAD R4, R4, R16, R5 ;  /* 0x0000001004047224 */ /* 0x000fe400078e0205 */
[----:B------:R-:W-:Y:S02]  /*4fa40*/  IMAD.MOV.U32 R5, RZ, RZ, 0x1 ;  /* 0x00000001ff057424 */ /* 0x000fe400078e00ff */
[----:B------:R-:W-:-:S05]  /*4fa50*/  IMAD.U32 R7, RZ, RZ, UR6 ;  /* 0x00000006ff077e24 */ /* 0x000fca000f8e00ff */
[----:B------:R2:W-:Y:S01]  /*4fa60*/  STL [R1+0x76c], R7 ;  /* 0x00076c0701007387 */ /* 0x0005e20000100800 */
[----:B-1----:R-:W-:-:S13]  /*4fa70*/  ISETP.NE.AND P0, PT, R6, 0x1, PT ;  /* 0x000000010600780c */ /* 0x002fda0003f05270 */
[----:B------:R-:W-:-:S04]  /*4fa80*/  @P0 IMAD R22, R15, R14, R18 ;  /* 0x0000000e0f160224 */ /* 0x000fc800078e0212 */
[----:B------:R-:W-:-:S05]  /*4fa90*/  IMAD R3, R3, R23, R22 ;  /* 0x0000001703037224 */ /* 0x000fca00078e0216 */
[----:B------:R-:W-:Y:S02]  /*4faa0*/  SEL R6, R4, R3, !P0 ;  /* 0x0000000304067207 */ /* 0x000fe40004000000 */
[----:B-----5:R-:W-:Y:S02]  /*4fab0*/  SEL R28, R3, R4, !P0 ;  /* 0x00000004031c7207 */ /* 0x020fe40004000000 */
[----:B------:R-:W-:Y:S01]  /*4fac0*/  PRMT R3, R5, 0x7610, R3 ;  /* 0x0000761005037816 */ /* 0x000fe20000000003 */
[----:B------:R2:W-:Y:S04]  /*4fad0*/  STL [R1+0x778], R6 ;  /* 0x0007780601007387 */ /* 0x0005e80000100800 */
[----:B------:R2:W-:Y:S02]  /*4fae0*/  STL [R1+0x40], R28 ;  /* 0x0000401c01007387 */ /* 0x0005e40000100800 */
.L_x_126:
[----:B--2---:R-:W2:Y:S04]  /*4faf0*/  LDL.LU R6, [R1+0x790] ;  /* 0x0007900001067983 */ /* 0x004ea80000300800 */
[----:B0-----:R-:W3:Y:S04]  /*4fb00*/  LDL R5, [R1+0x798] ;  /* 0x0007980001057983 */ /* 0x001ee80000100800 */
[----:B------:R-:W4:Y:S01]  /*4fb10*/  LDL.LU R4, [R1+0x794] ;  /* 0x0007940001047983 */ /* 0x000f220000300800 */
[----:B------:R-:W-:Y:S02]  /*4fb20*/  LOP3.LUT P0, RZ, R3, 0xff, RZ, 0xc0, !PT ;  /* 0x000000ff03ff7812 */ /* 0x000fe4000780c0ff */
[----:B--2---:R-:W-:-:S02]  /*4fb30*/  R2UR UR6, R6 ;  /* 0x00000000060672ca */ /* 0x004fc400000e0000 */
[----:B---3--:R-:W-:Y:S02]  /*4fb40*/  R2UR UR9, R5 ;  /* 0x00000000050972ca */ /* 0x008fe400000e0000 */
[----:B----4-:R-:W-:Y:S01]  /*4fb50*/  R2UR UR10, R4 ;  /* 0x00000000040a72ca */ /* 0x010fe200000e0000 */
[----:B-----5:R-:W-:-:S10]  /*4fb60*/  IMAD.MOV.U32 R4, RZ, RZ, R28 ;  /* 0x000000ffff047224 */ /* 0x020fd400078e001c */
[----:B------:R-:W-:-:S04]  /*4fb70*/  UIADD3 UR6, UR9, UR6, URZ ;  /* 0x0000000609067290 */ /* 0x000fc8000fffe03f */
[----:B------:R-:W-:Y:S02]  /*4fb80*/  USHF.R.U32.HI UR8, URZ, 0x1, UR6 ;  /* 0x000000013f087899 */ /* 0x000fe40008011606 */
[----:B------:R-:W-:Y:S02]  /*4fb90*/  UISETP.GT.U32.AND UP0, UPT, UR6, 0x1, UPT ;  /* 0x000000010600788c */ /* 0x000fe4000bf04070 */
[----:B------:R-:W-:Y:S02]  /*4fba0*/  ULOP3.LUT UR8, UR8, 0x1, URZ, 0xc0, !UPT ;  /* 0x0000000108087892 */ /* 0x000fe4000f8ec03f */
[----:B------:R-:W-:Y:S02]  /*4fbb0*/  UISETP.LT.U32.AND UP0, UPT, UR9, 0x2, UP0 ;  /* 0x000000020900788c */ /* 0x000fe40008701070 */
[----:B------:R-:W-:Y:S02]  /*4fbc0*/  UISETP.NE.U32.AND UP1, UPT, UR8, 0x1, UPT ;  /* 0x000000010800788c */ /* 0x000fe4000bf25070 */
[----:B------:R-:W-:-:S02]  /*4fbd0*/  ULOP3.LUT UR6, UR6, 0x1, URZ, 0xc0, !UPT ;  /* 0x0000000106067892 */ /* 0x000fc4000f8ec03f */
[----:B------:R-:W-:Y:S02]  /*4fbe0*/  UISETP.GT.U32.AND UP1, UPT, UR9, 0x1, !UP1 ;  /* 0x000000010900788c */ /* 0x000fe4000cf24070 */
[----:B------:R-:W-:Y:S02]  /*4fbf0*/  USEL UR9, URZ, 0x1, !UP0 ;  /* 0x000000013f097887 */ /* 0x000fe4000c000000 */
[----:B------:R-:W-:Y:S01]  /*4fc00*/  USEL UR8, URZ, 0x1, !UP1 ;  /* 0x000000013f087887 */ /* 0x000fe2000c800000 */
[----:B------:R-:W-:-:S03]  /*4fc10*/  IMAD.U32 R5, RZ, RZ, UR6 ;  /* 0x00000006ff057e24 */ /* 0x000fc6000f8e00ff */
[----:B------:R-:W-:Y:S02]  /*4fc20*/  ULOP3.LUT UR10, UR8, UR10, UR9, 0x96, !UPT ;  /* 0x0000000a080a7292 */ /* 0x000fe4000f8e9609 */
[----:B------:R4:W-:Y:S04]  /*4fc30*/  STL [R1+0x790], R5 ;  /* 0x0007900501007387 */ /* 0x0009e80000100800 */
[----:B------:R-:W-:-:S05]  /*4fc40*/  IMAD.U32 R3, RZ, RZ, UR10 ;  /* 0x0000000aff037e24 */ /* 0x000fca000f8e00ff */
[----:B------:R4:W-:Y:S04]  /*4fc50*/  STL [R1+0x794], R3 ;  /* 0x0007940301007387 */ /* 0x0009e80000100800 */
[----:B------:R4:W-:Y:S01]  /*4fc60*/  STL [R1+0x770], R4 ;  /* 0x0007700401007387 */ /* 0x0009e20000100800 */
[----:B------:R-:W-:Y:S05]  /*4fc70*/  @P0 BRA `(.L_x_129) ;  /* 0xfffffb1400f40947 */ /* 0x000fea000383ffff */
[----:B------:R-:W-:Y:S05]  /*4fc80*/  EXIT ;  /* 0x000000000000794d */ /* 0x000fea0003800000 */
.L_x_7:
[----:B------:R-:W2:Y:S01]  /*4fc90*/  LDL R17, [R1+0x78c] ;  /* 0x00078c0001117983 */ /* 0x000ea20000100800 */
[----:B------:R-:W-:-:S03]  /*4fca0*/  ULDC.64 UR4, c[0x0][0x650] ;  /* 0x0001940000047ab9 */ /* 0x000fc60000000a00 */
[----:B------:R-:W3:Y:S01]  /*4fcb0*/  LDL R20, [R1+0x788] ;  /* 0x0007880001147983 */ /* 0x000ee20000100800 */
[----:B------:R-:W-:Y:S01]  /*4fcc0*/  PRMT R6, RZ, 0x7610, R6 ;  /* 0x00007610ff067816 */ /* 0x000fe20000000006 */
[----:B------:R-:W-:Y:S02]  /*4fcd0*/  IMAD.MOV.U32 R2, RZ, RZ, -0x1 ;  /* 0xffffffffff027424 */ /* 0x000fe400078e00ff */
[----:B------:R-:W-:Y:S02]  /*4fce0*/  IMAD.MOV.U32 R3, RZ, RZ, -0x1 ;  /* 0xffffffffff037424 */ /* 0x000fe400078e00ff */
[----:B------:R-:W-:Y:S01]  /*4fcf0*/  IMAD.MOV.U32 R11, RZ, RZ, -0x1 ;  /* 0xffffffffff0b7424 */ /* 0x000fe200078e00ff */
[----:B--2---:R-:W-:-:S04]  /*4fd00*/  ISETP.GE.U32.AND P0, PT, R17, UR4, PT ;  /* 0x0000000411007c0c */ /* 0x004fc8000bf06070 */
[----:B---3--:R-:W-:-:S13]  /*4fd10*/  ISETP.GE.U32.AND.EX P0, PT, R20, UR5, PT, P0 ;  /* 0x0000000514007c0c */ /* 0x008fda000bf06100 */
[----:B------:R-:W-:Y:S05]  /*4fd20*/  @P0 BRA `(.L_x_130) ;  /* 0x0000000400340947 */ /* 0x000fea0003800000 */
[----:B------:R-:W1:Y:S01]  /*4fd30*/  LDC.64 R10, c[0x0][0x628] ;  /* 0x00018a00ff0a7b82 */ /* 0x000e620000000a00 */
[----:B------:R-:W-:Y:S02]  /*4fd40*/  IMAD.MOV.U32 R8, RZ, RZ, R17 ;  /* 0x000000ffff087224 */ /* 0x000fe400078e0011 */
        /* <DEDUP_REMOVED lines=16> */
.L_x_131:
[----:B------:R-:W1:Y:S01]  /*4fe50*/  LDC.64 R22, c[0x0][0x640] ;  /* 0x00019000ff167b82 */ /* 0x000e620000000a00 */
[-CC-:B------:R-:W-:Y:S02]  /*4fe60*/  SHF.R.U64 R12, R8, R16.reuse, R9.reuse ;  /* 0x00000010080c7219 */ /* 0x180fe40000001209 */
[----:B------:R-:W-:Y:S02]  /*4fe70*/  SHF.R.U32.HI R2, RZ, R16, R9 ;  /* 0x00000010ff027219 */ /* 0x000fe40000011609 */
[----:B------:R-:W-:-:S03]  /*4fe80*/  IADD3 R7, P0, RZ, -R12, RZ ;  /* 0x8000000cff077210 */ /* 0x000fc60007f1e0ff */
[----:B------:R-:W2:Y:S02]  /*4fe90*/  LDC R8, c[0x0][0x618] ;  /* 0x00018600ff087b82 */ /* 0x000ea40000000800 */
[----:B------:R-:W-:Y:S02]  /*4fea0*/  IMAD.X R3, RZ, RZ, ~R2, P0 ;  /* 0x000000ffff037224 */ /* 0x000fe400000e0e02 */
[----:B------:R-:W-:Y:S02]  /*4feb0*/  IMAD.MOV.U32 R2, RZ, RZ, R17 ;  /* 0x000000ffff027224 */ /* 0x000fe400078e0011 */
[----:B------:R-:W-:Y:S02]  /*4fec0*/  IMAD R6, R3, R18, RZ ;  /* 0x0000001203067224 */ /* 0x000fe400078e02ff */
[----:B------:R-:W3:Y:S01]  /*4fed0*/  LDC R16, c[0x0][0x608] ;  /* 0x00018200ff107b82 */ /* 0x000ee20000000800 */
[----:B------:R-:W-:Y:S02]  /*4fee0*/  IMAD.MOV.U32 R3, RZ, RZ, R20 ;  /* 0x000000ffff037224 */ /* 0x000fe400078e0014 */
[----:B------:R-:W-:-:S02]  /*4fef0*/  IMAD.MOV.U32 R20, RZ, RZ, 0x1 ;  /* 0x00000001ff147424 */ /* 0x000fc400078e00ff */
[----:B------:R-:W-:-:S03]  /*4ff00*/  IMAD.WIDE.U32 R2, R7, R18, R2 ;  /* 0x0000001207027225 */ /* 0x000fc600078e0002 */
[----:B0-----:R-:W0:Y:S01]  /*4ff10*/  LDC R21, c[0x0][0x658] ;  /* 0x00019600ff157b82 */ /* 0x001e220000000800 */
[----:B------:R-:W-:Y:S01]  /*4ff20*/  IMAD R7, R7, R19, R6 ;  /* 0x0000001307077224 */ /* 0x000fe200078e0206 */
[----:B-1----:R-:W-:Y:S01]  /*4ff30*/  ISETP.NE.U32.AND P0, PT, R22, RZ, PT ;  /* 0x000000ff1600720c */ /* 0x002fe20003f05070 */
[----:B------:R-:W-:Y:S02]  /*4ff40*/  IMAD.MOV.U32 R6, RZ, RZ, -0x1 ;  /* 0xffffffffff067424 */ /* 0x000fe400078e00ff */
[----:B------:R-:W-:Y:S01]  /*4ff50*/  IMAD.IADD R3, R3, 0x1, R7 ;  /* 0x0000000103037824 */ /* 0x000fe200078e0207 */
[----:B------:R-:W-:Y:S02]  /*4ff60*/  ISETP.NE.AND.EX P0, PT, R23, RZ, PT, P0 ;  /* 0x000000ff1700720c */ /* 0x000fe40003f05300 */
[----:B------:R-:W1:Y:S02]  /*4ff70*/  LDC R17, c[0x0][0x600] ;  /* 0x00018000ff117b82 */ /* 0x000e640000000800 */
[----:B--2---:R-:W-:-:S02]  /*4ff80*/  SHF.R.U64 R10, R2, R8, R3 ;  /* 0x00000008020a7219 */ /* 0x004fc40000001203 */
[----:B------:R-:W-:-:S04]  /*4ff90*/  SHF.R.U32.HI R3, RZ, R8, R3 ;  /* 0x00000008ff037219 */ /* 0x000fc80000011603 */
[----:B------:R-:W2:Y:S01]  /*4ffa0*/  LDC R18, c[0x0][0x648] ;  /* 0x00019200ff127b82 */ /* 0x000ea20000000800 */
[-CC-:B---3--:R-:W-:Y:S02]  /*4ffb0*/  SHF.R.U64 R15, R10, R16.reuse, R3.reuse ;  /* 0x000000100a0f7219 */ /* 0x188fe40000001203 */
[----:B------:R-:W-:-:S05]  /*4ffc0*/  SHF.R.U32.HI R2, RZ, R16, R3 ;  /* 0x00000010ff027219 */ /* 0x000fca0000011603 */
[----:B------:R-:W3:Y:S01]  /*4ffd0*/  LDC R19, c[0x0][0x638] ;  /* 0x00018e00ff137b82 */ /* 0x000ee20000000800 */
[-CC-:B0-----:R-:W-:Y:S02]  /*4ffe0*/  SHF.R.U64 R16, R15, R21.reuse, R2.reuse ;  /* 0x000000150f107219 */ /* 0x181fe40000001202 */
[-C--:B------:R-:W-:Y:S02]  /*4fff0*/  SHF.L.U32 R6, R6, R21.reuse, RZ ;  /* 0x0000001506067219 */ /* 0x080fe400000006ff */
[----:B------:R-:W-:Y:S01]  /*50000*/  SHF.R.U32.HI R3, RZ, R21, R2 ;  /* 0x00000015ff037219 */ /* 0x000fe20000011602 */
[----:B------:R-:W-:Y:S01]  /*50010*/  IMAD.MOV.U32 R2, RZ, RZ, R16 ;  /* 0x000000ffff027224 */ /* 0x000fe200078e0010 */
[----:B------:R-:W-:Y:S01]  /*50020*/  LOP3.LUT R24, RZ, R6, RZ, 0x33, !PT ;  /* 0x00000006ff187212 */ /* 0x000fe200078e33ff */
[----:B------:R-:W0:Y:S01]  /*50030*/  LDC R25, c[0x0][0x610] ;  /* 0x00018400ff197b82 */ /* 0x000e220000000800 */
        /* <DEDUP_REMOVED lines=11> */
.L_x_132:
[----:B------:R-:W4:Y:S01]  /*500f0*/  LDC R6, c[0x0][0x65c] ;  /* 0x00019700ff067b82 */ /* 0x000f220000000800 */
[----:B--2---:R-:W-:Y:S01]  /*50100*/  SHF.R.U64 R3, R2, R18, R3 ;  /* 0x0000001202037219 */ /* 0x004fe20000001203 */
[----:B-1----:R-:W-:Y:S01]  /*50110*/  VIADD R7, R17, 0xffffffff ;  /* 0xffffffff11077836 */ /* 0x002fe20000000000 */
[----:B------:R-:W-:Y:S01]  /*50120*/  SHF.L.U32 R20, R20, R21, RZ ;  /* 0x0000001514147219 */ /* 0x000fe200000006ff */
[----:B------:R-:W-:Y:S01]  /*50130*/  IMAD.MOV.U32 R11, RZ, RZ, R12 ;  /* 0x000000ffff0b7224 */ /* 0x000fe200078e000c */
[----:B------:R-:W-:Y:S01]  /*50140*/  LOP3.LUT R2, R15, R24, RZ, 0xc0, !PT ;  /* 0x000000180f027212 */ /* 0x000fe200078ec0ff */
[----:B------:R-:W-:Y:S01]  /*50150*/  IMAD.MOV R5, RZ, RZ, -R3 ;  /* 0x000000ffff057224 */ /* 0x000fe200078e0a03 */
[----:B------:R-:W-:-:S03]  /*50160*/  LOP3.LUT R7, R10, R7, RZ, 0xc0, !PT ;  /* 0x000000070a077212 */ /* 0x000fc600078ec0ff */
[----:B------:R-:W-:Y:S02]  /*50170*/  IMAD R3, R20, R3, R2 ;  /* 0x0000000314037224 */ /* 0x000fe400078e0202 */
[----:B---3--:R-:W-:-:S04]  /*50180*/  IMAD R2, R5, R19, R16 ;  /* 0x0000001305027224 */ /* 0x008fc800078e0210 */
[----:B------:R-:W-:Y:S01]  /*50190*/  IMAD R5, R2, R17, R7 ;  /* 0x0000001102057224 */ /* 0x000fe200078e0207 */
[----:B----4-:R-:W-:Y:S01]  /*501a0*/  ISETP.NE.AND P0, PT, R6, 0x1, PT ;  /* 0x000000010600780c */ /* 0x010fe20003f05270 */
[----:B------:R-:W-:-:S12]  /*501b0*/  IMAD.MOV.U32 R6, RZ, RZ, 0x1 ;  /* 0x00000001ff067424 */ /* 0x000fd800078e00ff */
[----:B------:R-:W-:-:S04]  /*501c0*/  @P0 IMAD R0, R13, R14, R4 ;  /* 0x0000000e0d000224 */ /* 0x000fc800078e0204 */
[----:B0-----:R-:W-:-:S05]  /*501d0*/  IMAD R0, R3, R25, R0 ;  /* 0x0000001903007224 */ /* 0x001fca00078e0200 */
[----:B------:R-:W-:Y:S02]  /*501e0*/  SEL R3, R5, R0, !P0 ;  /* 0x0000000005037207 */ /* 0x000fe40004000000 */
[----:B------:R-:W-:-:S07]  /*501f0*/  SEL R2, R0, R5, !P0 ;  /* 0x0000000500027207 */ /* 0x000fce0004000000 */
.L_x_130:
[----:B------:R-:W-:-:S08]  /*50200*/  NOP ;  /* 0x0000000000007918 */ /* 0x000fd00000000000 */
[----:B0-----:R-:W0:-:S00]  /*50210*/  USETMAXREG.DEALLOC.CTAPOOL 0x18 ;  /* 0x00000018000079c8 */ /* 0x001e0000080e0500 */
[----:B------:R-:W-:-:S13]  /*50220*/  ISETP.NE.AND P0, PT, RZ, UR8, PT ;  /* 0x00000008ff007c0c */ /* 0x000fda000bf05270 */
[----:B------:R-:W-:Y:S05]  /*50230*/  @P0 EXIT ;  /* 0x000000000000094d */ /* 0x000fea0003800000 */
[----:B0-----:R-:W-:Y:S01]  /*50240*/  LOP3.LUT P0, RZ, R6, 0xff, RZ, 0xc0, !PT ;  /* 0x000000ff06ff7812 */ /* 0x001fe2000780c0ff */
[----:B------:R-:W-:Y:S02]  /*50250*/  IMAD.MOV.U32 R0, RZ, RZ, 0x1 ;  /* 0x00000001ff007424 */ /* 0x000fe400078e00ff */
[----:B------:R-:W-:-:S10]  /*50260*/  IMAD.MOV.U32 R6, RZ, RZ, RZ ;  /* 0x000000ffff067224 */ /* 0x000fd400078e00ff */
[----:B------:R-:W-:Y:S05]  /*50270*/  @!P0 BRA `(.L_x_133) ;  /* 0x0000000c00608947 */ /* 0x000fea0003800000 */
[----:B------:R-:W2:Y:S01]  /*50280*/  LDL R4, [R1+0x784] ;  /* 0x0007840001047983 */ /* 0x000ea20000100800 */
[----:B------:R-:W0:Y:S01]  /*50290*/  LDC R0, c[0x0][0x28c] ;  /* 0x0000a300ff007b82 */ /* 0x000e220000000800 */
[----:B------:R-:W-:Y:S01]  /*502a0*/  ULDC UR5, c[0x0][0x658] ;  /* 0x0001960000057ab9 */ /* 0x000fe20000000800 */
[----:B------:R-:W-:Y:S01]  /*502b0*/  UMOV UR7, 0xffffffff ;  /* 0xffffffff00077882 */ /* 0x000fe20000000000 */
[----:B------:R-:W1:Y:S01]  /*502c0*/  S2R R10, SR_CgaCtaId ;  /* 0x00000000000a7919 */ /* 0x000e620000008800 */
[----:B------:R-:W-:Y:S01]  /*502d0*/  ULDC UR6, c[0x0][0xc] ;  /* 0x0000030000067ab9 */ /* 0x000fe20000000800 */
[----:B------:R-:W-:Y:S01]  /*502e0*/  UMOV UR9, 0x1 ;  /* 0x0000000100097882 */ /* 0x000fe20000000000 */
[----:B------:R-:W-:Y:S01]  /*502f0*/  BSSY B0, `(.L_x_133) ;  /* 0x00000d0000007945 */ /* 0x000fe20003800000 */
[----:B------:R-:W-:Y:S01]  /*50300*/  USHF.L.U32 UR18, UR9, UR5, URZ ;  /* 0x0000000509127299 */ /* 0x000fe2000800063f */
[----:B------:R-:W-:Y:S01]  /*50310*/  IMAD.MOV.U32 R9, RZ, RZ, 0x1 ;  /* 0x00000001ff097424 */ /* 0x000fe200078e00ff */
[----:B------:R-:W-:Y:S01]  /*50320*/  ULDC UR4, c[0x0][0x600] ;  /* 0x0001800000047ab9 */ /* 0x000fe20000000800 */
[----:B------:R-:W-:Y:S01]  /*50330*/  IMAD.MOV.U32 R6, RZ, RZ, RZ ;  /* 0x000000ffff067224 */ /* 0x000fe200078e00ff */
[----:B------:R-:W-:Y:S01]  /*50340*/  UIADD3 UR4, UR4, -0x1, URZ ;  /* 0xffffffff04047890 */ /* 0x000fe2000fffe03f */
[----:B------:R-:W-:Y:S01]  /*50350*/  ULDC.64 UR22, c[0x0][0x198] ;  /* 0x0000660000167ab9 */ /* 0x000fe20000000a00 */
[----:B0-----:R-:W-:-:S05]  /*50360*/  VIADD R0, R0, 0x7f ;  /* 0x0000007f00007836 */ /* 0x001fca0000000000 */
[----:B------:R-:W-:-:S04]  /*50370*/  SHF.R.S32.HI R5, RZ, 0x1f, R0 ;  /* 0x0000001fff057819 */ /* 0x000fc80000011400 */
[----:B------:R-:W-:Y:S01]  /*50380*/  LEA.HI R5, R5, R0, RZ, 0x7 ;  /* 0x0000000005057211 */ /* 0x000fe200078f38ff */
[----:B------:R-:W-:Y:S01]  /*50390*/  IMAD.MOV.U32 R0, RZ, RZ, 0x1 ;  /* 0x00000001ff007424 */ /* 0x000fe200078e00ff */
[----:B-1----:R-:W-:Y:S02]  /*503a0*/  LOP3.LUT R10, R10, 0x1, RZ, 0xc0, !PT ;  /* 0x000000010a0a7812 */ /* 0x002fe400078ec0ff */
[----:B------:R-:W-:-:S05]  /*503b0*/  SHF.R.S32.HI R7, RZ, 0x7, R5 ;  /* 0x00000007ff077819 */ /* 0x000fca0000011405 */
[----:B------:R-:W-:Y:S01]  /*503c0*/  VIADD R16, R7, 0x1 ;  /* 0x0000000107107836 */ /* 0x000fe20000000000 */
[----:B--2---:R-:W-:-:S13]  /*503d0*/  R2UR UR8, R4 ;  /* 0x00000000040872ca */ /* 0x004fda00000e0000 */
[----:B------:R-:W-:Y:S02]  /*503e0*/  ULOP3.LUT UR24, UR8, 0x2, URZ, 0xfc, !UPT ;  /* 0x0000000208187892 */ /* 0x000fe4000f8efc3f */
[----:B------:R-:W-:-:S03]  /*503f0*/  USHF.L.U32 UR8, UR7, UR5, URZ ;  /* 0x0000000507087299 */ /* 0x000fc6000800063f */
[----:B------:R-:W-:Y:S01]  /*50400*/  ULDC UR7, c[0x0][0x10] ;  /* 0x0000040000077ab9 */ /* 0x000fe20000000800 */
[----:B------:R-:W-:Y:S01]  /*50410*/  ULDC UR5, c[0x0][0x14] ;  /* 0x0000050000057ab9 */ /* 0x000fe20000000800 */
[----:B------:R-:W-:Y:S02]  /*50420*/  UIMAD.WIDE.U32 UR6, UR6, UR7, URZ ;  /* 0x00000007060672a5 */ /* 0x000fe4000f8e003f */
[----:B------:R-:W-:Y:S02]  /*50430*/  ULOP3.LUT UR17, URZ, UR8, URZ, 0x33, !UPT ;  /* 0x000000083f117292 */ /* 0x000fe4000f8e333f */
[----:B------:R-:W-:Y:S02]  /*50440*/  UIMAD.WIDE.U32 UR20, UR6, UR5, URZ ;  /* 0x00000005061472a5 */ /* 0x000fe4000f8e003f */
[----:B------:R-:W-:-:S04]  /*50450*/  UIMAD UR13, UR7, UR5, URZ ;  /* 0x00000005070d72a4 */ /* 0x000fc8000f8e023f */
[----:B------:R-:W-:-:S12]  /*50460*/  UIADD3 UR13, UR21, UR13, URZ ;  /* 0x0000000d150d7290 */ /* 0x000fd8000fffe03f */
.L_x_144:
[----:B------:R-:W-:-:S03]  /*50470*/  UMOV UR5, 0xffffffff ;  /* 0xffffffff00057882 */ /* 0x000fc60000000000 */
[----:B------:R-:W-:Y:S05]  /*50480*/  BRA.DIV UR5, `(.L_x_134) ;  /* 0x0000000e05987947 */ /* 0x000fea000b800000 */
[----:B------:R-:W-:-:S13]  /*50490*/  ELECT P0, URZ, PT ;  /* 0x00000000003f782f */ /* 0x000fda0003800000 */
.L_x_153:
[----:B------:R-:W0:Y:S01]  /*504a0*/  LDC R4, c[0x0][0x28c] ;  /* 0x0000a300ff047b82 */ /* 0x000e220000000800 */
[----:B------:R-:W-:Y:S01]  /*504b0*/  BSSY B1, `(.L_x_135) ;  /* 0x000003b000017945 */ /* 0x000fe20003800000 */
[----:B0-----:R-:W-:-:S13]  /*504c0*/  ISETP.LT.OR P0, PT, R4, 0x1, !P0 ;  /* 0x000000010400780c */ /* 0x001fda0004701670 */
[----:B------:R-:W-:Y:S05]  /*504d0*/  @P0 BRA `(.L_x_136) ;  /* 0x0000000000e00947 */ /* 0x000fea0003800000 */
[----:B------:R-:W-:Y:S02]  /*504e0*/  IMAD R3, R3, 0x2, R10 ;  /* 0x0000000203037824 */ /* 0x000fe400078e020a */
[----:B------:R-:W-:Y:S02]  /*504f0*/  IMAD.SHL.U32 R2, R2, 0x200, RZ ;  /* 0x0000020002027824 */ /* 0x000fe400078e00ff */
[----:B------:R-:W-:Y:S02]  /*50500*/  IMAD R3, R3, 0x58, RZ ;  /* 0x0000005803037824 */ /* 0x000fe400078e02ff */
[----:B------:R-:W-:Y:S02]  /*50510*/  IMAD.MOV.U32 R14, RZ, RZ, RZ ;  /* 0x000000ffff0e7224 */ /* 0x000fe400078e00ff */
[----:B------:R-:W-:Y:S02]  /*50520*/  IMAD.MOV.U32 R4, RZ, RZ, R16 ;  /* 0x000000ffff047224 */ /* 0x000fe400078e0010 */
[----:B------:R-:W-:-:S02]  /*50530*/  IMAD.MOV.U32 R5, RZ, RZ, R0 ;  /* 0x000000ffff057224 */ /* 0x000fc400078e0000 */
[----:B------:R-:W-:-:S07]  /*50540*/  IMAD.MOV.U32 R13, RZ, RZ, R6 ;  /* 0x000000ffff0d7224 */ /* 0x000fce00078e0006 */
.L_x_139:
[----:B------:R-:W0:Y:S01]  /*50550*/  S2R R15, SR_CgaCtaId ;  /* 0x00000000000f7919 */ /* 0x000e220000008800 */
[----:B------:R-:W-:-:S04]  /*50560*/  MOV R8, 0x400 ;  /* 0x0000040000087802 */ /* 0x000fc80000000f00 */
[----:B0-----:R-:W-:Y:S02]  /*50570*/  LEA R8, R15, R8, 0x18 ;  /* 0x000000080f087211 */ /* 0x001fe400078ec0ff */
[----:B------:R-:W-:-:S03]  /*50580*/  SHF.L.U32 R15, R5, 0x1f, RZ ;  /* 0x0000001f050f7819 */ /* 0x000fc600000006ff */
[----:B------:R-:W-:-:S04]  /*50590*/  IMAD R12, R13, 0x8, R8 ;  /* 0x000000080d0c7824 */ /* 0x000fc800078e0208 */
[----:B------:R-:W0:Y:S02]  /*505a0*/  SYNCS.PHASECHK.TRANS64.TRYWAIT P0, [R12+URZ+0x10], R15 ;  /* 0x0000100f0c0075a7 */ /* 0x000e24000800017f */
[----:B0-----:R-:W-:Y:S05]  /*505b0*/  @!P0 BRA `(.L_x_137) ;  /* 0x0000000c006c8947 */ /* 0x001fea0003800000 */
.L_x_154:
[----:B------:R-:W1:Y:S01]  /*505c0*/  S2R R17, SR_TID.X ;  /* 0x0000000000117919 */ /* 0x000e620000002100 */
[----:B------:R-:W-:-:S04]  /*505d0*/  UPRMT UR5, UR24, 0x9910, URZ ;  /* 0x0000991018057896 */ /* 0x000fc8000800003f */
[----:B------:R-:W-:Y:S01]  /*505e0*/  UISETP.NE.AND UP0, UPT, UR5, 0x2, UPT ;  /* 0x000000020500788c */ /* 0x000fe2000bf05270 */
[----:B-1----:R-:W-:-:S13]  /*505f0*/  LOP3.LUT P0, RZ, R17, 0x7f, RZ, 0xc0, !PT ;  /* 0x0000007f11ff7812 */ /* 0x002fda000780c0ff */
[----:B0-----:R-:W0:Y:S02]  /*50600*/  @!P0 LDC R15, c[0x0][0x500] ;  /* 0x00014000ff0f8b82 */ /* 0x001e240000000800 */
[----:B0-----:R0:W-:Y:S01]  /*50610*/  @!P0 SYNCS.ARRIVE.TRANS64 RZ, [R12+URZ], R15 ;  /* 0x0000000f0cff89a7 */ /* 0x0011e2000800003f */
[----:B------:R-:W-:-:S13]  /*50620*/  PLOP3.LUT P0, PT, PT, PT, UP0, 0x80, 0x0 ;  /* 0x000000000000781c */ /* 0x000fda0003f0f008 */
[----:B0-----:R-:W-:Y:S05]  /*50630*/  @P0 BRA `(.L_x_138) ;  /* 0x0000000000040947 */ /* 0x001fea0003800000 */
[----:B------:R-:W-:Y:S01]  /*50640*/  BPT.TRAP 0x1 ;  /* 0x000000040000795c */ /* 0x000fe20000300000 */
.L_x_138:
[----:B------:R-:W-:Y:S01]  /*50650*/  R2UR UR9, R12 ;  /* 0x000000000c0972ca */ /* 0x000fe200000e0000 */
[C---:B------:R-:W-:Y:S01]  /*50660*/  IMAD R15, R13.reuse, 0x2, R10 ;  /* 0x000000020d0f7824 */ /* 0x040fe200078e020a */
[----:B------:R-:W-:Y:S01]  /*50670*/  UIADD3 UR6, UP0, UR22, 0xf0, URZ ;  /* 0x000000f016067890 */ /* 0x000fe2000ff1e03f */
[--C-:B------:R-:W-:Y:S01]  /*50680*/  IMAD R12, R13, 0x10000, R8.reuse ;  /* 0x000100000d0c7824 */ /* 0x100fe200078e0208 */
[----:B------:R-:W-:Y:S01]  /*50690*/  R2UR UR11, R2 ;  /* 0x00000000020b72ca */ /* 0x000fe200000e0000 */
[----:B------:R-:W-:Y:S01]  /*506a0*/  IMAD R15, R15, 0x2c00, R8 ;  /* 0x00002c000f0f7824 */ /* 0x000fe200078e0208 */
[----:B------:R-:W-:Y:S01]  /*506b0*/  R2UR UR10, R14 ;  /* 0x000000000e0a72ca */ /* 0x000fe200000e0000 */
[----:B------:R-:W-:Y:S01]  /*506c0*/  VIADD R4, R4, 0xffffffff ;  /* 0xffffffff04047836 */ /* 0x000fe20000000000 */
[----:B------:R-:W-:Y:S01]  /*506d0*/  R2UR UR5, R12 ;  /* 0x000000000c0572ca */ /* 0x000fe200000e0000 */
[----:B------:R-:W-:Y:S01]  /*506e0*/  UIADD3 UR26, UP1, UR22, 0x1f0, URZ ;  /* 0x000001f0161a7890 */ /* 0x000fe2000ff3e03f */
[----:B------:R-:W-:Y:S01]  /*506f0*/  R2UR UR8, R15 ;  /* 0x000000000f0872ca */ /* 0x000fe200000e0000 */
[----:B------:R-:W-:Y:S01]  /*50700*/  UIADD3.X UR7, URZ, UR23, URZ, UP0, !UPT ;  /* 0x000000173f077290 */ /* 0x000fe200087fe43f */
[----:B------:R-:W-:Y:S01]  /*50710*/  R2UR UR12, R11 ;  /* 0x000000000b0c72ca */ /* 0x000fe200000e0000 */
[----:B------:R-:W-:Y:S01]  /*50720*/  VIADD R13, R13, 0x1 ;  /* 0x000000010d0d7836 */ /* 0x000fe20000000000 */
[----:B------:R-:W-:Y:S01]  /*50730*/  R2UR UR19, R3 ;  /* 0x00000000031372ca */ /* 0x000fe200000e0000 */
[----:B------:R-:W-:Y:S01]  /*50740*/  UIADD3.X UR27, URZ, UR23, URZ, UP1, !UPT ;  /* 0x000000173f1b7290 */ /* 0x000fe20008ffe43f */
[----:B------:R-:W-:Y:S01]  /*50750*/  ISETP.GT.AND P1, PT, R4, 0x1, PT ;  /* 0x000000010400780c */ /* 0x000fe20003f24270 */
[----:B------:R-:W-:Y:S01]  /*50760*/  UMOV UR14, 0x0 ;  /* 0x00000000000e7882 */ /* 0x000fe20000000000 */
[----:B------:R-:W-:Y:S01]  /*50770*/  UMOV UR15, 0x10000000 ;  /* 0x10000000000f7882 */ /* 0x000fe20000000000 */
[----:B------:R-:W-:Y:S01]  /*50780*/  ISETP.NE.AND P0, PT, R13, 0x2, PT ;  /* 0x000000020d00780c */ /* 0x000fe20003f05270 */
[----:B------:R-:W-:Y:S01]  /*50790*/  UMOV UR25, 0x30000 ;  /* 0x0003000000197882 */ /* 0x000fe20000000000 */
[----:B------:R-:W-:Y:S01]  /*507a0*/  UIADD3 UR5, UR5, 0x100, URZ ;  /* 0x0000010005057890 */ /* 0x000fe2000fffe03f */
[----:B------:R-:W-:Y:S01]  /*507b0*/  VIADD R14, R14, 0x80 ;  /* 0x000000800e0e7836 */ /* 0x000fe20000000000 */
[----:B------:R-:W-:Y:S01]  /*507c0*/  UIADD3 UR16, UR8, 0x20100, URZ ;  /* 0x0002010008107890 */ /* 0x000fe2000fffe03f */
[----:B------:R-:W-:-:S02]  /*507d0*/  SEL R8, RZ, 0x1, P0 ;  /* 0x00000001ff087807 */ /* 0x000fc40000000000 */
[----:B------:R-:W-:Y:S02]  /*507e0*/  SEL R13, R13, RZ, P0 ;  /* 0x000000ff0d0d7207 */ /* 0x000fe40000000000 */
[----:B------:R-:W-:Y:S01]  /*507f0*/  UMOV UR8, UR5 ;  /* 0x0000000500087c82 */ /* 0x000fe20008000000 */
[----:B------:R-:W-:Y:S01]  /*50800*/  LOP3.LUT R5, R5, R8, RZ, 0x3c, !PT ;  /* 0x0000000805057212 */ /* 0x000fe200078e3cff */
[----:B------:R0:W-:Y:S02]  /*50810*/  UTMALDG.3D [UR8], [UR6], desc[UR14] ;  /* 0x00000e08060075b4 */ /* 0x0001e40008011000 */
[----:B0-----:R-:W-:Y:S01]  /*50820*/  UMOV UR8, UR16 ;  /* 0x0000001000087c82 */ /* 0x001fe20008000000 */
[----:B------:R-:W-:Y:S02]  /*50830*/  UMOV UR11, UR19 ;  /* 0x00000013000b7c82 */ /* 0x000fe40008000000 */
[----:B------:R0:W-:Y:S02]  /*50840*/  UTMALDG.3D.MULTICAST [UR8], [UR26], UR25, desc[UR14] ;  /* 0x00000e081a0073b4 */ /* 0x0001e40008011819 */
[----:B0-----:R-:W-:Y:S05]  /*50850*/  @P1 BRA `(.L_x_139) ;  /* 0xfffffffc003c1947 */ /* 0x001fea000383ffff */
.L_x_136:
[----:B------:R-:W-:Y:S05]  /*50860*/  BSYNC B1 ;  /* 0x0000000000017941 */ /* 0x000fea0003800000 */
.L_x_135:
[----:B------:R-:W2:Y:S01]  /*50870*/  LDL.LU R15, [R1+0x788] ;  /* 0x00078800010f7983 */ /* 0x000ea20000300800 */
[----:B------:R-:W-:Y:S01]  /*50880*/  LOP3.LUT P2, RZ, R9, 0xff, RZ, 0xc0, !PT ;  /* 0x000000ff09ff7812 */ /* 0x000fe2000784c0ff */
[----:B------:R-:W-:Y:S01]  /*50890*/  IMAD.IADD R6, R7, 0x1, R6 ;  /* 0x0000000107067824 */ /* 0x000fe200078e0206 */
[----:B------:R-:W-:Y:S01]  /*508a0*/  ULDC.64 UR6, c[0x0][0x650] ;  /* 0x0001940000067ab9 */ /* 0x000fe20000000a00 */
[----:B------:R-:W3:Y:S01]  /*508b0*/  LDL.LU R12, [R1+0x78c] ;  /* 0x00078c00010c7983 */ /* 0x000ee20000300800 */
[----:B------:R-:W-:Y:S01]  /*508c0*/  BSSY B1, `(.L_x_140) ;  /* 0x0000070000017945 */ /* 0x000fe20003800000 */
[----:B------:R-:W-:Y:S01]  /*508d0*/  IMAD.MOV.U32 R11, RZ, RZ, -0x1 ;  /* 0xffffffffff0b7424 */ /* 0x000fe200078e00ff */
[----:B------:R-:W-:Y:S02]  /*508e0*/  SHF.R.U32.HI R2, RZ, 0x1, R6 ;  /* 0x00000001ff027819 */ /* 0x000fe40000011606 */
[----:B------:R-:W-:Y:S02]  /*508f0*/  ISETP.GT.U32.AND P0, PT, R6, 0x1, PT ;  /* 0x000000010600780c */ /* 0x000fe40003f04070 */
[----:B------:R-:W-:-:S02]  /*50900*/  LOP3.LUT R2, R2, 0x1, RZ, 0xc0, !PT ;  /* 0x0000000102027812 */ /* 0x000fc400078ec0ff */
[C---:B------:R-:W-:Y:S01]  /*50910*/  ISETP.LT.U32.AND P0, PT, R7.reuse, 0x2, P0 ;  /* 0x000000020700780c */ /* 0x040fe20000701070 */
[----:B------:R-:W0:Y:S01]  /*50920*/  @P2 S2R R3, SR_CgaCtaId ;  /* 0x0000000000032919 */ /* 0x000e220000008800 */
[----:B------:R-:W-:Y:S02]  /*50930*/  ISETP.NE.U32.AND P1, PT, R2, 0x1, PT ;  /* 0x000000010200780c */ /* 0x000fe40003f25070 */
[----:B------:R-:W-:Y:S02]  /*50940*/  @P2 MOV R2, 0x400 ;  /* 0x0000040000022802 */ /* 0x000fe40000000f00 */
[----:B------:R-:W-:Y:S02]  /*50950*/  ISETP.GT.U32.AND P1, PT, R7, 0x1, !P1 ;  /* 0x000000010700780c */ /* 0x000fe40004f24070 */
[----:B------:R-:W-:Y:S02]  /*50960*/  LOP3.LUT R6, R6, 0x1, RZ, 0xc0, !PT ;  /* 0x0000000106067812 */ /* 0x000fe400078ec0ff */
[----:B------:R-:W-:-:S02]  /*50970*/  PRMT R4, RZ, 0x7610, R4 ;  /* 0x00007610ff047816 */ /* 0x000fc40000000004 */
[----:B------:R-:W-:Y:S02]  /*50980*/  PRMT R9, RZ, 0x7610, R9 ;  /* 0x00007610ff097816 */ /* 0x000fe40000000009 */
[----:B0-----:R-:W-:Y:S02]  /*50990*/  @P2 LEA R2, R3, R2, 0x18 ;  /* 0x0000000203022211 */ /* 0x001fe400078ec0ff */
[----:B------:R-:W-:Y:S02]  /*509a0*/  SEL R3, RZ, 0x1, !P0 ;  /* 0x00000001ff037807 */ /* 0x000fe40004000000 */
[----:B------:R0:W-:Y:S02]  /*509b0*/  @P2 SYNCS.ARRIVE.TRANS64.A1T0 RZ, [R2+URZ+0x38], RZ ;  /* 0x000038ff02ff29a7 */ /* 0x0001e4000810003f */
[----:B0-----:R-:W-:-:S04]  /*509c0*/  SEL R2, RZ, 0x1, !P1 ;  /* 0x00000001ff027807 */ /* 0x001fc80004800000 */
[----:B------:R-:W-:Y:S01]  /*509d0*/  LOP3.LUT R0, R2, R0, R3, 0x96, !PT ;  /* 0x0000000002007212 */ /* 0x000fe200078e9603 */
[----:B------:R-:W-:Y:S02]  /*509e0*/  IMAD.MOV.U32 R2, RZ, RZ, -0x1 ;  /* 0xffffffffff027424 */ /* 0x000fe400078e00ff */
[----:B------:R-:W-:Y:S01]  /*509f0*/  IMAD.MOV.U32 R3, RZ, RZ, -0x1 ;  /* 0xffffffffff037424 */ /* 0x000fe200078e00ff */
[----:B---3--:R-:W-:-:S04]  /*50a00*/  IADD3 R12, P0, R12, UR20, RZ ;  /* 0x000000140c0c7c10 */ /* 0x008fc8000ff1e0ff */
[----:B--2---:R-:W-:Y:S01]  /*50a10*/  IADD3.X R15, R15, UR13, RZ, P0, !PT ;  /* 0x0000000d0f0f7c10 */ /* 0x004fe200087fe4ff */
[----:B------:R0:W-:Y:S01]  /*50a20*/  STL [R1+0x78c], R12 ;  /* 0x00078c0c01007387 */ /* 0x0001e20000100800 */
[----:B------:R-:W-:-:S03]  /*50a30*/  ISETP.GE.U32.AND P0, PT, R12, UR6, PT ;  /* 0x000000060c007c0c */ /* 0x000fc6000bf06070 */
[----:B------:R0:W-:Y:S01]  /*50a40*/  STL [R1+0x788], R15 ;  /* 0x0007880f01007387 */ /* 0x0001e20000100800 */
[----:B------:R-:W-:-:S13]  /*50a50*/  ISETP.GE.U32.AND.EX P0, PT, R15, UR7, PT, P0 ;  /* 0x000000070f007c0c */ /* 0x000fda000bf06100 */
[----:B0-----:R-:W-:Y:S05]  /*50a60*/  @P0 BRA `(.L_x_141) ;  /* 0x0000000400540947 */ /* 0x001fea0003800000 */
[----:B------:R-:W0:Y:S01]  /*50a70*/  S2R R8, SR_CTAID.X ;  /* 0x0000000000087919 */ /* 0x000e220000002500 */
[----:B------:R-:W1:Y:S01]  /*50a80*/  LDC R17, c[0x0][0x65c] ;  /* 0x00019700ff117b82 */ /* 0x000e620000000800 */
[----:B------:R-:W-:Y:S01]  /*50a90*/  ULDC UR5, c[0x0][0x150] ;  /* 0x0000540000057ab9 */ /* 0x000fe20000000800 */
[----:B------:R-:W-:Y:S01]  /*50aa0*/  ULDC.64 UR6, c[0x0][0x628] ;  /* 0x00018a0000067ab9 */ /* 0x000fe20000000a00 */
[----:B------:R-:W2:Y:S01]  /*50ab0*/  S2R R2, SR_CTAID.Y ;  /* 0x0000000000027919 */ /* 0x000ea20000002600 */
[----:B------:R-:W-:Y:S01]  /*50ac0*/  ISETP.NE.U32.AND P0, PT, RZ, UR6, PT ;  /* 0x00000006ff007c0c */ /* 0x000fe2000bf05070 */
[----:B------:R-:W-:-:S03]  /*50ad0*/  ULDC UR8, c[0x0][0x630] ;  /* 0x00018c0000087ab9 */ /* 0x000fc60000000800 */
[----:B------:R-:W3:Y:S01]  /*50ae0*/  LDC R5, c[0x0][0x144] ;  /* 0x00005100ff057b82 */ /* 0x000ee20000000800 */
[----:B------:R-:W-:-:S07]  /*50af0*/  ISETP.NE.AND.EX P0, PT, RZ, UR7, PT, P0 ;  /* 0x00000007ff007c0c */ /* 0x000fce000bf05300 */
[----:B------:R-:W4:Y:S01]  /*50b00*/  LDC R13, c[0x0][0x148] ;  /* 0x00005200ff0d7b82 */ /* 0x000f220000000800 */
[----:B-1----:R-:W-:Y:S02]  /*50b10*/  ISETP.NE.AND P3, PT, R17, 0x1, PT ;  /* 0x000000011100780c */ /* 0x002fe40003f65270 */
[----:B0-----:R-:W-:Y:S02]  /*50b20*/  I2FP.F32.U32 R3, R8 ;  /* 0x0000000800037245 */ /* 0x001fe40000201000 */
[----:B--2---:R-:W-:-:S03]  /*50b30*/  I2FP.F32.U32 R4, R2 ;  /* 0x0000000200047245 */ /* 0x004fc60000201000 */
[----:B------:R-:W-:Y:S01]  /*50b40*/  FMUL R3, R3, UR5 ;  /* 0x0000000503037c20 */ /* 0x000fe20008400000 */
[----:B------:R-:W-:Y:S02]  /*50b50*/  ULDC UR5, c[0x0][0x154] ;  /* 0x0000550000057ab9 */ /* 0x000fe40000000800 */
[----:B------:R-:W-:-:S03]  /*50b60*/  FMUL R11, R4, UR5 ;  /* 0x00000005040b7c20 */ /* 0x000fc60008400000 */
[----:B------:R-:W0:Y:S08]  /*50b70*/  F2I.U32.TRUNC.NTZ R3, R3 ;  /* 0x0000000300037305 */ /* 0x000e30000020f000 */
[----:B------:R-:W1:Y:S01]  /*50b80*/  F2I.U32.TRUNC.NTZ R11, R11 ;  /* 0x0000000b000b7305 */ /* 0x000e62000020f000 */
[----:B0-----:R-:W-:Y:S02]  /*50b90*/  IMAD.MOV R4, RZ, RZ, -R3 ;  /* 0x000000ffff047224 */ /* 0x001fe400078e0a03 */
[----:B------:R-:W-:-:S02]  /*50ba0*/  IMAD.MOV.U32 R3, RZ, RZ, R15 ;  /* 0x000000ffff037224 */ /* 0x000fc400078e000f */
[----:B---3--:R-:W-:Y:S02]  /*50bb0*/  IMAD R8, R5, R4, R8 ;  /* 0x0000000405087224 */ /* 0x008fe400078e0208 */
[----:B-1----:R-:W-:-:S04]  /*50bc0*/  IMAD.MOV R4, RZ, RZ, -R11 ;  /* 0x000000ffff047224 */ /* 0x002fc800078e0a0b */
[----:B----4-:R-:W-:Y:S02]  /*50bd0*/  @P3 IMAD R8, R13, R4, R2 ;  /* 0x000000040d083224 */ /* 0x010fe400078e0202 */
[----:B------:R-:W-:Y:S01]  /*50be0*/  IMAD.MOV.U32 R2, RZ, RZ, R12 ;  /* 0x000000ffff027224 */ /* 0x000fe200078e000c */
[----:B------:R-:W-:Y:S06]  /*50bf0*/  @!P0 BRA `(.L_x_142) ;  /* 0x0000000000288947 */ /* 0x000fec0003800000 */
[----:B------:R-:W-:Y:S02]  /*50c00*/  ULDC UR5, c[0x0][0x634] ;  /* 0x00018d0000057ab9 */ /* 0x000fe40000000800 */
[----:B------:R-:W-:-:S05]  /*50c10*/  IADD3 R3, P0, R12, UR5, RZ ;  /* 0x000000050c037c10 */ /* 0x000fca000ff1e0ff */
[----:B------:R-:W-:-:S04]  /*50c20*/  IMAD.X R11, RZ, RZ, R15, P0 ;  /* 0x000000ffff0b7224 */ /* 0x000fc800000e060f */
[----:B------:R-:W-:-:S04]  /*50c30*/  IMAD.WIDE.U32 R4, R11, UR6, RZ ;  /* 0x000000060b047c25 */ /* 0x000fc8000f8e00ff */
[----:B------:R-:W-:-:S04]  /*50c40*/  IMAD.WIDE.U32 R4, P0, R3, UR7, R4 ;  /* 0x0000000703047c25 */ /* 0x000fc8000f800004 */
[----:B------:R-:W-:-:S04]  /*50c50*/  IMAD.WIDE.U32 R2, R3, UR6, RZ ;  /* 0x0000000603027c25 */ /* 0x000fc8000f8e00ff */
[----:B------:R-:W-:Y:S01]  /*50c60*/  IMAD.MOV.U32 R2, RZ, RZ, R5 ;  /* 0x000000ffff027224 */ /* 0x000fe200078e0005 */
[----:B------:R-:W-:Y:S01]  /*50c70*/  IADD3 RZ, P1, R3, R4, RZ ;  /* 0x0000000403ff7210 */ /* 0x000fe20007f3e0ff */
[----:B------:R-:W-:-:S04]  /*50c80*/  IMAD.X R3, RZ, RZ, RZ, P0 ;  /* 0x000000ffff037224 */ /* 0x000fc800000e06ff */
[----:B------:R-:W-:-:S08]  /*50c90*/  IMAD.WIDE.U32.X R2, R11, UR7, R2, P1 ;  /* 0x000000070b027c25 */ /* 0x000fd000088e0402 */
.L_x_142:
[--C-:B------:R-:W-:Y:S01]  /*50ca0*/  SHF.R.U64 R11, R2, UR8, R3.reuse ;  /* 0x00000008020b7c19 */ /* 0x100fe20008001203 */
[----:B------:R-:W-:Y:S01]  /*50cb0*/  ULDC.64 UR6, c[0x0][0x620] ;  /* 0x0001880000067ab9 */ /* 0x000fe20000000a00 */
[----:B------:R-:W-:Y:S01]  /*50cc0*/  SHF.R.U32.HI R2, RZ, UR8, R3 ;  /* 0x00000008ff027c19 */ /* 0x000fe20008011603 */
[----:B------:R-:W-:Y:S01]  /*50cd0*/  IMAD.MOV.U32 R3, RZ, RZ, R15 ;  /* 0x000000ffff037224 */ /* 0x000fe200078e000f */
[----:B------:R-:W-:Y:S01]  /*50ce0*/  IADD3 R13, P0, RZ, -R11, RZ ;  /* 0x8000000bff0d7210 */ /* 0x000fe20007f1e0ff */
[----:B------:R-:W-:-:S04]  /*50cf0*/  ULDC UR5, c[0x0][0x618] ;  /* 0x0001860000057ab9 */ /* 0x000fc80000000800 */
[----:B------:R-:W-:-:S04]  /*50d00*/  IMAD.X R2, RZ, RZ, ~R2, P0 ;  /* 0x000000ffff027224 */ /* 0x000fc800000e0e02 */
[----:B------:R-:W-:-:S04]  /*50d10*/  IMAD R2, R2, UR6, RZ ;  /* 0x0000000602027c24 */ /* 0x000fc8000f8e02ff */
[----:B------:R-:W-:Y:S02]  /*50d20*/  IMAD R5, R13, UR7, R2 ;  /* 0x000000070d057c24 */ /* 0x000fe4000f8e0202 */
[----:B------:R-:W-:-:S04]  /*50d30*/  IMAD.MOV.U32 R2, RZ, RZ, R12 ;  /* 0x000000ffff027224 */ /* 0x000fc800078e000c */
[----:B------:R-:W-:Y:S01]  /*50d40*/  IMAD.WIDE.U32 R2, R13, UR6, R2 ;  /* 0x000000060d027c25 */ /* 0x000fe2000f8e0002 */
[----:B------:R-:W-:Y:S02]  /*50d50*/  ULDC.64 UR6, c[0x0][0x640] ;  /* 0x0001900000067ab9 */ /* 0x000fe40000000a00 */
[----:B------:R-:W-:Y:S01]  /*50d60*/  ISETP.NE.U32.AND P0, PT, RZ, UR6, PT ;  /* 0x00000006ff007c0c */ /* 0x000fe2000bf05070 */
[----:B------:R-:W-:-:S03]  /*50d70*/  IMAD.IADD R3, R3, 0x1, R5 ;  /* 0x0000000103037824 */ /* 0x000fc600078e0205 */
[----:B------:R-:W-:Y:S02]  /*50d80*/  ISETP.NE.AND.EX P0, PT, RZ, UR7, PT, P0 ;  /* 0x00000007ff007c0c */ /* 0x000fe4000bf05300 */
[--C-:B------:R-:W-:Y:S02]  /*50d90*/  SHF.R.U64 R12, R2, UR5, R3.reuse ;  /* 0x00000005020c7c19 */ /* 0x100fe40008001203 */
[----:B------:R-:W-:Y:S01]  /*50da0*/  SHF.R.U32.HI R3, RZ, UR5, R3 ;  /* 0x00000005ff037c19 */ /* 0x000fe20008011603 */
[----:B------:R-:W-:-:S03]  /*50db0*/  ULDC UR5, c[0x0][0x608] ;  /* 0x0001820000057ab9 */ /* 0x000fc60000000800 */
[--C-:B------:R-:W-:Y:S02]  /*50dc0*/  SHF.R.U64 R13, R12, UR5, R3.reuse ;  /* 0x000000050c0d7c19 */ /* 0x100fe40008001203 */
[----:B------:R-:W-:Y:S01]  /*50dd0*/  SHF.R.U32.HI R2, RZ, UR5, R3 ;  /* 0x00000005ff027c19 */ /* 0x000fe20008011603 */
[----:B------:R-:W-:-:S03]  /*50de0*/  ULDC UR5, c[0x0][0x658] ;  /* 0x0001960000057ab9 */ /* 0x000fc60000000800 */
[--C-:B------:R-:W-:Y:S02]  /*50df0*/  SHF.R.U64 R14, R13, UR5, R2.reuse ;  /* 0x000000050d0e7c19 */ /* 0x100fe40008001202 */
[----:B------:R-:W-:-:S03]  /*50e00*/  SHF.R.U32.HI R3, RZ, UR5, R2 ;  /* 0x00000005ff037c19 */ /* 0x000fc60008011602 */
        /* <DEDUP_REMOVED lines=12> */
.L_x_143:
[----:B------:R-:W-:Y:S01]  /*50ed0*/  ULDC UR5, c[0x0][0x648] ;  /* 0x0001920000057ab9 */ /* 0x000fe20000000800 */
[----:B------:R-:W-:Y:S01]  /*50ee0*/  LOP3.LUT R13, R13, UR17, RZ, 0xc0, !PT ;  /* 0x000000110d0d7c12 */ /* 0x000fe2000f8ec0ff */
[----:B------:R-:W-:Y:S01]  /*50ef0*/  IMAD.MOV.U32 R4, RZ, RZ, 0x1 ;  /* 0x00000001ff047424 */ /* 0x000fe200078e00ff */
[----:B------:R-:W-:Y:S01]  /*50f00*/  SHF.R.U64 R2, R2, UR5, R3 ;  /* 0x0000000502027c19 */ /* 0x000fe20008001203 */
[----:B------:R-:W-:Y:S01]  /*50f10*/  ULDC UR5, c[0x0][0x638] ;  /* 0x00018e0000057ab9 */ /* 0x000fe20000000800 */
[----:B------:R-:W-:-:S03]  /*50f20*/  LOP3.LUT R5, R12, UR4, RZ, 0xc0, !PT ;  /* 0x000000040c057c12 */ /* 0x000fc6000f8ec0ff */
[----:B------:R-:W-:Y:S02]  /*50f30*/  IMAD.MOV R3, RZ, RZ, -R2 ;  /* 0x000000ffff037224 */ /* 0x000fe400078e0a02 */
[----:B------:R-:W-:Y:S02]  /*50f40*/  IMAD R13, R2, UR18, R13 ;  /* 0x00000012020d7c24 */ /* 0x000fe4000f8e020d */
[----:B------:R-:W-:Y:S01]  /*50f50*/  IMAD R14, R3, UR5, R14 ;  /* 0x00000005030e7c24 */ /* 0x000fe2000f8e020e */
[----:B------:R-:W-:Y:S02]  /*50f60*/  ULDC UR5, c[0x0][0x610] ;  /* 0x0001840000057ab9 */ /* 0x000fe40000000800 */
[----:B------:R-:W-:Y:S01]  /*50f70*/  IMAD R8, R13, UR5, R8 ;  /* 0x000000050d087c24 */ /* 0x000fe2000f8e0208 */
[----:B------:R-:W-:Y:S02]  /*50f80*/  ULDC UR5, c[0x0][0x600] ;  /* 0x0001800000057ab9 */ /* 0x000fe40000000800 */
[----:B------:R-:W-:-:S05]  /*50f90*/  IMAD R5, R14, UR5, R5 ;  /* 0x000000050e057c24 */ /* 0x000fca000f8e0205 */
[----:B------:R-:W-:Y:S02]  /*50fa0*/  SEL R3, R5, R8, !P3 ;  /* 0x0000000805037207 */ /* 0x000fe40005800000 */
[----:B------:R-:W-:-:S07]  /*50fb0*/  SEL R2, R8, R5, !P3 ;  /* 0x0000000508027207 */ /* 0x000fce0005800000 */
.L_x_141:
[----:B------:R-:W-:Y:S05]  /*50fc0*/  BSYNC B1 ;  /* 0x0000000000017941 */ /* 0x000fea0003800000 */
.L_x_140:
[----:B------:R-:W-:-:S13]  /*50fd0*/  LOP3.LUT P0, RZ, R4, 0xff, RZ, 0xc0, !PT ;  /* 0x000000ff04ff7812 */ /* 0x000fda000780c0ff */
[----:B------:R-:W-:Y:S05]  /*50fe0*/  @P0 BRA `(.L_x_144) ;  /* 0xfffffff400200947 */ /* 0x000fea000383ffff */
[----:B------:R-:W-:Y:S05]  /*50ff0*/  BSYNC B0 ;  /* 0x0000000000007941 */ /* 0x000fea0003800000 */
.L_x_133:
[----:B------:R-:W-:-:S03]  /*51000*/  UMOV UR5, 0xffffffff ;  /* 0xffffffff00057882 */ /* 0x000fc60000000000 */
[----:B------:R-:W-:Y:S05]  /*51010*/  BRA.DIV UR5, `(.L_x_145) ;  /* 0x0000000205e87947 */ /* 0x000fea000b800000 */
[----:B------:R-:W-:-:S13]  /*51020*/  ELECT P0, URZ, PT ;  /* 0x00000000003f782f */ /* 0x000fda0003800000 */
.L_x_157:
[----:B------:R-:W-:Y:S04]  /*51030*/  BSSY B0, `(.L_x_146) ;  /* 0x000001c000007945 */ /* 0x000fe80003800000 */
[----:B------:R-:W-:Y:S05]  /*51040*/  @!P0 BRA `(.L_x_147) ;  /* 0x0000000000688947 */ /* 0x000fea0003800000 */
[----:B------:R-:W2:Y:S02]  /*51050*/  LDL R2, [R1+0x784] ;  /* 0x0007840001027983 */ /* 0x000ea40000100800 */
[----:B--2---:R-:W-:-:S13]  /*51060*/  R2UR UR5, R2 ;  /* 0x00000000020572ca */ /* 0x004fda00000e0000 */
[----:B------:R-:W-:-:S04]  /*51070*/  ULOP3.LUT UR5, UR5, 0x2, URZ, 0xfc, !UPT ;  /* 0x0000000205057892 */ /* 0x000fc8000f8efc3f */
[----:B------:R-:W-:-:S06]  /*51080*/  UISETP.NE.AND UP0, UPT, UR5, 0x3, UPT ;  /* 0x000000030500788c */ /* 0x000fcc000bf05270 */
[----:B------:R-:W-:-:S13]  /*51090*/  PLOP3.LUT P0, PT, PT, PT, UP0, 0x80, 0x0 ;  /* 0x000000000000781c */ /* 0x000fda0003f0f008 */
[----:B------:R-:W-:Y:S05]  /*510a0*/  @!P0 BRA `(.L_x_148) ;  /* 0x0000000000048947 */ /* 0x000fea0003800000 */
[----:B------:R-:W-:Y:S01]  /*510b0*/  BPT.TRAP 0x1 ;  /* 0x000000040000795c */ /* 0x000fe20000300000 */
.L_x_148:
[----:B------:R-:W0:Y:S01]  /*510c0*/  S2R R3, SR_CgaCtaId ;  /* 0x0000000000037919 */ /* 0x000e220000008800 */
[----:B------:R-:W-:-:S04]  /*510d0*/  MOV R2, 0x400 ;  /* 0x0000040000027802 */ /* 0x000fc80000000f00 */
[----:B0-----:R-:W-:Y:S02]  /*510e0*/  LEA R3, R3, R2, 0x18 ;  /* 0x0000000203037211 */ /* 0x001fe400078ec0ff */
[----:B------:R-:W-:-:S03]  /*510f0*/  SHF.L.U32 R2, R0, 0x1f, RZ ;  /* 0x0000001f00027819 */ /* 0x000fc600000006ff */
[----:B------:R-:W-:-:S04]  /*51100*/  VIADD R3, R3, 0x10 ;  /* 0x0000001003037836 */ /* 0x000fc80000000000 */
[----:B------:R-:W-:-:S04]  /*51110*/  IMAD R5, R6, 0x8, R3 ;  /* 0x0000000806057824 */ /* 0x000fc800078e0203 */
[----:B------:R-:W0:Y:S02]  /*51120*/  SYNCS.PHASECHK.TRANS64.TRYWAIT P0, [R5+URZ], R2 ;  /* 0x00000002050075a7 */ /* 0x000e24000800017f */
[----:B0-----:R-:W-:Y:S05]  /*51130*/  @!P0 BRA `(.L_x_149) ;  /* 0x0000000000c08947 */ /* 0x001fea0003800000 */
.L_x_158:
[----:B------:R-:W-:-:S05]  /*51140*/  VIADD R6, R6, 0x1 ;  /* 0x0000000106067836 */ /* 0x000fca0000000000 */
[----:B------:R-:W-:-:S04]  /*51150*/  ISETP.NE.AND P0, PT, R6, 0x2, PT ;  /* 0x000000020600780c */ /* 0x000fc80003f05270 */
[----:B0-----:R-:W-:Y:S02]  /*51160*/  SEL R5, RZ, 0x1, P0 ;  /* 0x00000001ff057807 */ /* 0x001fe40000000000 */
[----:B------:R-:W-:Y:S02]  /*51170*/  SEL R6, R6, RZ, P0 ;  /* 0x000000ff06067207 */ /* 0x000fe40000000000 */
[----:B------:R-:W-:-:S03]  /*51180*/  LOP3.LUT R0, R0, R5, RZ, 0x3c, !PT ;  /* 0x0000000500007212 */ /* 0x000fc600078e3cff */
[----:B------:R-:W-:Y:S01]  /*51190*/  IMAD R3, R6, 0x8, R3 ;  /* 0x0000000806037824 */ /* 0x000fe200078e0203 */
[----:B------:R-:W-:-:S07]  /*511a0*/  SHF.L.U32 R0, R0, 0x1f, RZ ;  /* 0x0000001f00007819 */ /* 0x000fce00000006ff */
.L_x_150:
[----:B0-----:R0:W1:Y:S02]  /*511b0*/  SYNCS.PHASECHK.TRANS64.TRYWAIT P0, [R3+URZ], R0 ;  /* 0x00000000030075a7 */ /* 0x001064000800017f */
[----:B-1----:R-:W-:Y:S05]  /*511c0*/  @!P0 NANOSLEEP.SYNCS 0x989680 ;  /* 0x009896800000895d */ /* 0x002fea0003900000 */
[----:B------:R-:W1:Y:S02]  /*511d0*/  @!P0 SYNCS.PHASECHK.TRANS64 P0, [R3+URZ], R0 ;  /* 0x00000000030085a7 */ /* 0x000e64000800007f */
[----:B-1----:R-:W-:Y:S05]  /*511e0*/  @!P0 BRA `(.L_x_150) ;  /* 0xfffffffc00f08947 */ /* 0x002fea000383ffff */
.L_x_147:
[----:B------:R-:W-:Y:S05]  /*511f0*/  BSYNC B0 ;  /* 0x0000000000007941 */ /* 0x000fea0003800000 */
.L_x_146:
[----:B------:R-:W-:Y:S05]  /*51200*/  EXIT ;  /* 0x000000000000794d */ /* 0x000fea0003800000 */
.L_x_21:
[----:B-1----:R-:W-:-:S04]  /*51210*/  IMAD.U32 R6, RZ, RZ, UR6 ;  /* 0x00000006ff067e24 */ /* 0x002fc8000f8e00ff */
[----:B------:R1:W3:Y:S03]  /*51220*/  SYNCS.PHASECHK.TRANS64.TRYWAIT P0, [R6+URZ], R5 ;  /* 0x00000005060075a7 */ /* 0x0002e6000800017f */
[----:B---3--:R-:W-:Y:S05]  /*51230*/  @!P0 NANOSLEEP.SYNCS 0x989680 ;  /* 0x009896800000895d */ /* 0x008fea0003900000 */
[----:B------:R-:W3:Y:S02]  /*51240*/  @!P0 SYNCS.PHASECHK.TRANS64 P0, [R6+URZ], R5 ;  /* 0x00000005060085a7 */ /* 0x000ee4000800007f */
[----:B---3--:R-:W-:Y:S05]  /*51250*/  @!P0 BRA `(.L_x_21) ;  /* 0xfffffffc00ec8947 */ /* 0x008fea000383ffff */
[----:B------:R-:W-:Y:S05]  /*51260*/  BRA `(.L_x_20) ;  /* 0xfffffb2800707947 */ /* 0x000fea000383ffff */
.L_x_27:
[----:B-----5:R1:W-:Y:S02]  /*51270*/  STL [R1+0x7a4], R0 ;  /* 0x0007a40001007387 */ /* 0x0203e40000100800 */
[----:B-1----:R-:W-:-:S04]  /*51280*/  IMAD.U32 R0, RZ, RZ, UR9 ;  /* 0x00000009ff007e24 */ /* 0x002fc8000f8e00ff */
[----:B------:R1:W2:Y:S03]  /*51290*/  SYNCS.PHASECHK.TRANS64.TRYWAIT P0, [R0+URZ], R6 ;  /* 0x00000006000075a7 */ /* 0x0002a6000800017f */
[----:B--2---:R-:W-:Y:S05]  /*512a0*/  @!P0 NANOSLEEP.SYNCS 0x989680 ;  /* 0x009896800000895d */ /* 0x004fea0003900000 */
[----:B------:R1:W2:Y:S02]  /*512b0*/  @!P0 SYNCS.PHASECHK.TRANS64 P0, [R0+URZ], R6 ;  /* 0x00000006000085a7 */ /* 0x0002a4000800007f */
[----:B-1----:R1:W5:Y:S02]  /*512c0*/  LDL.LU R0, [R1+0x7a4] ;  /* 0x0007a40001007983 */ /* 0x0023640000300800 */
[----:B-12---:R-:W-:Y:S05]  /*512d0*/  @!P0 BRA `(.L_x_27) ;  /* 0xfffffffc00e48947 */ /* 0x006fea000383ffff */
[----:B------:R-:W-:Y:S05]  /*512e0*/  BRA `(.L_x_26) ;  /* 0xfffffbf800747947 */ /* 0x000fea000383ffff */
.L_x_134:
[----:B------:R-:W-:Y:S01]  /*512f0*/  BSSY B1, `(.L_x_151) ;  /* 0x0000006000017945 */ /* 0x000fe20003800000 */
[----:B------:R-:W-:-:S07]  /*51300*/  IMAD.MOV.U32 R4, RZ, RZ, -0x1 ;  /* 0xffffffffff047424 */ /* 0x000fce00078e00ff */
[----:B------:R-:W-:Y:S05]  /*51310*/  WARPSYNC.COLLECTIVE R4, `(.L_x_152) ;  /* 0x00000000040c7348 */ /* 0x000fea0003c00000 */
[----:B------:R-:W-:Y:S02]  /*51320*/  ELECT P0, UR62, PT ;  /* 0x00000000003e782f */ /* 0x000fe40003800000 */
[----:B------:R-:W-:Y:S01]  /*51330*/  MOV R4, UR62 ;  /* 0x0000003e00047c02 */ /* 0x000fe20008000f00 */
[----:B------:R-:W-:Y:S10]  /*51340*/  ENDCOLLECTIVE ;  /* 0x000000000000791b */ /* 0x000ff40003800000 */
.L_x_152:
[----:B------:R-:W-:Y:S05]  /*51350*/  BSYNC B1 ;  /* 0x0000000000017941 */ /* 0x000fea0003800000 */
.L_x_151:
[----:B------:R-:W-:Y:S05]  /*51360*/  BRA `(.L_x_153) ;  /* 0xfffffff0004c7947 */ /* 0x000fea000383ffff */
.L_x_137:
[----:B0-----:R0:W1:Y:S02]  /*51370*/  SYNCS.PHASECHK.TRANS64.TRYWAIT P0, [R12+URZ+0x10], R15 ;  /* 0x0000100f0c0075a7 */ /* 0x001064000800017f */
[----:B-1----:R-:W-:Y:S05]  /*51380*/  @!P0 NANOSLEEP.SYNCS 0x989680 ;  /* 0x009896800000895d */ /* 0x002fea0003900000 */
[----:B------:R-:W1:Y:S02]  /*51390*/  @!P0 SYNCS.PHASECHK.TRANS64 P0, [R12+URZ+0x10], R15 ;  /* 0x0000100f0c0085a7 */ /* 0x000e64000800007f */
[----:B-1----:R-:W-:Y:S05]  /*513a0*/  @!P0 BRA `(.L_x_137) ;  /* 0xfffffffc00f08947 */ /* 0x002fea000383ffff */
[----:B------:R-:W-:Y:S05]  /*513b0*/  BRA `(.L_x_154) ;  /* 0xfffffff000807947 */ /* 0x000fea000383ffff */
.L_x_145:
[----:B------:R-:W-:Y:S01]  /*513c0*/  BSSY B0, `(.L_x_155) ;  /* 0x0000006000007945 */ /* 0x000fe20003800000 */
[----:B------:R-:W-:-:S07]  /*513d0*/  IMAD.MOV.U32 R4, RZ, RZ, -0x1 ;  /* 0xffffffffff047424 */ /* 0x000fce00078e00ff */
[----:B------:R-:W-:Y:S05]  /*513e0*/  WARPSYNC.COLLECTIVE R4, `(.L_x_156) ;  /* 0x00000000040c7348 */ /* 0x000fea0003c00000 */
[----:B------:R-:W-:Y:S02]  /*513f0*/  ELECT P0, UR62, PT ;  /* 0x00000000003e782f */ /* 0x000fe40003800000 */
[----:B------:R-:W-:Y:S01]  /*51400*/  MOV R4, UR62 ;  /* 0x0000003e00047c02 */ /* 0x000fe20008000f00 */
[----:B------:R-:W-:Y:S10]  /*51410*/  ENDCOLLECTIVE ;  /* 0x000000000000791b */ /* 0x000ff40003800000 */
.L_x_156:
[----:B------:R-:W-:Y:S05]  /*51420*/  BSYNC B0 ;  /* 0x0000000000007941 */ /* 0x000fea0003800000 */
.L_x_155:
[----:B------:R-:W-:Y:S05]  /*51430*/  BRA `(.L_x_157) ;  /* 0xfffffff800fc7947 */ /* 0x000fea000383ffff */
.L_x_149:
[----:B0-----:R0:W1:Y:S02]  /*51440*/  SYNCS.PHASECHK.TRANS64.TRYWAIT P0, [R5+URZ], R2 ;  /* 0x00000002050075a7 */ /* 0x001064000800017f */
[----:B-1----:R-:W-:Y:S05]  /*51450*/  @!P0 NANOSLEEP.SYNCS 0x989680 ;  /* 0x009896800000895d */ /* 0x002fea0003900000 */
[----:B------:R-:W1:Y:S02]  /*51460*/  @!P0 SYNCS.PHASECHK.TRANS64 P0, [R5+URZ], R2 ;  /* 0x00000002050085a7 */ /* 0x000e64000800007f */
[----:B-1----:R-:W-:Y:S05]  /*51470*/  @!P0 BRA `(.L_x_149) ;  /* 0xfffffffc00f08947 */ /* 0x002fea000383ffff */
[----:B------:R-:W-:Y:S05]  /*51480*/  BRA `(.L_x_158) ;  /* 0xfffffffc002c7947 */ /* 0x000fea000383ffff */
.L_x_159:
[----:B------:R-:W-:-:S00]  /*51490*/  BRA `(.L_x_159) ;  /* 0xfffffffc00fc7947 */ /* 0x000fc0000383ffff */
[----:B------:R-:W-:-:S00]  /*514a0*/  NOP ;  /* 0x0000000000007918 */ /* 0x000fc00000000000 */
        /* <DEDUP_REMOVED lines=13> */
.L_x_160:


//--------------------- .nv.shared._ZN7cutlass13device_kernelINS_4gemm6kernel13GemmUniversalIN4cute5tupleIJiiiiEEENS1_10collective13CollectiveMmaINS1_37MainloopSm90TmaGmmaWarpSpecializedFP8ILi2ENS5_IJNS4_1CILi2EEENSA_ILi1EEESC_EEENS1_35KernelTmaWarpSpecializedCooperativeEEENS5_IJNSA_ILi512EEENSA_ILi176EEENSA_ILi128EEEEEENS_12float_e4m3_tENS5_IJlSC_lEEESK_SL_NS4_8TiledMMAINS4_8MMA_AtomIJNS4_4SM904GMMA30MMA_64x16x32_F32E4M3E4M3_SS_TNILNSP_7ScaleInE1ELSR_1EEEEEENS4_6LayoutISD_NS5_IJSC_NSA_ILi0EEESV_EEEEENS5_IJNS4_10UnderscoreESY_SY_EEEEENS4_13SM90_TMA_LOADENS4_14ComposedLayoutINS4_7SwizzleILi3ELi4ELi3EEENS4_18smem_ptr_flag_bitsILi8EEENSU_INS5_IJNSA_ILi8EEESI_EEENS5_IJSI_SC_EEEEEEEvNS4_8identityENS4_23SM90_TMA_LOAD_MULTICASTES1B_vS1C_EENS_8epilogue10collective6detail29Sm90TmaWarpSpecializedAdapterINS1G_15DefaultEpilogueISK_SL_SL_NS1F_6thread17LinearCombinationISK_Li1EffLNS1K_9ScaleType4KindE0ELNS_15FloatRoundStyleE2ESK_EENS1_15EpilogueDefaultEEEEEvvEEEEvNT_6ParamsE --------------------------
	.section	.nv.shared._ZN7cutlass13device_kernelINS_4gemm6kernel13GemmUniversalIN4cute5tupleIJiiiiEEENS1_10collective13CollectiveMmaINS1_37MainloopSm90TmaGmmaWarpSpecializedFP8ILi2ENS5_IJNS4_1CILi2EEENSA_ILi1EEESC_EEENS1_35KernelTmaWarpSpecializedCooperativeEEENS5_IJNSA_ILi512EEENSA_ILi176EEENSA_ILi128EEEEEENS_12float_e4m3_tENS5_IJlSC_lEEESK_SL_NS4_8TiledMMAINS4_8MMA_AtomIJNS4_4SM904GMMA30MMA_64x16x32_F32E4M3E4M3_SS_TNILNSP_7ScaleInE1ELSR_1EEEEEENS4_6LayoutISD_NS5_IJSC_NSA_ILi0EEESV_EEEEENS5_IJNS4_10UnderscoreESY_SY_EEEEENS4_13SM90_TMA_LOADENS4_14ComposedLayoutINS4_7SwizzleILi3ELi4ELi3EEENS4_18smem_ptr_flag_bitsILi8EEENSU_INS5_IJNSA_ILi8EEESI_EEENS5_IJSI_SC_EEEEEEEvNS4_8identityENS4_23SM90_TMA_LOAD_MULTICASTES1B_vS1C_EENS_8epilogue10collective6detail29Sm90TmaWarpSpecializedAdapterINS1G_15DefaultEpilogueISK_SL_SL_NS1F_6thread17LinearCombinationISK_Li1EffLNS1K_9ScaleType4KindE0ELNS_15FloatRoundStyleE2ESK_EENS1_15EpilogueDefaultEEEEEvvEEEEvNT_6ParamsE,"aw",@nobits
	.sectionflags	@""
	.align	16
	.zero		1024


//--------------------- .nv.shared.reserved.0     --------------------------
	.section	.nv.shared.reserved.0,"aw",@nobits
	.weak		__nv_reservedSMEM_offset_0_alias
	.size		__nv_reservedSMEM_offset_0_alias, 0, 0
	.other		__nv_reservedSMEM_offset_0_alias,@"STO_CUDA_RESERVED_SHARED STV_DEFAULT"
__nv_reservedSMEM_offset_0_alias:
	.zero		0


//--------------------- .nv.global                --------------------------
	.section	.nv.global,"aw",@nobits
.nv.global:
	.type		_ZN40_INTERNAL_eca4d964_4_k_cu_93aac455_123154cute1_E,@object
	.size		_ZN40_INTERNAL_eca4d964_4_k_cu_93aac455_123154cute1_E,(_ZN40_INTERNAL_eca4d964_4_k_cu_93aac455_123154cuda3std3__45__cpo6cbeginE - _ZN40_INTERNAL_eca4d964_4_k_cu_93aac455_123154cute1_E)
_ZN40_INTERNAL_eca4d964_4_k_cu_93aac455_123154cute1_E:
	.zero		1
	.type		_ZN40_INTERNAL_eca4d964_4_k_cu_93aac455_123154cuda3std3__45__cpo6cbeginE,@object
	.size		_ZN40_INTERNAL_eca4d964_4_k_cu_93aac455_123154cuda3std3__45__cpo6cbeginE,(_ZN40_INTERNAL_eca4d964_4_k_cu_93aac455_123154cuda3std3__48in_placeE - _ZN40_INTERNAL_eca4d964_4_k_cu_93aac455_123154cuda3std3__45__cpo6cbeginE)
_ZN40_INTERNAL_eca4d964_4_k_cu_93aac455_123154cuda3std3__45__cpo6cbeginE:
	.zero		1
	.type		_ZN40_INTERNAL_eca4d964_4_k_cu_93aac455_123154cuda3std3__48in_placeE,@object
	.size		_ZN40_INTERNAL_eca4d964_4_k_cu_93aac455_123154cuda3std3__48in_placeE,(_ZN40_INTERNAL_eca4d964_4_k_cu_93aac455_123154cuda3std6ranges3__45__cpo9iter_moveE - _ZN40_INTERNAL_eca4d964_4_k_cu_93aac455_123154cuda3std3__48in_placeE)
_ZN40_INTERNAL_eca4d964_4_k_cu_93aac455_123154cuda3std3__48in_placeE:
	.zero		1
	.type		_ZN40_INTERNAL_eca4d964_4_k_cu_93aac455_123154cuda3std6ranges3__45__cpo9iter_moveE,@object
	.size		_ZN40_INTERNAL_eca4d964_4_k_cu_93aac455_123154cuda3std6ranges3__45__cpo9iter_moveE,(_ZN40_INTERNAL_eca4d964_4_k_cu_93aac455_123154cuda3std3__45__cpo5beginE - _ZN40_INTERNAL_eca4d964_4_k_cu_93aac455_123154cuda3std6ranges3__45__cpo9iter_moveE)
_ZN40_INTERNAL_eca4d964_4_k_cu_93aac455_123154cuda3std6ranges3__45__cpo9iter_moveE:
	.zero		1
	.type		_ZN40_INTERNAL_eca4d964_4_k_cu_93aac455_123154cuda3std3__45__cpo5beginE,@object
	.size		_ZN40_INTERNAL_eca4d964_4_k_cu_93aac455_123154cuda3std3__45__cpo5beginE,(_ZN40_INTERNAL_eca4d964_4_k_cu_93aac455_123154cuda3std3__442_GLOBAL__N__eca4d964_4_k_cu_93aac455_123156ignoreE - _ZN40_INTERNAL_eca4d964_4_k_cu_93aac455_123154cuda3std3__45__cpo5beginE)
_ZN40_INTERNAL_eca4d964_4_k_cu_93aac455_123154cuda3std3__45__cpo5beginE:
	.zero		1
	.type		_ZN40_INTERNAL_eca4d964_4_k_cu_93aac455_123154cuda3std3__442_GLOBAL__N__eca4d964_4_k_cu_93aac455_123156ignoreE,@object
	.size		_ZN40_INTERNAL_eca4d964_4_k_cu_93aac455_123154cuda3std3__442_GLOBAL__N__eca4d964_4_k_cu_93aac455_123156ignoreE,(_ZN40_INTERNAL_eca4d964_4_k_cu_93aac455_123154cute7productE - _ZN40_INTERNAL_eca4d964_4_k_cu_93aac455_123154cuda3std3__442_GLOBAL__N__eca4d964_4_k_cu_93aac455_123156ignoreE)
_ZN40_INTERNAL_eca4d964_4_k_cu_93aac455_123154cuda3std3__442_GLOBAL__N__eca4d964_4_k_cu_93aac455_123156ignoreE:
	.zero		1
	.type		_ZN40_INTERNAL_eca4d964_4_k_cu_93aac455_123154cute7productE,@object
	.size		_ZN40_INTERNAL_eca4d964_4_k_cu_93aac455_123154cute7productE,(_ZN40_INTERNAL_eca4d964_4_k_cu_93aac455_123154cuda3std3__45__cpo3endE - _ZN40_INTERNAL_eca4d964_4_k_cu_93aac455_123154cute7productE)
_ZN40_INTERNAL_eca4d964_4_k_cu_93aac455_123154cute7productE:
	.zero		1
	.type		_ZN40_INTERNAL_eca4d964_4_k_cu_93aac455_123154cuda3std3__45__cpo3endE,@object
	.size		_ZN40_INTERNAL_eca4d964_4_k_cu_93aac455_123154cuda3std3__45__cpo3endE,(_ZN40_INTERNAL_eca4d964_4_k_cu_93aac455_123154cuda3std3__419piecewise_constructE - _ZN40_INTERNAL_eca4d964_4_k_cu_93aac455_123154cuda3std3__45__cpo3endE)
_ZN40_INTERNAL_eca4d964_4_k_cu_93aac455_123154cuda3std3__45__cpo3endE:
	.zero		1
	.type		_ZN40_INTERNAL_eca4d964_4_k_cu_93aac455_123154cuda3std3__419piecewise_constructE,@object
	.size		_ZN40_INTERNAL_eca4d964_4_k_cu_93aac455_123154cuda3std3__419piecewise_constructE,(_ZN40_INTERNAL_eca4d964_4_k_cu_93aac455_123154cuda3std3__45__cpo4cendE - _ZN40_INTERNAL_eca4d964_4_k_cu_93aac455_123154cuda3std3__419piecewise_constructE)
_ZN40_INTERNAL_eca4d964_4_k_cu_93aac455_123154cuda3std3__419piecewise_constructE:
	.zero		1
	.type		_ZN40_INTERNAL_eca4d964_4_k_cu_93aac455_123154cuda3std3__45__cpo4cendE,@object
	.size		_ZN40_INTERNAL_eca4d964_4_k_cu_93aac455_123154cuda3std3__45__cpo4cendE,(_ZN40_INTERNAL_eca4d964_4_k_cu_93aac455_123154cuda3std6ranges3__45__cpo4swapE - _ZN40_INTERNAL_eca4d964_4_k_cu_93aac455_123154cuda3std3__45__cpo4cendE)
_ZN40_INTERNAL_eca4d964_4_k_cu_93aac455_123154cuda3std3__45__cpo4cendE:
	.zero		1
	.type		_ZN40_INTERNAL_eca4d964_4_k_cu_93aac455_123154cuda3std6ranges3__45__cpo4swapE,@object
	.size		_ZN40_INTERNAL_eca4d964_4_k_cu_93aac455_123154cuda3std6ranges3__45__cpo4swapE,(.L_7 - _ZN40_INTERNAL_eca4d964_4_k_cu_93aac455_123154cuda3std6ranges3__45__cpo4swapE)
_ZN40_INTERNAL_eca4d964_4_k_cu_93aac455_123154cuda3std6ranges3__45__cpo4swapE:
	.zero		1
.L_7:


//--------------------- .nv.constant0._ZN7cutlass13device_kernelINS_4gemm6kernel13GemmUniversalIN4cute5tupleIJiiiiEEENS1_10collective13CollectiveMmaINS1_37MainloopSm90TmaGmmaWarpSpecializedFP8ILi2ENS5_IJNS4_1CILi2EEENSA_ILi1EEESC_EEENS1_35KernelTmaWarpSpecializedCooperativeEEENS5_IJNSA_ILi512EEENSA_ILi176EEENSA_ILi128EEEEEENS_12float_e4m3_tENS5_IJlSC_lEEESK_SL_NS4_8TiledMMAINS4_8MMA_AtomIJNS4_4SM904GMMA30MMA_64x16x32_F32E4M3E4M3_SS_TNILNSP_7ScaleInE1ELSR_1EEEEEENS4_6LayoutISD_NS5_IJSC_NSA_ILi0EEESV_EEEEENS5_IJNS4_10UnderscoreESY_SY_EEEEENS4_13SM90_TMA_LOADENS4_14ComposedLayoutINS4_7SwizzleILi3ELi4ELi3EEENS4_18smem_ptr_flag_bitsILi8EEENSU_INS5_IJNSA_ILi8EEESI_EEENS5_IJSI_SC_EEEEEEEvNS4_8identityENS4_23SM90_TMA_LOAD_MULTICASTES1B_vS1C_EENS_8epilogue10collective6detail29Sm90TmaWarpSpecializedAdapterINS1G_15DefaultEpilogueISK_SL_SL_NS1F_6thread17LinearCombinationISK_Li1EffLNS1K_9ScaleType4KindE0ELNS_15FloatRoundStyleE2ESK_EENS1_15EpilogueDefaultEEEEEvvEEEEvNT_6ParamsE --------------------------
	.section	.nv.constant0._ZN7cutlass13device_kernelINS_4gemm6kernel13GemmUniversalIN4cute5tupleIJiiiiEEENS1_10collective13CollectiveMmaINS1_37MainloopSm90TmaGmmaWarpSpecializedFP8ILi2ENS5_IJNS4_1CILi2EEENSA_ILi1EEESC_EEENS1_35KernelTmaWarpSpecializedCooperativeEEENS5_IJNSA_ILi512EEENSA_ILi176EEENSA_ILi128EEEEEENS_12float_e4m3_tENS5_IJlSC_lEEESK_SL_NS4_8TiledMMAINS4_8MMA_AtomIJNS4_4SM904GMMA30MMA_64x16x32_F32E4M3E4M3_SS_TNILNSP_7ScaleInE1ELSR_1EEEEEENS4_6LayoutISD_NS5_IJSC_NSA_ILi0EEESV_EEEEENS5_IJNS4_10UnderscoreESY_SY_EEEEENS4_13SM90_TMA_LOADENS4_14ComposedLayoutINS4_7SwizzleILi3ELi4ELi3EEENS4_18smem_ptr_flag_bitsILi8EEENSU_INS5_IJNSA_ILi8EEESI_EEENS5_IJSI_SC_EEEEEEEvNS4_8identityENS4_23SM90_TMA_LOAD_MULTICASTES1B_vS1C_EENS_8epilogue10collective6detail29Sm90TmaWarpSpecializedAdapterINS1G_15DefaultEpilogueISK_SL_SL_NS1F_6thread17LinearCombinationISK_Li1EffLNS1K_9ScaleType4KindE0ELNS_15FloatRoundStyleE2ESK_EENS1_15EpilogueDefaultEEEEEvvEEEEvNT_6ParamsE,"a",@progbits
	.sectionflags	@""
	.align	4
.nv.constant0._ZN7cutlass13device_kernelINS_4gemm6kernel13GemmUniversalIN4cute5tupleIJiiiiEEENS1_10collective13CollectiveMmaINS1_37MainloopSm90TmaGmmaWarpSpecializedFP8ILi2ENS5_IJNS4_1CILi2EEENSA_ILi1EEESC_EEENS1_35KernelTmaWarpSpecializedCooperativeEEENS5_IJNSA_ILi512EEENSA_ILi176EEENSA_ILi128EEEEEENS_12float_e4m3_tENS5_IJlSC_lEEESK_SL_NS4_8TiledMMAINS4_8MMA_AtomIJNS4_4SM904GMMA30MMA_64x16x32_F32E4M3E4M3_SS_TNILNSP_7ScaleInE1ELSR_1EEEEEENS4_6LayoutISD_NS5_IJSC_NSA_ILi0EEESV_EEEEENS5_IJNS4_10UnderscoreESY_SY_EEEEENS4_13SM90_TMA_LOADENS4_14ComposedLayoutINS4_7SwizzleILi3ELi4ELi3EEENS4_18smem_ptr_flag_bitsILi8EEENSU_INS5_IJNSA_ILi8EEESI_EEENS5_IJSI_SC_EEEEEEEvNS4_8identityENS4_23SM90_TMA_LOAD_MULTICASTES1B_vS1C_EENS_8epilogue10collective6detail29Sm90TmaWarpSpecializedAdapterINS1G_15DefaultEpilogueISK_SL_SL_NS1F_6thread17LinearCombinationISK_Li1EffLNS1K_9ScaleType4KindE0ELNS_15FloatRoundStyleE2ESK_EENS1_15EpilogueDefaultEEEEEvvEEEEvNT_6ParamsE:
	.zero		1664


//--------------------- SYMBOLS --------------------------

	.type		.nv.reservedSmem.offset0,@object
	.size		.nv.reservedSmem.offset0,0x4
